def matmul_kernel(
    a_ptr,
    b_ptr,
    c_ptr,
    M,
    N,
    K,
    stride_am,
    stride_ak,
    stride_bk,
    stride_bn,
    stride_cm,
    stride_cn,
    BLOCK_M: tl.constexpr,
    BLOCK_N: tl.constexpr,
    BLOCK_K: tl.constexpr,
    GROUP_M: tl.constexpr,
):
    pid = tl.program_id(axis=0)
    num_pid_m = tl.cdiv(M, BLOCK_M)
    num_pid_n = tl.cdiv(N, BLOCK_N)
    num_pid_in_group = GROUP_M * num_pid_n
    group_id = pid // num_pid_in_group
    first_pid_m = group_id * GROUP_M
    group_size_m = min(num_pid_m - first_pid_m, GROUP_M)
    pid_m = first_pid_m + ((pid % num_pid_in_group) % group_size_m)
    pid_n = (pid % num_pid_in_group) // group_size_m

    offs_am = (pid_m * BLOCK_M + tl.arange(0, BLOCK_M)) % M
    offs_bn = (pid_n * BLOCK_N + tl.arange(0, BLOCK_N)) % N
    offs_k = tl.arange(0, BLOCK_K)
    a_ptrs = a_ptr + offs_am[:, None] * stride_am + offs_k[None, :] * stride_ak
    b_ptrs = b_ptr + offs_k[:, None] * stride_bk + offs_bn[None, :] * stride_bn

    acc = tl.zeros((BLOCK_M, BLOCK_N), dtype=tl.float32)
    for kk in range(0, tl.cdiv(K, BLOCK_K)):
        a = tl.load(a_ptrs, mask=offs_k[None, :] < K - kk * BLOCK_K, other=0.0)
        b = tl.load(b_ptrs, mask=offs_k[:, None] < K - kk * BLOCK_K, other=0.0)
        acc = tl.dot(a, b, acc)
        a_ptrs += BLOCK_K * stride_ak
        b_ptrs += BLOCK_K * stride_bk

    c = acc.to(c_ptr.dtype.element_ty)
    offs_cm = pid_m * BLOCK_M + tl.arange(0, BLOCK_M)
    offs_cn = pid_n * BLOCK_N + tl.arange(0, BLOCK_N)
    c_ptrs = c_ptr + offs_cm[:, None] * stride_cm + offs_cn[None, :] * stride_cn
    mask = (offs_cm[:, None] < M) & (offs_cn[None, :] < N)
    tl.store(c_ptrs, c, mask=mask)

# config = {"BLOCK_K": 64, "BLOCK_M": 64, "BLOCK_N": 512, "GROUP_M": 8, "arch": "sm_100", "dtype": "fp8e4m3", "num_ctas": 1, "num_stages": 3, "num_warps": 16}
# arch = sm_100


// ===== COMPILED SASS (sm_100a) =====

	.target	sm_100a

	.elftype	@"ET_EXEC"


//--------------------- .note.nv.tkinfo           --------------------------
	.section	.note.nv.tkinfo,"",@"SHT_NOTE"
	.sectionflags	@"SHF_NOTE_NV_TKINFO"
	.tkinfo
        /*0018*/ 	.word	0x00000081
        /*0030*/ 	.string	""
        /*0030*/ 	.string	"ptxas-blackwell"
        /*0030*/ 	.string	"Cuda compilation tools, release 12.9, V12.9.86"
        /*0030*/ 	.string	"Build cuda_12.9.r12.9/compiler.36037853_0"
        /*0030*/ 	.string	"-v  -suppress-debug-info  -lineinfo  -arch sm_100a "



//--------------------- .note.nv.cuver            --------------------------
	.section	.note.nv.cuver,"",@"SHT_NOTE"
	.sectionflags	@"SHF_NOTE_NV_CUVER"
        /*0018*/ 	.short	0x0001
        /*001a*/ 	.short	0x0064
        /*001c*/ 	.short	0x0001
        /*001e*/ 	.short	0x0000
        /*0020*/ 	.short	0x0001
        /*0022*/ 	.short	0x0000


//--------------------- .nv.info                  --------------------------
	.section	.nv.info,"",@"SHT_CUDA_INFO"
	.align	4


	//----- nvinfo : EIATTR_REGCOUNT
	.align		4
        /*0000*/ 	.byte	0x04, 0x2f
        /*0002*/ 	.short	(.L_1 - .L_0)
	.align		4
.L_0:
        /*0004*/ 	.word	index@(matmul_kernel)
        /*0008*/ 	.word	0x00000020


	//----- nvinfo : EIATTR_FRAME_SIZE
	.align		4
.L_1:
        /*000c*/ 	.byte	0x04, 0x11
        /*000e*/ 	.short	(.L_3 - .L_2)
	.align		4
.L_2:
        /*0010*/ 	.word	index@(matmul_kernel)
        /*0014*/ 	.word	0x00000ad0


	//----- nvinfo : EIATTR_MIN_STACK_SIZE
	.align		4
.L_3:
        /*0018*/ 	.byte	0x04, 0x12
        /*001a*/ 	.short	(.L_5 - .L_4)
	.align		4
.L_4:
        /*001c*/ 	.word	index@(matmul_kernel)
        /*0020*/ 	.word	0x00000ad0
.L_5:


//--------------------- .nv.info.matmul_kernel    --------------------------
	.section	.nv.info.matmul_kernel,"",@"SHT_CUDA_INFO"
	.sectionflags	@""
	.align	4


	//----- nvinfo : EIATTR_CUDA_API_VERSION
	.align		4
        /*0000*/ 	.byte	0x04, 0x37
        /*0002*/ 	.short	(.L_7 - .L_6)
.L_6:
        /*0004*/ 	.word	0x00000081


	//----- nvinfo : EIATTR_KPARAM_INFO
	.align		4
.L_7:
        /*0008*/ 	.byte	0x04, 0x17
        /*000a*/ 	.short	(.L_9 - .L_8)
.L_8:
        /*000c*/ 	.word	0x00000000
        /*0010*/ 	.short	0x000d
        /*0012*/ 	.short	0x0048
        /*0014*/ 	.byte	0x00, 0xf4, 0x21, 0x00


	//----- nvinfo : EIATTR_KPARAM_INFO
	.align		4
.L_9:
        /*0018*/ 	.byte	0x04, 0x17
        /*001a*/ 	.short	(.L_11 - .L_10)
.L_10:
        /*001c*/ 	.word	0x00000000
        /*0020*/ 	.short	0x000c
        /*0022*/ 	.short	0x0040
        /*0024*/ 	.byte	0x00, 0xf4, 0x21, 0x00


	//----- nvinfo : EIATTR_KPARAM_INFO
	.align		4
.L_11:
        /*0028*/ 	.byte	0x04, 0x17
        /*002a*/ 	.short	(.L_13 - .L_12)
.L_12:
        /*002c*/ 	.word	0x00000000
        /*0030*/ 	.short	0x000b
        /*0032*/ 	.short	0x0038
        /*0034*/ 	.byte	0x00, 0xf0, 0x11, 0x00


	//----- nvinfo : EIATTR_KPARAM_INFO
	.align		4
.L_13:
        /*0038*/ 	.byte	0x04, 0x17
        /*003a*/ 	.short	(.L_15 - .L_14)
.L_14:
        /*003c*/ 	.word	0x00000000
        /*0040*/ 	.short	0x000a
        /*0042*/ 	.short	0x0034
        /*0044*/ 	.byte	0x00, 0xf0, 0x11, 0x00


	//----- nvinfo : EIATTR_KPARAM_INFO
	.align		4
.L_15:
        /*0048*/ 	.byte	0x04, 0x17
        /*004a*/ 	.short	(.L_17 - .L_16)
.L_16:
        /*004c*/ 	.word	0x00000000
        /*0050*/ 	.short	0x0009
        /*0052*/ 	.short	0x0030
        /*0054*/ 	.byte	0x00, 0xf0, 0x11, 0x00


	//----- nvinfo : EIATTR_KPARAM_INFO
	.align		4
.L_17:
        /*0058*/ 	.byte	0x04, 0x17
        /*005a*/ 	.short	(.L_19 - .L_18)
.L_18:
        /*005c*/ 	.word	0x00000000
        /*0060*/ 	.short	0x0008
        /*0062*/ 	.short	0x002c
        /*0064*/ 	.byte	0x00, 0xf0, 0x11, 0x00


	//----- nvinfo : EIATTR_KPARAM_INFO
	.align		4
.L_19:
        /*0068*/ 	.byte	0x04, 0x17
        /*006a*/ 	.short	(.L_21 - .L_20)
.L_20:
        /*006c*/ 	.word	0x00000000
        /*0070*/ 	.short	0x0007
        /*0072*/ 	.short	0x0028
        /*0074*/ 	.byte	0x00, 0xf0, 0x11, 0x00


	//----- nvinfo : EIATTR_KPARAM_INFO
	.align		4
.L_21:
        /*0078*/ 	.byte	0x04, 0x17
        /*007a*/ 	.short	(.L_23 - .L_22)
.L_22:
        /*007c*/ 	.word	0x00000000
        /*0080*/ 	.short	0x0006
        /*0082*/ 	.short	0x0024
        /*0084*/ 	.byte	0x00, 0xf0, 0x11, 0x00


	//----- nvinfo : EIATTR_KPARAM_INFO
	.align		4
.L_23:
        /*0088*/ 	.byte	0x04, 0x17
        /*008a*/ 	.short	(.L_25 - .L_24)
.L_24:
        /*008c*/ 	.word	0x00000000
        /*0090*/ 	.short	0x0005
        /*0092*/ 	.short	0x0020
        /*0094*/ 	.byte	0x00, 0xf0, 0x11, 0x00


	//----- nvinfo : EIATTR_KPARAM_INFO
	.align		4
.L_25:
        /*0098*/ 	.byte	0x04, 0x17
        /*009a*/ 	.short	(.L_27 - .L_26)
.L_26:
        /*009c*/ 	.word	0x00000000
        /*00a0*/ 	.short	0x0004
        /*00a2*/ 	.short	0x001c
        /*00a4*/ 	.byte	0x00, 0xf0, 0x11, 0x00


	//----- nvinfo : EIATTR_KPARAM_INFO
	.align		4
.L_27:
        /*00a8*/ 	.byte	0x04, 0x17
        /*00aa*/ 	.short	(.L_29 - .L_28)
.L_28:
        /*00ac*/ 	.word	0x00000000
        /*00b0*/ 	.short	0x0003
        /*00b2*/ 	.short	0x0018
        /*00b4*/ 	.byte	0x00, 0xf0, 0x11, 0x00


	//----- nvinfo : EIATTR_KPARAM_INFO
	.align		4
.L_29:
        /*00b8*/ 	.byte	0x04, 0x17
        /*00ba*/ 	.short	(.L_31 - .L_30)
.L_30:
        /*00bc*/ 	.word	0x00000000
        /*00c0*/ 	.short	0x0002
        /*00c2*/ 	.short	0x0010
        /*00c4*/ 	.byte	0x00, 0xf4, 0x21, 0x00


	//----- nvinfo : EIATTR_KPARAM_INFO
	.align		4
.L_31:
        /*00c8*/ 	.byte	0x04, 0x17
        /*00ca*/ 	.short	(.L_33 - .L_32)
.L_32:
        /*00cc*/ 	.word	0x00000000
        /*00d0*/ 	.short	0x0001
        /*00d2*/ 	.short	0x0008
        /*00d4*/ 	.byte	0x00, 0xf4, 0x21, 0x00


	//----- nvinfo : EIATTR_KPARAM_INFO
	.align		4
.L_33:
        /*00d8*/ 	.byte	0x04, 0x17
        /*00da*/ 	.short	(.L_35 - .L_34)
.L_34:
        /*00dc*/ 	.word	0x00000000
        /*00e0*/ 	.short	0x0000
        /*00e2*/ 	.short	0x0000
        /*00e4*/ 	.byte	0x00, 0xf4, 0x21, 0x00


	//----- nvinfo : EIATTR_SPARSE_MMA_MASK
	.align		4
.L_35:
        /*00e8*/ 	.byte	0x03, 0x50
        /*00ea*/ 	.short	0x0000


	//----- nvinfo : EIATTR_MAXREG_COUNT
	.align		4
        /*00ec*/ 	.byte	0x03, 0x1b
        /*00ee*/ 	.short	0x0080


	//----- nvinfo : EIATTR_NUM_BARRIERS
	.align		4
        /*00f0*/ 	.byte	0x02, 0x4c
        /*00f2*/ 	.byte	0x01
	.zero		1


	//----- nvinfo : EIATTR_ANNOTATIONS
	.align		4
        /*00f4*/ 	.byte	0x04, 0x55
        /*00f6*/ 	.short	(.L_37 - .L_36)


	//   ....[0]....
.L_36:
        /*00f8*/ 	.word	0x00000001
        /*00fc*/ 	.byte	0xe0, 0x05, 0x00, 0x00, 0x01, 0x00, 0x00, 0x00, 0x10, 0x06, 0x00, 0x00, 0x01, 0x00, 0x00, 0x00
        /* <DEDUP_REMOVED lines=1330> */
        /*542c*/ 	.byte	0x20, 0x57, 0x01, 0x00, 0x01, 0x00, 0x00, 0x00, 0x30, 0x57, 0x01, 0x00


	//----- nvinfo : EIATTR_VRC_CTA_INIT_COUNT
	.align		4
.L_37:
        /*5438*/ 	.byte	0x02, 0x4a
	.zero		1
	.zero		1


	//----- nvinfo : EIATTR_EXIT_INSTR_OFFSETS
	.align		4
        /*543c*/ 	.byte	0x04, 0x1c
        /*543e*/ 	.short	(.L_39 - .L_38)


	//   ....[0]....
.L_38:
        /*5440*/ 	.word	0x00015a50


	//   ....[1]....
        /*5444*/ 	.word	0x00015a70


	//----- nvinfo : EIATTR_REQNTID
	.align		4
.L_39:
        /*5448*/ 	.byte	0x04, 0x10
        /*544a*/ 	.short	(.L_41 - .L_40)
.L_40:
        /*544c*/ 	.word	0x00000200
        /*5450*/ 	.word	0x00000001
        /*5454*/ 	.word	0x00000001


	//----- nvinfo : EIATTR_CBANK_PARAM_SIZE
	.align		4
.L_41:
        /*5458*/ 	.byte	0x03, 0x19
        /*545a*/ 	.short	0x0050


	//----- nvinfo : EIATTR_PARAM_CBANK
	.align		4
        /*545c*/ 	.byte	0x04, 0x0a
        /*545e*/ 	.short	(.L_43 - .L_42)
	.align		4
.L_42:
        /*5460*/ 	.word	index@(.nv.constant0.matmul_kernel)
        /*5464*/ 	.short	0x0380
        /*5466*/ 	.short	0x0050


	//----- nvinfo : EIATTR_SW_WAR
	.align		4
.L_43:
        /*5468*/ 	.byte	0x04, 0x36
        /*546a*/ 	.short	(.L_45 - .L_44)
.L_44:
        /*546c*/ 	.word	0x00000008
.L_45:


//--------------------- .nv.compat                --------------------------
	.section	.nv.compat,"",@"SHT_CUDA_COMPAT_INFO"
	.align	4
        /*0000*/ 	.byte	0x02, 0x02, 0x02, 0x00, 0x02, 0x05, 0x05, 0x00, 0x02, 0x03, 0x00, 0x00, 0x02, 0x06, 0x01, 0x00


//--------------------- .nv.callgraph             --------------------------
	.section	.nv.callgraph,"",@"SHT_CUDA_CALLGRAPH"
	.align	4
	.sectionentsize	8
	.align		4
        /*0000*/ 	.word	0x00000000
	.align		4
        /*0004*/ 	.word	0xffffffff
	.align		4
        /*0008*/ 	.word	0x00000000
	.align		4
        /*000c*/ 	.word	0xfffffffe
	.align		4
        /*0010*/ 	.word	0x00000000
	.align		4
        /*0014*/ 	.word	0xfffffffd
	.align		4
        /*0018*/ 	.word	0x00000000
	.align		4
        /*001c*/ 	.word	0xfffffffc


//--------------------- .text.matmul_kernel       --------------------------
	.section	.text.matmul_kernel,"ax",@progbits
	.align	128
        .global         matmul_kernel
        .type           matmul_kernel,@function
        .size           matmul_kernel,(.L_x_4 - matmul_kernel)
        .other          matmul_kernel,@"STO_CUDA_ENTRY STV_DEFAULT"
matmul_kernel:
.text.matmul_kernel:
[----:B------:R-:W0:Y:S08]  /*0000*/  LDC R1, c[0x0][0x37c] ;  /* 0x0000df00ff017b82 */ /* 0x000e300000000800 */
[----:B------:R-:W1:Y:S01]  /*0010*/  LDC.64 R14, c[0x0][0x398] ;  /* 0x0000e600ff0e7b82 */ /* 0x000e620000000a00 */
[----:B------:R-:W2:Y:S01]  /*0020*/  S2R R12, SR_TID.X ;  /* 0x00000000000c7919 */ /* 0x000ea20000002100 */
[----:B0-----:R-:W-:Y:S01]  /*0030*/  VIADD R1, R1, 0xfffff530 ;  /* 0xfffff53001017836 */ /* 0x001fe20000000000 */
[----:B------:R-:W0:Y:S01]  /*0040*/  LDCU UR4, c[0x0][0x3a0] ;  /* 0x00007400ff0477ac */ /* 0x000e220008000800 */
[----:B------:R-:W3:Y:S01]  /*0050*/  LDCU.64 UR10, c[0x0][0x358] ;  /* 0x00006b00ff0a77ac */ /* 0x000ee20008000a00 */
[----:B------:R-:W4:Y:S01]  /*0060*/  LDCU UR8, c[0x0][0x3a0] ;  /* 0x00007400ff0877ac */ /* 0x000f220008000800 */
[----:B0-----:R-:W-:Y:S01]  /*0070*/  UIADD3 UR4, UPT, UPT, UR4, 0x3f, URZ ;  /* 0x0000003f04047890 */ /* 0x001fe2000fffe0ff */
[----:B-1----:R-:W-:-:S03]  /*0080*/  VIADD R0, R15, 0x1ff ;  /* 0x000001ff0f007836 */ /* 0x002fc60000000000 */
[----:B------:R-:W-:Y:S02]  /*0090*/  UISETP.GT.AND UP0, UPT, UR4, 0x3f, UPT ;  /* 0x0000003f0400788c */ /* 0x000fe4000bf04270 */
[----:B------:R-:W-:-:S04]  /*00a0*/  SHF.R.S32.HI R3, RZ, 0x1f, R0 ;  /* 0x0000001fff037819 */ /* 0x000fc80000011400 */
[----:B------:R-:W-:Y:S02]  /*00b0*/  LEA.HI R3, R3, R0, RZ, 0x9 ;  /* 0x0000000003037211 */ /* 0x000fe400078f48ff */
[C---:B--2---:R-:W-:Y:S02]  /*00c0*/  LEA.HI R21, R12.reuse, 0x8, RZ, 0x1a ;  /* 0x000000080c157811 */ /* 0x044fe400078fd0ff */
[----:B------:R-:W-:Y:S02]  /*00d0*/  SHF.R.S32.HI R0, RZ, 0x9, R3 ;  /* 0x00000009ff007819 */ /* 0x000fe40000011403 */
[----:B------:R-:W0:Y:S01]  /*00e0*/  S2R R3, SR_CTAID.X ;  /* 0x0000000000037919 */ /* 0x000e220000002500 */
[----:B------:R-:W-:Y:S02]  /*00f0*/  LEA.HI R19, R12, 0x18, RZ, 0x1a ;  /* 0x000000180c137811 */ /* 0x000fe400078fd0ff */
[----:B------:R-:W-:Y:S01]  /*0100*/  IMAD.SHL.U32 R0, R0, 0x8, RZ ;  /* 0x0000000800007824 */ /* 0x000fe200078e00ff */
[----:B------:R-:W-:-:S02]  /*0110*/  LEA.HI R18, R12, 0x28, RZ, 0x1a ;  /* 0x000000280c127811 */ /* 0x000fc400078fd0ff */
[C---:B------:R-:W-:Y:S02]  /*0120*/  LEA.HI R16, R12.reuse, 0x38, RZ, 0x1a ;  /* 0x000000380c107811 */ /* 0x040fe400078fd0ff */
[-C--:B------:R-:W-:Y:S02]  /*0130*/  IABS R7, R0.reuse ;  /* 0x0000000000077213 */ /* 0x080fe40000000000 */
[----:B------:R-:W-:Y:S02]  /*0140*/  IABS R10, R0 ;  /* 0x00000000000a7213 */ /* 0x000fe40000000000 */
[----:B------:R-:W1:Y:S01]  /*0150*/  I2F.RP R2, R7 ;  /* 0x0000000700027306 */ /* 0x000e620000209400 */
[----:B------:R-:W-:-:S07]  /*0160*/  LOP3.LUT R20, R12, 0x3f, RZ, 0xc0, !PT ;  /* 0x0000003f0c147812 */ /* 0x000fce00078ec0ff */
[----:B-1----:R-:W1:Y:S01]  /*0170*/  MUFU.RCP R2, R2 ;  /* 0x0000000200027308 */ /* 0x002e620000001000 */
[----:B0-----:R-:W-:Y:S01]  /*0180*/  IABS R8, R3 ;  /* 0x0000000300087213 */ /* 0x001fe20000000000 */
[----:B-1----:R-:W-:Y:S02]  /*0190*/  VIADD R4, R2, 0xffffffe ;  /* 0x0ffffffe02047836 */ /* 0x002fe40000000000 */
[----:B------:R-:W-:-:S04]  /*01a0*/  IMAD.MOV R2, RZ, RZ, -R10 ;  /* 0x000000ffff027224 */ /* 0x000fc800078e0a0a */
[----:B------:R0:W1:Y:S02]  /*01b0*/  F2I.FTZ.U32.TRUNC.NTZ R5, R4 ;  /* 0x0000000400057305 */ /* 0x000064000021f000 */
[----:B0-----:R-:W-:Y:S02]  /*01c0*/  IMAD.MOV.U32 R4, RZ, RZ, RZ ;  /* 0x000000ffff047224 */ /* 0x001fe400078e00ff */
[----:B-1----:R-:W-:-:S04]  /*01d0*/  IMAD.MOV R6, RZ, RZ, -R5 ;  /* 0x000000ffff067224 */ /* 0x002fc800078e0a05 */
[----:B------:R-:W-:Y:S02]  /*01e0*/  IMAD R9, R6, R7, RZ ;  /* 0x0000000706097224 */ /* 0x000fe400078e02ff */
[----:B------:R-:W-:Y:S02]  /*01f0*/  IMAD.MOV.U32 R6, RZ, RZ, R8 ;  /* 0x000000ffff067224 */ /* 0x000fe400078e0008 */
[----:B------:R-:W-:-:S06]  /*0200*/  IMAD.HI.U32 R5, R5, R9, R4 ;  /* 0x0000000905057227 */ /* 0x000fcc00078e0004 */
[----:B------:R-:W-:-:S04]  /*0210*/  IMAD.HI.U32 R5, R5, R6, RZ ;  /* 0x0000000605057227 */ /* 0x000fc800078e00ff */
[----:B------:R-:W-:-:S05]  /*0220*/  IMAD R2, R5, R2, R6 ;  /* 0x0000000205027224 */ /* 0x000fca00078e0206 */
[----:B------:R-:W-:-:S13]  /*0230*/  ISETP.GT.U32.AND P1, PT, R7, R2, PT ;  /* 0x000000020700720c */ /* 0x000fda0003f24070 */
[----:B------:R-:W-:Y:S02]  /*0240*/  @!P1 IMAD.IADD R2, R2, 0x1, -R7 ;  /* 0x0000000102029824 */ /* 0x000fe400078e0a07 */
[----:B------:R-:W-:Y:S01]  /*0250*/  @!P1 VIADD R5, R5, 0x1 ;  /* 0x0000000105059836 */ /* 0x000fe20000000000 */
[----:B------:R-:W-:Y:S02]  /*0260*/  ISETP.NE.AND P1, PT, R0, RZ, PT ;  /* 0x000000ff0000720c */ /* 0x000fe40003f25270 */
[----:B------:R-:W-:Y:S02]  /*0270*/  ISETP.GE.U32.AND P0, PT, R2, R7, PT ;  /* 0x000000070200720c */ /* 0x000fe40003f06070 */
[----:B------:R-:W-:-:S04]  /*0280*/  LOP3.LUT R2, R3, R0, RZ, 0x3c, !PT ;  /* 0x0000000003027212 */ /* 0x000fc800078e3cff */
[----:B------:R-:W-:Y:S01]  /*0290*/  ISETP.GE.AND P2, PT, R2, RZ, PT ;  /* 0x000000ff0200720c */ /* 0x000fe20003f46270 */
[----:B------:R-:W-:-:S06]  /*02a0*/  VIADD R2, R14, 0x3f ;  /* 0x0000003f0e027836 */ /* 0x000fcc0000000000 */
[----:B------:R-:W-:-:S04]  /*02b0*/  @P0 VIADD R5, R5, 0x1 ;  /* 0x0000000105050836 */ /* 0x000fc80000000000 */
[----:B------:R-:W-:Y:S01]  /*02c0*/  IMAD.MOV.U32 R4, RZ, RZ, R5 ;  /* 0x000000ffff047224 */ /* 0x000fe200078e0005 */
[----:B------:R-:W-:-:S03]  /*02d0*/  SHF.R.S32.HI R5, RZ, 0x1f, R2 ;  /* 0x0000001fff057819 */ /* 0x000fc60000011402 */
[----:B------:R-:W-:Y:S01]  /*02e0*/  @!P2 IMAD.MOV R4, RZ, RZ, -R4 ;  /* 0x000000ffff04a224 */ /* 0x000fe200078e0a04 */
[----:B------:R-:W-:Y:S02]  /*02f0*/  @!P1 LOP3.LUT R4, RZ, R0, RZ, 0x33, !PT ;  /* 0x00000000ff049212 */ /* 0x000fe400078e33ff */
[----:B------:R-:W-:-:S03]  /*0300*/  LEA.HI R5, R5, R2, RZ, 0x6 ;  /* 0x0000000205057211 */ /* 0x000fc600078f30ff */
[----:B------:R-:W-:Y:S02]  /*0310*/  IMAD.SHL.U32 R2, R4, 0x8, RZ ;  /* 0x0000000804027824 */ /* 0x000fe400078e00ff */
[----:B------:R-:W-:-:S03]  /*0320*/  IMAD.MOV R4, RZ, RZ, -R4 ;  /* 0x000000ffff047224 */ /* 0x000fc600078e0a04 */
[----:B------:R-:W-:Y:S01]  /*0330*/  LEA.HI.SX32 R5, R5, -R2, 0x1a ;  /* 0x8000000205057211 */ /* 0x000fe200078fd2ff */
[----:B------:R-:W-:Y:S02]  /*0340*/  IMAD R13, R0, R4, R3 ;  /* 0x00000004000d7224 */ /* 0x000fe400078e0203 */
[----:B------:R-:W-:Y:S01]  /*0350*/  IMAD.MOV.U32 R4, RZ, RZ, RZ ;  /* 0x000000ffff047224 */ /* 0x000fe200078e00ff */
[----:B------:R-:W-:Y:S02]  /*0360*/  VIMNMX R6, PT, PT, R5, 0x8, PT ;  /* 0x0000000805067848 */ /* 0x000fe40003fe0100 */
[----:B------:R-:W-:Y:S02]  /*0370*/  IABS R11, R13 ;  /* 0x0000000d000b7213 */ /* 0x000fe40000000000 */
[----:B------:R-:W-:-:S04]  /*0380*/  IABS R9, R6 ;  /* 0x0000000600097213 */ /* 0x000fc80000000000 */
[----:B------:R-:W0:Y:S08]  /*0390*/  I2F.RP R7, R9 ;  /* 0x0000000900077306 */ /* 0x000e300000209400 */
[----:B0-----:R-:W0:Y:S02]  /*03a0*/  MUFU.RCP R7, R7 ;  /* 0x0000000700077308 */ /* 0x001e240000001000 */
[----:B0-----:R-:W-:-:S06]  /*03b0*/  VIADD R5, R7, 0xffffffe ;  /* 0x0ffffffe07057836 */ /* 0x001fcc0000000000 */
[----:B------:R-:W0:Y:S02]  /*03c0*/  F2I.FTZ.U32.TRUNC.NTZ R5, R5 ;  /* 0x0000000500057305 */ /* 0x000e24000021f000 */
[----:B0-----:R-:W-:-:S04]  /*03d0*/  IMAD.MOV R8, RZ, RZ, -R5 ;  /* 0x000000ffff087224 */ /* 0x001fc800078e0a05 */
[----:B------:R-:W-:-:S04]  /*03e0*/  IMAD.MOV.U32 R0, RZ, RZ, R8 ;  /* 0x000000ffff007224 */ /* 0x000fc800078e0008 */
[----:B------:R-:W-:Y:S01]  /*03f0*/  IMAD R3, R0, R9, RZ ;  /* 0x0000000900037224 */ /* 0x000fe200078e02ff */
[----:B------:R-:W-:-:S03]  /*0400*/  IABS R0, R6 ;  /* 0x0000000600007213 */ /* 0x000fc60000000000 */
[----:B------:R-:W-:-:S04]  /*0410*/  IMAD.HI.U32 R4, R5, R3, R4 ;  /* 0x0000000305047227 */ /* 0x000fc800078e0004 */
[----:B------:R-:W-:Y:S02]  /*0420*/  IMAD.MOV R0, RZ, RZ, -R0 ;  /* 0x000000ffff007224 */ /* 0x000fe400078e0a00 */
        /* <DEDUP_REMOVED lines=8> */
[----:B------:R-:W-:-:S07]  /*04b0*/  ISETP.GE.AND P2, PT, R0, RZ, PT ;  /* 0x000000ff0000720c */ /* 0x000fce0003f46270 */
[----:B------:R-:W-:-:S06]  /*04c0*/  @P0 VIADD R4, R4, 0x1 ;  /* 0x0000000104040836 */ /* 0x000fcc0000000000 */
[----:B------:R-:W-:Y:S01]  /*04d0*/  @!P2 IMAD.MOV R4, RZ, RZ, -R4 ;  /* 0x000000ffff04a224 */ /* 0x000fe200078e0a04 */
[----:B------:R-:W-:-:S05]  /*04e0*/  @!P1 LOP3.LUT R4, RZ, R6, RZ, 0x33, !PT ;  /* 0x00000006ff049212 */ /* 0x000fca00078e33ff */
[----:B------:R-:W-:Y:S02]  /*04f0*/  IMAD.MOV R3, RZ, RZ, -R4 ;  /* 0x000000ffff037224 */ /* 0x000fe400078e0a04 */
[----:B------:R-:W-:Y:S02]  /*0500*/  IMAD.SHL.U32 R4, R4, 0x200, RZ ;  /* 0x0000020004047824 */ /* 0x000fe400078e00ff */
[----:B------:R-:W-:Y:S02]  /*0510*/  IMAD R3, R6, R3, R13 ;  /* 0x0000000306037224 */ /* 0x000fe400078e020d */
[----:B------:R-:W-:Y:S02]  /*0520*/  IMAD.IADD R25, R4, 0x1, R16 ;  /* 0x0000000104197824 */ /* 0x000fe400078e0210 */
[----:B------:R-:W-:Y:S01]  /*0530*/  IMAD.IADD R0, R2, 0x1, R3 ;  /* 0x0000000102007824 */ /* 0x000fe200078e0203 */
[----:B------:R-:W-:-:S03]  /*0540*/  SHF.R.U32.HI R2, RZ, 0x6, R12 ;  /* 0x00000006ff027819 */ /* 0x000fc6000001160c */
[----:B------:R-:W-:Y:S01]  /*0550*/  IMAD R0, R0, 0x40, R20 ;  /* 0x0000004000007824 */ /* 0x000fe200078e0214 */
[----:B------:R-:W-:-:S04]  /*0560*/  SGXT.U32 R17, R2, 0x3 ;  /* 0x000000030211781a */ /* 0x000fc80000000000 */
[C---:B------:R-:W-:Y:S01]  /*0570*/  LOP3.LUT R5, R17.reuse, 0x10, RZ, 0xfc, !PT ;  /* 0x0000001011057812 */ /* 0x040fe200078efcff */
[C---:B------:R-:W-:Y:S01]  /*0580*/  IMAD.IADD R5, R4.reuse, 0x1, R21 ;  /* 0x0000000104057824 */ /* 0x040fe200078e0215 */
[C---:B------:R-:W-:Y:S02]  /*0590*/  LOP3.LUT R3, R17.reuse, 0x20, RZ, 0xfc, !PT ;  /* 0x0000002011037812 */ /* 0x040fe400078efcff */
[C---:B------:R-:W-:Y:S02]  /*05a0*/  LOP3.LUT R13, R4.reuse, R17, RZ, 0xfc, !PT ;  /* 0x00000011040d7212 */ /* 0x040fe400078efcff */
[----:B------:R-:W-:Y:S01]  /*05b0*/  LOP3.LUT R2, R17, 0x30, RZ, 0xfc, !PT ;  /* 0x0000003011027812 */ /* 0x000fe200078efcff */
[C---:B------:R-:W-:Y:S01]  /*05c0*/  IMAD.IADD R2, R4.reuse, 0x1, R19 ;  /* 0x0000000104027824 */ /* 0x040fe200078e0213 */
[C-C-:B------:R-:W-:Y:S01]  /*05d0*/  LOP3.LUT R3, R4.reuse, 0x10, R17.reuse, 0xfe, !PT ;  /* 0x0000001004037812 */ /* 0x140fe200078efe11 */
[----:B------:R0:W-:Y:S01]  /*05e0*/  STL [R1+0x5b8], R5 ;  /* 0x0005b80501007387 */ /* 0x0001e20000100800 */
[----:B------:R-:W-:-:S02]  /*05f0*/  LOP3.LUT R24, R4, 0x30, R17, 0xfe, !PT ;  /* 0x0000003004187812 */ /* 0x000fc400078efe11 */
[C---:B------:R-:W-:Y:S01]  /*0600*/  LOP3.LUT R16, R13.reuse, 0x60, RZ, 0xfc, !PT ;  /* 0x000000600d107812 */ /* 0x040fe200078efcff */
[----:B------:R-:W-:Y:S01]  /*0610*/  STL [R1+0x5ac], R13 ;  /* 0x0005ac0d01007387 */ /* 0x000fe20000100800 */
[C---:B------:R-:W-:Y:S02]  /*0620*/  LOP3.LUT R19, R13.reuse, 0x70, RZ, 0xfc, !PT ;  /* 0x000000700d137812 */ /* 0x040fe400078efcff */
[C---:B------:R-:W-:Y:S01]  /*0630*/  LOP3.LUT R11, R13.reuse, 0x80, RZ, 0xfc, !PT ;  /* 0x000000800d0b7812 */ /* 0x040fe200078efcff */
[----:B------:R1:W-:Y:S01]  /*0640*/  STL [R1+0x5bc], R3 ;  /* 0x0005bc0301007387 */ /* 0x0003e20000100800 */
[C---:B------:R-:W-:Y:S02]  /*0650*/  LOP3.LUT R29, R13.reuse, 0x1d0, RZ, 0xfc, !PT ;  /* 0x000001d00d1d7812 */ /* 0x040fe400078efcff */
[----:B0-----:R-:W-:Y:S01]  /*0660*/  LOP3.LUT R5, R4, 0x20, R17, 0xfe, !PT ;  /* 0x0000002004057812 */ /* 0x001fe200078efe11 */
[----:B------:R0:W-:Y:S01]  /*0670*/  STL [R1+0x5c0], R2 ;  /* 0x0005c00201007387 */ /* 0x0001e20000100800 */
[----:B------:R-:W-:-:S03]  /*0680*/  LOP3.LUT R7, R13, 0x1c0, RZ, 0xfc, !PT ;  /* 0x000001c00d077812 */ /* 0x000fc600078efcff */
[----:B------:R-:W-:Y:S01]  /*0690*/  STL [R1+0x5c4], R5 ;  /* 0x0005c40501007387 */ /* 0x000fe20000100800 */
[----:B-1----:R-:W-:Y:S01]  /*06a0*/  IMAD.IADD R3, R4, 0x1, R18 ;  /* 0x0000000104037824 */ /* 0x002fe200078e0212 */
[----:B0-----:R-:W-:-:S04]  /*06b0*/  LEA.HI R2, R12, R4, RZ, 0x1a ;  /* 0x000000040c027211 */ /* 0x001fc800078fd0ff */
[----:B------:R0:W-:Y:S01]  /*06c0*/  STL [R1+0x5cc], R3 ;  /* 0x0005cc0301007387 */ /* 0x0001e20000100800 */
[----:B------:R-:W-:-:S03]  /*06d0*/  VIADD R18, R2, 0x58 ;  /* 0x0000005802127836 */ /* 0x000fc60000000000 */
[----:B------:R-:W-:Y:S01]  /*06e0*/  STL [R1+0x5d0], R24 ;  /* 0x0005d01801007387 */ /* 0x000fe20000100800 */
[C---:B------:R-:W-:Y:S02]  /*06f0*/  VIADD R17, R2.reuse, 0x68 ;  /* 0x0000006802117836 */ /* 0x040fe40000000000 */
[C---:B------:R-:W-:Y:S02]  /*0700*/  VIADD R10, R2.reuse, 0x88 ;  /* 0x00000088020a7836 */ /* 0x040fe40000000000 */
[C---:B0-----:R-:W-:Y:S02]  /*0710*/  VIADD R3, R2.reuse, 0x48 ;  /* 0x0000004802037836 */ /* 0x041fe40000000000 */
[C---:B------:R-:W-:Y:S02]  /*0720*/  VIADD R4, R2.reuse, 0x98 ;  /* 0x0000009802047836 */ /* 0x040fe40000000000 */
[C---:B------:R-:W-:Y:S01]  /*0730*/  VIADD R5, R2.reuse, 0xb8 ;  /* 0x000000b802057836 */ /* 0x040fe20000000000 */
[----:B------:R0:W-:Y:S01]  /*0740*/  STL [R1+0x5d8], R3 ;  /* 0x0005d80301007387 */ /* 0x0001e20000100800 */
[----:B------:R-:W-:-:S02]  /*0750*/  VIADD R27, R2, 0x1a8 ;  /* 0x000001a8021b7836 */ /* 0x000fc40000000000 */
[C---:B------:R-:W-:Y:S01]  /*0760*/  VIADD R9, R2.reuse, 0x1c8 ;  /* 0x000001c802097836 */ /* 0x040fe20000000000 */
[----:B------:R-:W-:Y:S01]  /*0770*/  STL [R1+0x5d4], R25 ;  /* 0x0005d41901007387 */ /* 0x000fe20000100800 */
[C---:B------:R-:W-:Y:S02]  /*0780*/  VIADD R28, R2.reuse, 0x1e8 ;  /* 0x000001e8021c7836 */ /* 0x040fe40000000000 */
[C---:B------:R-:W-:Y:S01]  /*0790*/  VIADD R8, R2.reuse, 0x1d8 ;  /* 0x000001d802087836 */ /* 0x040fe20000000000 */
[----:B------:R-:W-:Y:S01]  /*07a0*/  STL [R1+0x5dc], R18 ;  /* 0x0005dc1201007387 */ /* 0x000fe20000100800 */
[C---:B------:R-:W-:Y:S02]  /*07b0*/  VIADD R6, R2.reuse, 0x1f8 ;  /* 0x000001f802067836 */ /* 0x040fe40000000000 */
[C---:B0-----:R-:W-:Y:S01]  /*07c0*/  VIADD R3, R2.reuse, 0x78 ;  /* 0x0000007802037836 */ /* 0x041fe20000000000 */
[----:B------:R-:W-:Y:S04]  /*07d0*/  STL [R1+0x5e0], R17 ;  /* 0x0005e01101007387 */ /* 0x000fe80000100800 */
[----:B------:R0:W-:Y:S04]  /*07e0*/  STL [R1+0x5e4], R3 ;  /* 0x0005e40301007387 */ /* 0x0001e80000100800 */
[----:B------:R-:W-:Y:S04]  /*07f0*/  STL [R1+0x5e8], R10 ;  /* 0x0005e80a01007387 */ /* 0x000fe80000100800 */
[----:B------:R1:W-:Y:S01]  /*0800*/  STL [R1+0x5f0], R4 ;  /* 0x0005f00401007387 */ /* 0x0003e20000100800 */
[----:B0-----:R-:W-:-:S05]  /*0810*/  VIADD R3, R2, 0xa8 ;  /* 0x000000a802037836 */ /* 0x001fca0000000000 */
[----:B------:R0:W-:Y:S01]  /*0820*/  STL [R1+0x5f4], R3 ;  /* 0x0005f40301007387 */ /* 0x0001e20000100800 */
[----:B-1----:R-:W-:-:S03]  /*0830*/  VIADD R4, R2, 0xd8 ;  /* 0x000000d802047836 */ /* 0x002fc60000000000 */
[----:B------:R1:W-:Y:S01]  /*0840*/  STL [R1+0x5f8], R5 ;  /* 0x0005f80501007387 */ /* 0x0003e20000100800 */
[C---:B0-----:R-:W-:Y:S02]  /*0850*/  VIADD R3, R2.reuse, 0xc8 ;  /* 0x000000c802037836 */ /* 0x041fe40000000000 */
[----:B-1----:R-:W-:-:S03]  /*0860*/  VIADD R5, R2, 0xe8 ;  /* 0x000000e802057836 */ /* 0x002fc60000000000 */
[----:B------:R0:W-:Y:S04]  /*0870*/  STL [R1+0x5fc], R3 ;  /* 0x0005fc0301007387 */ /* 0x0001e80000100800 */
[----:B------:R1:W-:Y:S04]  /*0880*/  STL [R1+0x600], R4 ;  /* 0x0006000401007387 */ /* 0x0003e80000100800 */
[----:B------:R2:W-:Y:S01]  /*0890*/  STL [R1+0x604], R5 ;  /* 0x0006040501007387 */ /* 0x0005e20000100800 */
[C---:B0-----:R-:W-:Y:S02]  /*08a0*/  VIADD R3, R2.reuse, 0xf8 ;  /* 0x000000f802037836 */ /* 0x041fe40000000000 */
[----:B-1----:R-:W-:-:S03]  /*08b0*/  VIADD R4, R2, 0x108 ;  /* 0x0000010802047836 */ /* 0x002fc60000000000 */
[----:B------:R0:W-:Y:S01]  /*08c0*/  STL [R1+0x608], R3 ;  /* 0x0006080301007387 */ /* 0x0001e20000100800 */
[----:B--2---:R-:W-:-:S03]  /*08d0*/  VIADD R5, R2, 0x118 ;  /* 0x0000011802057836 */ /* 0x004fc60000000000 */
        /* <DEDUP_REMOVED lines=17> */
[----:B--2---:R-:W-:-:S03]  /*09f0*/  LOP3.LUT R5, R13, 0xa0, RZ, 0xfc, !PT ;  /* 0x000000a00d057812 */ /* 0x004fc600078efcff */
[----:B------:R1:W-:Y:S04]  /*0a00*/  STL [R1+0x630], R4 ;  /* 0x0006300401007387 */ /* 0x0003e80000100800 */
[----:B------:R-:W-:Y:S01]  /*0a10*/  STL [R1+0x634], R27 ;  /* 0x0006341b01007387 */ /* 0x000fe20000100800 */
[----:B0-----:R-:W-:Y:S01]  /*0a20*/  VIADD R3, R2, 0x1b8 ;  /* 0x000001b802037836 */ /* 0x001fe20000000000 */
[C---:B------:R-:W-:Y:S02]  /*0a30*/  LOP3.LUT R2, R13.reuse, 0x50, RZ, 0xfc, !PT ;  /* 0x000000500d027812 */ /* 0x040fe400078efcff */
[C---:B-1----:R-:W-:Y:S02]  /*0a40*/  LOP3.LUT R4, R13.reuse, 0x40, RZ, 0xfc, !PT ;  /* 0x000000400d047812 */ /* 0x042fe400078efcff */
[----:B------:R-:W-:Y:S04]  /*0a50*/  STL [R1+0x638], R3 ;  /* 0x0006380301007387 */ /* 0x000fe80000100800 */
[----:B------:R-:W-:Y:S04]  /*0a60*/  STL [R1+0x63c], R9 ;  /* 0x00063c0901007387 */ /* 0x000fe80000100800 */
[----:B------:R-:W-:Y:S04]  /*0a70*/  STL [R1+0x648], R28 ;  /* 0x0006481c01007387 */ /* 0x000fe80000100800 */
[----:B------:R-:W-:Y:S04]  /*0a80*/  STL [R1+0x644], R8 ;  /* 0x0006440801007387 */ /* 0x000fe80000100800 */
[----:B------:R-:W-:Y:S04]  /*0a90*/  STL [R1+0x640], R6 ;  /* 0x0006400601007387 */ /* 0x000fe80000100800 */
[----:B------:R0:W-:Y:S04]  /*0aa0*/  STL [R1+0x64c], R4 ;  /* 0x00064c0401007387 */ /* 0x0001e80000100800 */
[----:B------:R1:W-:Y:S04]  /*0ab0*/  STL [R1+0x654], R2 ;  /* 0x0006540201007387 */ /* 0x0003e80000100800 */
[----:B------:R-:W-:Y:S01]  /*0ac0*/  STL [R1+0x650], R16 ;  /* 0x0006501001007387 */ /* 0x000fe20000100800 */
[----:B0-----:R-:W-:-:S03]  /*0ad0*/  LOP3.LUT R4, R13, 0xb0, RZ, 0xfc, !PT ;  /* 0x000000b00d047812 */ /* 0x001fc600078efcff */
[----:B------:R-:W-:Y:S01]  /*0ae0*/  STL [R1+0x658], R19 ;  /* 0x0006581301007387 */ /* 0x000fe20000100800 */
[----:B-1----:R-:W-:-:S05]  /*0af0*/  LOP3.LUT R2, R13, 0x90, RZ, 0xfc, !PT ;  /* 0x000000900d027812 */ /* 0x002fca00078efcff */
[----:B------:R0:W-:Y:S04]  /*0b00*/  STL [R1+0x660], R2 ;  /* 0x0006600201007387 */ /* 0x0001e80000100800 */
[----:B------:R-:W-:Y:S04]  /*0b10*/  STL [R1+0x65c], R11 ;  /* 0x00065c0b01007387 */ /* 0x000fe80000100800 */
[----:B------:R1:W-:Y:S01]  /*0b20*/  STL [R1+0x664], R5 ;  /* 0x0006640501007387 */ /* 0x0003e20000100800 */
[----:B0-----:R-:W-:-:S03]  /*0b30*/  LOP3.LUT R2, R13, 0xc0, RZ, 0xfc, !PT ;  /* 0x000000c00d027812 */ /* 0x001fc600078efcff */
[----:B------:R0:W-:Y:S04]  /*0b40*/  STL [R1+0x668], R4 ;  /* 0x0006680401007387 */ /* 0x0001e80000100800 */
[----:B------:R2:W-:Y:S01]  /*0b50*/  STL [R1+0x66c], R2 ;  /* 0x00066c0201007387 */ /* 0x0005e20000100800 */
[C---:B-1----:R-:W-:Y:S02]  /*0b60*/  LOP3.LUT R5, R13.reuse, 0xd0, RZ, 0xfc, !PT ;  /* 0x000000d00d057812 */ /* 0x042fe400078efcff */
[----:B0-----:R-:W-:-:S03]  /*0b70*/  LOP3.LUT R4, R13, 0xe0, RZ, 0xfc, !PT ;  /* 0x000000e00d047812 */ /* 0x001fc600078efcff */
[----:B------:R0:W-:Y:S01]  /*0b80*/  STL [R1+0x670], R5 ;  /* 0x0006700501007387 */ /* 0x0001e20000100800 */
[----:B--2---:R-:W-:-:S03]  /*0b90*/  LOP3.LUT R2, R13, 0xf0, RZ, 0xfc, !PT ;  /* 0x000000f00d027812 */ /* 0x004fc600078efcff */
[----:B------:R1:W-:Y:S04]  /*0ba0*/  STL [R1+0x674], R4 ;  /* 0x0006740401007387 */ /* 0x0003e80000100800 */
[----:B------:R2:W-:Y:S01]  /*0bb0*/  STL [R1+0x678], R2 ;  /* 0x0006780201007387 */ /* 0x0005e20000100800 */
[C---:B0-----:R-:W-:Y:S02]  /*0bc0*/  LOP3.LUT R5, R13.reuse, 0x100, RZ, 0xfc, !PT ;  /* 0x000001000d057812 */ /* 0x041fe400078efcff */
[----:B-1----:R-:W-:-:S03]  /*0bd0*/  LOP3.LUT R4, R13, 0x110, RZ, 0xfc, !PT ;  /* 0x000001100d047812 */ /* 0x002fc600078efcff */
        /* <DEDUP_REMOVED lines=22> */
[----:B0-----:R-:W-:-:S03]  /*0d40*/  LOP3.LUT R5, R13, 0x1e0, RZ, 0xfc, !PT ;  /* 0x000001e00d057812 */ /* 0x001fc600078efcff */
[----:B------:R2:W-:Y:S01]  /*0d50*/  STL [R1+0x6b4], R29 ;  /* 0x0006b41d01007387 */ /* 0x0005e20000100800 */
[----:B-1----:R-:W-:-:S03]  /*0d60*/  LOP3.LUT R4, R13, 0x1f0, RZ, 0xfc, !PT ;  /* 0x000001f00d047812 */ /* 0x002fc600078efcff */
[----:B------:R2:W-:Y:S04]  /*0d70*/  STL [R1+0x6b0], R7 ;  /* 0x0006b00701007387 */ /* 0x0005e80000100800 */
[----:B------:R2:W-:Y:S04]  /*0d80*/  STL [R1+0x6b8], R5 ;  /* 0x0006b80501007387 */ /* 0x0005e80000100800 */
[----:B------:R2:W-:Y:S04]  /*0d90*/  STL [R1+0x6bc], R4 ;  /* 0x0006bc0401007387 */ /* 0x0005e80000100800 */
[----:B------:R2:W-:Y:S01]  /*0da0*/  STL [R1+0x5b4], R0 ;  /* 0x0005b40001007387 */ /* 0x0005e20000100800 */
[----:B---34-:R-:W-:Y:S05]  /*0db0*/  BRA.U UP0, `(.L_x_0) ;  /* 0x0000000500087547 */ /* 0x018fea000b800000 */
[----:B--2---:R-:W-:Y:S01]  /*0dc0*/  SHF.R.U32.HI R2, RZ, 0x2, R12 ;  /* 0x00000002ff027819 */ /* 0x004fe2000001160c */
[----:B------:R1:W-:Y:S01]  /*0dd0*/  STL [R1+0x80], RZ ;  /* 0x000080ff01007387 */ /* 0x0003e20000100800 */
[----:B------:R-:W-:Y:S01]  /*0de0*/  IMAD.SHL.U32 R0, R12, 0x10, RZ ;  /* 0x000000100c007824 */ /* 0x000fe200078e00ff */
[----:B------:R-:W-:Y:S02]  /*0df0*/  CS2R R20, SRZ ;  /* 0x0000000000147805 */ /* 0x000fe4000001ff00 */
[----:B------:R-:W-:Y:S01]  /*0e00*/  CS2R R22, SRZ ;  /* 0x0000000000167805 */ /* 0x000fe2000001ff00 */
[----:B------:R1:W-:Y:S01]  /*0e10*/  STL [R1+0x5ec], R2 ;  /* 0x0005ec0201007387 */ /* 0x0003e20000100800 */
[----:B------:R-:W-:Y:S02]  /*0e20*/  CS2R R12, SRZ ;  /* 0x00000000000c7805 */ /* 0x000fe4000001ff00 */
[----:B------:R-:W-:Y:S02]  /*0e30*/  LOP3.LUT R0, R0, 0x1e00, RZ, 0xc0, !PT ;  /* 0x00001e0000007812 */ /* 0x000fe400078ec0ff */
[----:B------:R-:W-:Y:S01]  /*0e40*/  CS2R R14, SRZ ;  /* 0x00000000000e7805 */ /* 0x000fe2000001ff00 */
[----:B------:R1:W-:Y:S04]  /*0e50*/  STL [R1+0x84], RZ ;  /* 0x000084ff01007387 */ /* 0x0003e80000100800 */
        /* <DEDUP_REMOVED lines=51> */
[----:B------:R1:W-:Y:S04]  /*1190*/  STL [R1+0x5c8], R0 ;  /* 0x0005c80001007387 */ /* 0x0003e80000100800 */
[----:B------:R1:W-:Y:S04]  /*11a0*/  STL [R1+0x34], RZ ;  /* 0x000034ff01007387 */ /* 0x0003e80000100800 */
[----:B------:R1:W-:Y:S04]  /*11b0*/  STL [R1+0x38], RZ ;  /* 0x000038ff01007387 */ /* 0x0003e80000100800 */
[----:B------:R1:W-:Y:S01]  /*11c0*/  STL [R1+0x3c], RZ ;  /* 0x00003cff01007387 */ /* 0x0003e20000100800 */
[----:B------:R-:W-:Y:S05]  /*11d0*/  BRA `(.L_x_1) ;  /* 0x0000011000e07947 */ /* 0x000fea0003800000 */
.L_x_0:
[----:B------:R-:W3:Y:S01]  /*11e0*/  LDL R23, [R1+0x6a8] ;  /* 0x0006a80001177983 */ /* 0x000ee20000100800 */
[----:B------:R-:W-:Y:S01]  /*11f0*/  IMAD.MOV.U32 R22, RZ, RZ, R29 ;  /* 0x000000ffff167224 */ /* 0x000fe200078e001d */
[----:B--2---:R-:W-:Y:S01]  /*1200*/  IABS R29, R15 ;  /* 0x0000000f001d7213 */ /* 0x004fe20000000000 */
[----:B------:R-:W-:Y:S01]  /*1210*/  IMAD.MOV.U32 R13, RZ, RZ, R2 ;  /* 0x000000ffff0d7224 */ /* 0x000fe200078e0002 */
[----:B------:R0:W-:Y:S01]  /*1220*/  STL [R1+0x7c8], R15 ;  /* 0x0007c80f01007387 */ /* 0x0001e20000100800 */
[----:B------:R-:W-:Y:S01]  /*1230*/  IMAD.MOV.U32 R12, RZ, RZ, R28 ;  /* 0x000000ffff0c7224 */ /* 0x000fe200078e001c */
[----:B------:R-:W1:Y:S01]  /*1240*/  I2F.RP R2, R29 ;  /* 0x0000001d00027306 */ /* 0x000e620000209400 */
[----:B------:R-:W-:Y:S01]  /*1250*/  IABS R28, R14 ;  /* 0x0000000e001c7213 */ /* 0x000fe20000000000 */
[----:B------:R-:W-:Y:S02]  /*1260*/  IMAD.MOV.U32 R21, RZ, RZ, R27 ;  /* 0x000000ffff157224 */ /* 0x000fe400078e001b */
[----:B------:R-:W-:-:S02]  /*1270*/  IMAD.MOV.U32 R20, RZ, RZ, R3 ;  /* 0x000000ffff147224 */ /* 0x000fc400078e0003 */
[----:B------:R-:W-:Y:S01]  /*1280*/  IMAD.MOV.U32 R26, RZ, RZ, RZ ;  /* 0x000000ffff1a7224 */ /* 0x000fe200078e00ff */
[----:B------:R-:W-:Y:S01]  /*1290*/  IABS R6, R6 ;  /* 0x0000000600067213 */ /* 0x000fe20000000000 */
[----:B------:R-:W2:Y:S01]  /*12a0*/  I2F.RP R0, R28 ;  /* 0x0000001c00007306 */ /* 0x000ea20000209400 */
[----:B0-----:R-:W4:Y:S01]  /*12b0*/  LDL R15, [R1+0x5b8] ;  /* 0x0005b800010f7983 */ /* 0x001f220000100800 */
[----:B------:R-:W-:Y:S01]  /*12c0*/  IABS R4, R4 ;  /* 0x0000000400047213 */ /* 0x000fe20000000000 */
[----:B------:R-:W0:Y:S02]  /*12d0*/  LDCU UR5, c[0x0][0x3b0] ;  /* 0x00007600ff0577ac */ /* 0x000e240008000800 */
[----:B------:R5:W-:Y:S01]  /*12e0*/  STL [R1+0x7c4], R14 ;  /* 0x0007c40e01007387 */ /* 0x000be20000100800 */
[----:B------:R-:W0:Y:S02]  /*12f0*/  LDCU.128 UR12, c[0x0][0x380] ;  /* 0x00007000ff0c77ac */ /* 0x000e240008000c00 */
[----:B-1----:R-:W1:Y:S01]  /*1300*/  MUFU.RCP R2, R2 ;  /* 0x0000000200027308 */ /* 0x002e620000001000 */
[----:B------:R-:W0:Y:S01]  /*1310*/  LDCU UR7, c[0x0][0x3a4] ;  /* 0x00007480ff0777ac */ /* 0x000e220008000800 */
[----:B-----5:R-:W5:Y:S06]  /*1320*/  LDL R14, [R1+0x5ac] ;  /* 0x0005ac00010e7983 */ /* 0x020f6c0000100800 */
[----:B--2---:R-:W2:Y:S01]  /*1330*/  MUFU.RCP R0, R0 ;  /* 0x0000000000007308 */ /* 0x004ea20000001000 */
[----:B------:R-:W0:Y:S01]  /*1340*/  LDCU UR6, c[0x0][0x3ac] ;  /* 0x00007580ff0677ac */ /* 0x000e220008000800 */
[----:B------:R0:W-:Y:S01]  /*1350*/  STL [R1+0x800], R28 ;  /* 0x0008001c01007387 */ /* 0x0001e20000100800 */
[----:B-1----:R-:W-:-:S05]  /*1360*/  VIADD R2, R2, 0xffffffe ;  /* 0x0ffffffe02027836 */ /* 0x002fca0000000000 */
[----:B------:R1:W0:Y:S01]  /*1370*/  F2I.FTZ.U32.TRUNC.NTZ R27, R2 ;  /* 0x00000002001b7305 */ /* 0x000222000021f000 */
[----:B--2---:R-:W-:-:S07]  /*1380*/  VIADD R0, R0, 0xffffffe ;  /* 0x0ffffffe00007836 */ /* 0x004fce0000000000 */
[----:B------:R0:W2:Y:S01]  /*1390*/  F2I.FTZ.U32.TRUNC.NTZ R3, R0 ;  /* 0x0000000000037305 */ /* 0x0000a2000021f000 */
[----:B-1----:R-:W-:Y:S02]  /*13a0*/  IMAD.MOV.U32 R2, RZ, RZ, RZ ;  /* 0x000000ffff027224 */ /* 0x002fe400078e00ff */
[----:B0-----:R-:W-:-:S04]  /*13b0*/  IMAD.MOV R0, RZ, RZ, -R27 ;  /* 0x000000ffff007224 */ /* 0x001fc800078e0a1b */
[----:B------:R-:W-:-:S04]  /*13c0*/  IMAD R0, R0, R29, RZ ;  /* 0x0000001d00007224 */ /* 0x000fc800078e02ff */
[----:B------:R-:W-:Y:S01]  /*13d0*/  IMAD.HI.U32 R26, R27, R0, R26 ;  /* 0x000000001b1a7227 */ /* 0x000fe200078e001a */
[----:B------:R-:W-:-:S03]  /*13e0*/  IABS R0, R12 ;  /* 0x0000000c00007213 */ /* 0x000fc60000000000 */
[----:B------:R-:W-:Y:S02]  /*13f0*/  IMAD.MOV.U32 R27, RZ, RZ, R8 ;  /* 0x000000ffff1b7224 */ /* 0x000fe400078e0008 */
[----:B--2---:R-:W-:Y:S02]  /*1400*/  IMAD.MOV R8, RZ, RZ, -R3 ;  /* 0x000000ffff087224 */ /* 0x004fe400078e0a03 */
[----:B------:R-:W-:Y:S02]  /*1410*/  IMAD.MOV.U32 R12, RZ, RZ, R7 ;  /* 0x000000ffff0c7224 */ /* 0x000fe400078e0007 */
[----:B------:R-:W-:Y:S02]  /*1420*/  IMAD R8, R8, R28, RZ ;  /* 0x0000001c08087224 */ /* 0x000fe400078e02ff */
[----:B------:R-:W-:-:S04]  /*1430*/  IMAD.HI.U32 R7, R26, R6, RZ ;  /* 0x000000061a077227 */ /* 0x000fc800078e00ff */
[----:B------:R-:W-:Y:S02]  /*1440*/  IMAD.MOV.U32 R28, RZ, RZ, R5 ;  /* 0x000000ffff1c7224 */ /* 0x000fe400078e0005 */
[----:B------:R-:W-:-:S04]  /*1450*/  IMAD.HI.U32 R5, R26, R4, RZ ;  /* 0x000000041a057227 */ /* 0x000fc800078e00ff */
[----:B------:R-:W-:Y:S01]  /*1460*/  IMAD.HI.U32 R3, R3, R8, R2 ;  /* 0x0000000803037227 */ /* 0x000fe200078e0002 */
[----:B------:R-:W-:-:S03]  /*1470*/  IABS R8, R28 ;  /* 0x0000001c00087213 */ /* 0x000fc60000000000 */
[----:B------:R-:W-:Y:S01]  /*1480*/  IMAD.HI.U32 R2, R26, R0, RZ ;  /* 0x000000001a027227 */ /* 0x000fe200078e00ff */
[----:B------:R0:W-:Y:S03]  /*1490*/  STL [R1+0xac], R3 ;  /* 0x0000ac0301007387 */ /* 0x0001e60000100800 */
[----:B------:R-:W-:Y:S02]  /*14a0*/  IMAD.MOV R7, RZ, RZ, -R7 ;  /* 0x000000ffff077224 */ /* 0x000fe400078e0a07 */
[----:B------:R-:W-:Y:S02]  /*14b0*/  IMAD.MOV R5, RZ, RZ, -R5 ;  /* 0x000000ffff057224 */ /* 0x000fe400078e0a05 */
[----:B------:R-:W-:Y:S02]  /*14c0*/  IMAD.MOV R2, RZ, RZ, -R2 ;  /* 0x000000ffff027224 */ /* 0x000fe400078e0a02 */
[C---:B------:R-:W-:Y:S01]  /*14d0*/  IMAD R5, R29.reuse, R5, R4 ;  /* 0x000000051d057224 */ /* 0x040fe200078e0204 */
[----:B------:R-:W-:Y:S01]  /*14e0*/  IABS R4, R22 ;  /* 0x0000001600047213 */ /* 0x000fe20000000000 */
[----:B0-----:R-:W-:-:S02]  /*14f0*/  IMAD R3, R29, R7, R6 ;  /* 0x000000071d037224 */ /* 0x001fc400078e0206 */
[----:B------:R-:W-:Y:S01]  /*1500*/  IMAD R0, R29, R2, R0 ;  /* 0x000000021d007224 */ /* 0x000fe200078e0200 */
[----:B------:R-:W-:Y:S02]  /*1510*/  IABS R2, R9 ;  /* 0x0000000900027213 */ /* 0x000fe40000000000 */
[----:B------:R0:W-:Y:S04]  /*1520*/  STL [R1+0x9c], R3 ;  /* 0x00009c0301007387 */ /* 0x0001e80000100800 */
[----:B------:R-:W-:Y:S04]  /*1530*/  STL [R1+0x98], R5 ;  /* 0x0000980501007387 */ /* 0x000fe80000100800 */
[----:B------:R1:W-:Y:S01]  /*1540*/  STL [R1+0x94], R0 ;  /* 0x0000940001007387 */ /* 0x0003e20000100800 */
[----:B0-----:R-:W-:Y:S01]  /*1550*/  IABS R3, R27 ;  /* 0x0000001b00037213 */ /* 0x001fe20000000000 */
[----:B---3--:R-:W-:-:S02]  /*1560*/  IMAD.MOV.U32 R22, RZ, RZ, R23 ;  /* 0x000000ffff167224 */ /* 0x008fc400078e0017 */
[----:B------:R-:W2:Y:S01]  /*1570*/  LDL R23, [R1+0x630] ;  /* 0x0006300001177983 */ /* 0x000ea20000100800 */
[----:B------:R-:W-:Y:S01]  /*1580*/  IMAD.HI.U32 R9, R26, R8, RZ ;  /* 0x000000081a097227 */ /* 0x000fe200078e00ff */
[----:B-1----:R-:W-:-:S03]  /*1590*/  IABS R0, R12 ;  /* 0x0000000c00007213 */ /* 0x002fc60000000000 */
[----:B------:R-:W-:-:S04]  /*15a0*/  IMAD.HI.U32 R7, R26, R3, RZ ;  /* 0x000000031a077227 */ /* 0x000fc800078e00ff */
[----:B------:R-:W-:Y:S02]  /*15b0*/  IMAD.MOV R9, RZ, RZ, -R9 ;  /* 0x000000ffff097224 */ /* 0x000fe400078e0a09 */
[----:B------:R-:W-:-:S04]  /*15c0*/  IMAD.HI.U32 R6, R26, R4, RZ ;  /* 0x000000041a067227 */ /* 0x000fc800078e00ff */
[----:B------:R-:W-:Y:S02]  /*15d0*/  IMAD.MOV R7, RZ, RZ, -R7 ;  /* 0x000000ffff077224 */ /* 0x000fe400078e0a07 */
[C---:B------:R-:W-:Y:S02]  /*15e0*/  IMAD R8, R29.reuse, R9, R8 ;  /* 0x000000091d087224 */ /* 0x040fe400078e0208 */
[----:B------:R-:W-:Y:S02]  /*15f0*/  IMAD.MOV R6, RZ, RZ, -R6 ;  /* 0x000000ffff067224 */ /* 0x000fe400078e0a06 */
[C---:B------:R-:W-:Y:S01]  /*1600*/  IMAD R7, R29.reuse, R7, R3 ;  /* 0x000000071d077224 */ /* 0x040fe200078e0203 */
[----:B------:R0:W-:Y:S01]  /*1610*/  STL [R1+0x90], R8 ;  /* 0x0000900801007387 */ /* 0x0001e20000100800 */
[----:B------:R-:W-:Y:S02]  /*1620*/  IMAD R4, R29, R6, R4 ;  /* 0x000000061d047224 */ /* 0x000fe400078e0204 */
[C---:B------:R-:W-:Y:S01]  /*1630*/  IMAD.HI.U32 R5, R26.reuse, R2, RZ ;  /* 0x000000021a057227 */ /* 0x040fe200078e00ff */
[----:B------:R-:W-:Y:S03]  /*1640*/  STL [R1+0x8c], R7 ;  /* 0x00008c0701007387 */ /* 0x000fe60000100800 */
[----:B------:R-:W-:Y:S01]  /*1650*/  IMAD.MOV R5, RZ, RZ, -R5 ;  /* 0x000000ffff057224 */ /* 0x000fe200078e0a05 */
[----:B------:R-:W3:Y:S01]  /*1660*/  LDL R12, [R1+0x6a4] ;  /* 0x0006a400010c7983 */ /* 0x000ee20000100800 */
[----:B------:R-:W-:Y:S01]  /*1670*/  IMAD.HI.U32 R3, R26, R0, RZ ;  /* 0x000000001a037227 */ /* 0x000fe200078e00ff */
[----:B0-----:R-:W-:-:S02]  /*1680*/  IABS R8, R20 ;  /* 0x0000001400087213 */ /* 0x001fc40000000000 */
[----:B------:R0:W-:Y:S04]  /*1690*/  STL [R1+0x88], R4 ;  /* 0x0000880401007387 */ /* 0x0001e80000100800 */
[----:B------:R-:W4:Y:S01]  /*16a0*/  LDL R20, [R1+0x62c] ;  /* 0x00062c0001147983 */ /* 0x000f220000100800 */
[----:B------:R-:W-:Y:S01]  /*16b0*/  IMAD R5, R29, R5, R2 ;  /* 0x000000051d057224 */ /* 0x000fe200078e0202 */
[----:B0-----:R-:W-:Y:S02]  /*16c0*/  IABS R4, R13 ;  /* 0x0000000d00047213 */ /* 0x001fe40000000000 */
[----:B------:R-:W5:Y:S01]  /*16d0*/  LDL R13, [R1+0x6a0] ;  /* 0x0006a000010d7983 */ /* 0x000f620000100800 */
[----:B------:R-:W-:Y:S01]  /*16e0*/  IABS R2, R21 ;  /* 0x0000001500027213 */ /* 0x000fe20000000000 */
[----:B------:R-:W-:-:S02]  /*16f0*/  IMAD.HI.U32 R9, R26, R8, RZ ;  /* 0x000000081a097227 */ /* 0x000fc400078e00ff */
[----:B------:R-:W-:Y:S02]  /*1700*/  STL [R1+0x84], R5 ;  /* 0x0000840501007387 */ /* 0x000fe40000100800 */
[----:B------:R-:W-:Y:S02]  /*1710*/  IMAD.HI.U32 R7, R26, R4, RZ ;  /* 0x000000041a077227 */ /* 0x000fe400078e00ff */
[----:B------:R-:W5:Y:S02]  /*1720*/  LDL R21, [R1+0x628] ;  /* 0x0006280001157983 */ /* 0x000f640000100800 */
[----:B------:R-:W-:Y:S02]  /*1730*/  IMAD.MOV R3, RZ, RZ, -R3 ;  /* 0x000000ffff037224 */ /* 0x000fe400078e0a03 */
[----:B------:R-:W-:Y:S02]  /*1740*/  IMAD.MOV R9, RZ, RZ, -R9 ;  /* 0x000000ffff097224 */ /* 0x000fe400078e0a09 */
[----:B------:R-:W-:-:S02]  /*1750*/  IMAD.MOV R7, RZ, RZ, -R7 ;  /* 0x000000ffff077224 */ /* 0x000fc400078e0a07 */
[C---:B------:R-:W-:Y:S02]  /*1760*/  IMAD R0, R29.reuse, R3, R0 ;  /* 0x000000031d007224 */ /* 0x040fe400078e0200 */
[C---:B------:R-:W-:Y:S02]  /*1770*/  IMAD R8, R29.reuse, R9, R8 ;  /* 0x000000091d087224 */ /* 0x040fe400078e0208 */
[----:B------:R-:W-:Y:S01]  /*1780*/  IMAD R7, R29, R7, R4 ;  /* 0x000000071d077224 */ /* 0x000fe200078e0204 */
[----:B------:R-:W-:Y:S01]  /*1790*/  IABS R3, R22 ;  /* 0x0000001600037213 */ /* 0x000fe20000000000 */
[----:B------:R2:W-:Y:S04]  /*17a0*/  STL [R1+0x80], R0 ;  /* 0x0000800001007387 */ /* 0x0005e80000100800 */
[----:B------:R-:W5:Y:S04]  /*17b0*/  LDL R22, [R1+0x69c] ;  /* 0x00069c0001167983 */ /* 0x000f680000100800 */
[----:B------:R3:W-:Y:S04]  /*17c0*/  STL [R1+0x7c], R8 ;  /* 0x00007c0801007387 */ /* 0x0007e80000100800 */
[----:B------:R-:W-:Y:S01]  /*17d0*/  STL [R1+0x78], R7 ;  /* 0x0000780701007387 */ /* 0x000fe20000100800 */
[----:B--2---:R-:W-:-:S03]  /*17e0*/  IABS R0, R23 ;  /* 0x0000001700007213 */ /* 0x004fc60000000000 */
[----:B------:R-:W2:Y:S01]  /*17f0*/  LDL R23, [R1+0x624] ;  /* 0x0006240001177983 */ /* 0x000ea20000100800 */
[----:B------:R-:W-:-:S04]  /*1800*/  IMAD.HI.U32 R6, R26, R2, RZ ;  /* 0x000000021a067227 */ /* 0x000fc800078e00ff */
[----:B------:R-:W-:-:S04]  /*1810*/  IMAD.MOV R6, RZ, RZ, -R6 ;  /* 0x000000ffff067224 */ /* 0x000fc800078e0a06 */
[----:B------:R-:W-:Y:S02]  /*1820*/  IMAD R2, R29, R6, R2 ;  /* 0x000000061d027224 */ /* 0x000fe400078e0202 */
[----:B------:R-:W-:-:S03]  /*1830*/  IMAD.HI.U32 R5, R26, R3, RZ ;  /* 0x000000031a057227 */ /* 0x000fc600078e00ff */
[----:B------:R4:W-:Y:S01]  /*1840*/  STL [R1+0x74], R2 ;  /* 0x0000740201007387 */ /* 0x0009e20000100800 */
[----:B------:R-:W-:Y:S02]  /*1850*/  IMAD.MOV R5, RZ, RZ, -R5 ;  /* 0x000000ffff057224 */ /* 0x000fe400078e0a05 */
[----:B------:R-:W-:Y:S01]  /*1860*/  IMAD.HI.U32 R4, R26, R0, RZ ;  /* 0x000000001a047227 */ /* 0x000fe200078e00ff */
[----:B---3--:R-:W-:Y:S02]  /*1870*/  IABS R8, R12 ;  /* 0x0000000c00087213 */ /* 0x008fe40000000000 */
[----:B------:R-:W3:Y:S01]  /*1880*/  LDL R12, [R1+0x698] ;  /* 0x00069800010c7983 */ /* 0x000ee20000100800 */
[----:B------:R-:W-:Y:S01]  /*1890*/  IMAD R5, R29, R5, R3 ;  /* 0x000000051d057224 */ /* 0x000fe200078e0203 */
[----:B----4-:R-:W-:Y:S02]  /*18a0*/  IABS R2, R20 ;  /* 0x0000001400027213 */ /* 0x010fe40000000000 */
[----:B------:R-:W4:Y:S01]  /*18b0*/  LDL R20, [R1+0x620] ;  /* 0x0006200001147983 */ /* 0x000f220000100800 */
[----:B------:R-:W-:-:S03]  /*18c0*/  IMAD.MOV R4, RZ, RZ, -R4 ;  /* 0x000000ffff047224 */ /* 0x000fc600078e0a04 */
[----:B------:R0:W-:Y:S01]  /*18d0*/  STL [R1+0x70], R5 ;  /* 0x0000700501007387 */ /* 0x0001e20000100800 */
[----:B------:R-:W-:Y:S01]  /*18e0*/  IMAD R0, R29, R4, R0 ;  /* 0x000000041d007224 */ /* 0x000fe200078e0200 */
[----:B-----5:R-:W-:Y:S02]  /*18f0*/  IABS R3, R13 ;  /* 0x0000000d00037213 */ /* 0x020fe40000000000 */
[----:B------:R-:W5:Y:S01]  /*1900*/  LDL R13, [R1+0x694] ;  /* 0x00069400010d7983 */ /* 0x000f620000100800 */
[----:B------:R-:W-:-:S03]  /*1910*/  IMAD.HI.U32 R9, R26, R8, RZ ;  /* 0x000000081a097227 */ /* 0x000fc600078e00ff */
[----:B------:R1:W-:Y:S01]  /*1920*/  STL [R1+0x6c], R0 ;  /* 0x00006c0001007387 */ /* 0x0003e20000100800 */
[C---:B------:R-:W-:Y:S01]  /*1930*/  IMAD.HI.U32 R7, R26.reuse, R2, RZ ;  /* 0x000000021a077227 */ /* 0x040fe200078e00ff */
[----:B------:R-:W-:Y:S02]  /*1940*/  IABS R4, R21 ;  /* 0x0000001500047213 */ /* 0x000fe40000000000 */
[----:B------:R-:W5:Y:S01]  /*1950*/  LDL R21, [R1+0x61c] ;  /* 0x00061c0001157983 */ /* 0x000f620000100800 */
[----:B0-----:R-:W-:-:S04]  /*1960*/  IMAD.HI.U32 R5, R26, R3, RZ ;  /* 0x000000031a057227 */ /* 0x001fc800078e00ff */
[----:B------:R-:W-:Y:S02]  /*1970*/  IMAD.MOV R9, RZ, RZ, -R9 ;  /* 0x000000ffff097224 */ /* 0x000fe400078e0a09 */
[----:B------:R-:W-:Y:S02]  /*1980*/  IMAD.MOV R7, RZ, RZ, -R7 ;  /* 0x000000ffff077224 */ /* 0x000fe400078e0a07 */
[----:B------:R-:W-:Y:S02]  /*1990*/  IMAD.MOV R5, RZ, RZ, -R5 ;  /* 0x000000ffff057224 */ /* 0x000fe400078e0a05 */
[C---:B------:R-:W-:Y:S02]  /*19a0*/  IMAD R8, R29.reuse, R9, R8 ;  /* 0x000000091d087224 */ /* 0x040fe400078e0208 */
[C---:B------:R-:W-:Y:S02]  /*19b0*/  IMAD R7, R29.reuse, R7, R2 ;  /* 0x000000071d077224 */ /* 0x040fe400078e0202 */
[----:B------:R-:W-:Y:S01]  /*19c0*/  IMAD R3, R29, R5, R3 ;  /* 0x000000051d037224 */ /* 0x000fe200078e0203 */
[----:B------:R-:W-:Y:S01]  /*19d0*/  STL [R1+0x68], R8 ;  /* 0x0000680801007387 */ /* 0x000fe20000100800 */
[----:B-1----:R-:W-:-:S03]  /*19e0*/  IABS R0, R22 ;  /* 0x0000001600007213 */ /* 0x002fc60000000000 */
[----:B------:R-:W-:Y:S04]  /*19f0*/  STL [R1+0x64], R7 ;  /* 0x0000640701007387 */ /* 0x000fe80000100800 */
[----:B------:R-:W5:Y:S04]  /*1a00*/  LDL R22, [R1+0x690] ;  /* 0x0006900001167983 */ /* 0x000f680000100800 */
[----:B------:R3:W-:Y:S01]  /*1a10*/  STL [R1+0x60], R3 ;  /* 0x0000600301007387 */ /* 0x0007e20000100800 */
[----:B--2---:R-:W-:-:S03]  /*1a20*/  IABS R5, R23 ;  /* 0x0000001700057213 */ /* 0x004fc60000000000 */
[----:B------:R-:W2:Y:S01]  /*1a30*/  LDL R23, [R1+0x618] ;  /* 0x0006180001177983 */ /* 0x000ea20000100800 */
[----:B------:R-:W-:-:S04]  /*1a40*/  IMAD.HI.U32 R6, R26, R4, RZ ;  /* 0x000000041a067227 */ /* 0x000fc800078e00ff */
[----:B------:R-:W-:Y:S02]  /*1a50*/  IMAD.MOV R6, RZ, RZ, -R6 ;  /* 0x000000ffff067224 */ /* 0x000fe400078e0a06 */
[----:B------:R-:W-:-:S04]  /*1a60*/  IMAD.HI.U32 R2, R26, R0, RZ ;  /* 0x000000001a027227 */ /* 0x000fc800078e00ff */
[----:B------:R-:W-:Y:S02]  /*1a70*/  IMAD R6, R29, R6, R4 ;  /* 0x000000061d067224 */ /* 0x000fe400078e0204 */
[----:B------:R-:W-:-:S04]  /*1a80*/  IMAD.MOV R2, RZ, RZ, -R2 ;  /* 0x000000ffff027224 */ /* 0x000fc800078e0a02 */
[----:B------:R-:W-:Y:S01]  /*1a90*/  IMAD R2, R29, R2, R0 ;  /* 0x000000021d027224 */ /* 0x000fe200078e0200 */
[----:B---3--:R-:W-:Y:S02]  /*1aa0*/  IABS R3, R12 ;  /* 0x0000000c00037213 */ /* 0x008fe40000000000 */
[----:B------:R-:W3:Y:S04]  /*1ab0*/  LDL R12, [R1+0x68c] ;  /* 0x00068c00010c7983 */ /* 0x000ee80000100800 */
[----:B------:R0:W-:Y:S01]  /*1ac0*/  STL [R1+0x5c], R6 ;  /* 0x00005c0601007387 */ /* 0x0001e20000100800 */
[----:B----4-:R-:W-:-:S03]  /*1ad0*/  IABS R4, R20 ;  /* 0x0000001400047213 */ /* 0x010fc60000000000 */
[----:B------:R-:W4:Y:S01]  /*1ae0*/  LDL R20, [R1+0x614] ;  /* 0x0006140001147983 */ /* 0x000f220000100800 */
[----:B------:R-:W-:-:S03]  /*1af0*/  IMAD.HI.U32 R7, R26, R3, RZ ;  /* 0x000000031a077227 */ /* 0x000fc600078e00ff */
[----:B------:R1:W-:Y:S01]  /*1b00*/  STL [R1+0x58], R2 ;  /* 0x0000580201007387 */ /* 0x0003e20000100800 */
[C---:B0-----:R-:W-:Y:S01]  /*1b10*/  IMAD.HI.U32 R6, R26.reuse, R5, RZ ;  /* 0x000000051a067227 */ /* 0x041fe200078e00ff */
[----:B-----5:R-:W-:Y:S02]  /*1b20*/  IABS R0, R13 ;  /* 0x0000000d00007213 */ /* 0x020fe40000000000 */
[----:B------:R-:W5:Y:S01]  /*1b30*/  LDL R13, [R1+0x684] ;  /* 0x00068400010d7983 */ /* 0x000f620000100800 */
[----:B------:R-:W-:Y:S02]  /*1b40*/  IMAD.MOV R6, RZ, RZ, -R6 ;  /* 0x000000ffff067224 */ /* 0x000fe400078e0a06 */
[----:B------:R-:W-:Y:S01]  /*1b50*/  IMAD.MOV R7, RZ, RZ, -R7 ;  /* 0x000000ffff077224 */ /* 0x000fe200078e0a07 */
[----:B-1----:R-:W-:Y:S01]  /*1b60*/  IABS R2, R21 ;  /* 0x0000001500027213 */ /* 0x002fe20000000000 */
[----:B------:R-:W-:-:S04]  /*1b70*/  IMAD.HI.U32 R8, R26, R4, RZ ;  /* 0x000000041a087227 */ /* 0x000fc800078e00ff */
[C---:B------:R-:W-:Y:S02]  /*1b80*/  IMAD R21, R29.reuse, R6, R5 ;  /* 0x000000061d157224 */ /* 0x040fe400078e0205 */
[C---:B------:R-:W-:Y:S02]  /*1b90*/  IMAD R6, R29.reuse, R7, R3 ;  /* 0x000000071d067224 */ /* 0x040fe400078e0203 */
[----:B------:R-:W-:Y:S01]  /*1ba0*/  IMAD.MOV R8, RZ, RZ, -R8 ;  /* 0x000000ffff087224 */ /* 0x000fe200078e0a08 */
[----:B------:R0:W-:Y:S04]  /*1bb0*/  STL [R1+0x54], R21 ;  /* 0x0000541501007387 */ /* 0x0001e80000100800 */
[----:B------:R1:W-:Y:S04]  /*1bc0*/  STL [R1+0x50], R6 ;  /* 0x0000500601007387 */ /* 0x0003e80000100800 */
[----:B0-----:R-:W5:Y:S01]  /*1bd0*/  LDL R21, [R1+0x610] ;  /* 0x0006100001157983 */ /* 0x001f620000100800 */
[----:B-1----:R-:W-:Y:S01]  /*1be0*/  IMAD R6, R29, R8, R4 ;  /* 0x000000081d067224 */ /* 0x002fe200078e0204 */
[----:B------:R-:W-:-:S04]  /*1bf0*/  IABS R4, R22 ;  /* 0x0000001600047213 */ /* 0x000fc80000000000 */
[----:B------:R2:W-:Y:S04]  /*1c00*/  STL [R1+0x4c], R6 ;  /* 0x00004c0601007387 */ /* 0x0005e80000100800 */
[----:B------:R-:W5:Y:S01]  /*1c10*/  LDL R22, [R1+0x680] ;  /* 0x0006800001167983 */ /* 0x000f620000100800 */
[----:B--2---:R-:W-:-:S03]  /*1c20*/  IABS R6, R23 ;  /* 0x0000001700067213 */ /* 0x004fc60000000000 */
[----:B------:R-:W2:Y:S01]  /*1c30*/  LDL R23, [R1+0x60c] ;  /* 0x00060c0001177983 */ /* 0x000ea20000100800 */
[----:B------:R-:W-:-:S04]  /*1c40*/  IMAD.HI.U32 R9, R26, R0, RZ ;  /* 0x000000001a097227 */ /* 0x000fc800078e00ff */
[----:B------:R-:W-:-:S04]  /*1c50*/  IMAD.HI.U32 R5, R26, R2, RZ ;  /* 0x000000021a057227 */ /* 0x000fc800078e00ff */
[----:B------:R-:W-:Y:S02]  /*1c60*/  IMAD.MOV R3, RZ, RZ, -R9 ;  /* 0x000000ffff037224 */ /* 0x000fe400078e0a09 */
[----:B------:R-:W-:Y:S02]  /*1c70*/  IMAD.MOV R7, RZ, RZ, -R5 ;  /* 0x000000ffff077224 */ /* 0x000fe400078e0a05 */
[C---:B------:R-:W-:Y:S02]  /*1c80*/  IMAD R0, R29.reuse, R3, R0 ;  /* 0x000000031d007224 */ /* 0x040fe400078e0200 */
[----:B------:R-:W-:-:S03]  /*1c90*/  IMAD R2, R29, R7, R2 ;  /* 0x000000071d027224 */ /* 0x000fc600078e0202 */
[----:B------:R0:W-:Y:S01]  /*1ca0*/  STL [R1+0x48], R0 ;  /* 0x0000480001007387 */ /* 0x0001e20000100800 */
[----:B---3--:R-:W-:-:S03]  /*1cb0*/  IABS R5, R12 ;  /* 0x0000000c00057213 */ /* 0x008fc60000000000 */
[----:B------:R-:W3:Y:S01]  /*1cc0*/  LDL R12, [R1+0x67c] ;  /* 0x00067c00010c7983 */ /* 0x000ee20000100800 */
[----:B0-----:R-:W-:-:S03]  /*1cd0*/  IMAD.MOV.U32 R0, RZ, RZ, R4 ;  /* 0x000000ffff007224 */ /* 0x001fc600078e0004 */
[----:B------:R0:W-:Y:S01]  /*1ce0*/  STL [R1+0x44], R2 ;  /* 0x0000440201007387 */ /* 0x0001e20000100800 */
[----:B----4-:R-:W-:-:S03]  /*1cf0*/  IABS R4, R20 ;  /* 0x0000001400047213 */ /* 0x010fc60000000000 */
[----:B------:R-:W4:Y:S01]  /*1d00*/  LDL R20, [R1+0x608] ;  /* 0x0006080001147983 */ /* 0x000f220000100800 */
[----:B------:R-:W-:Y:S02]  /*1d10*/  IMAD.MOV.U32 R3, RZ, RZ, R6 ;  /* 0x000000ffff037224 */ /* 0x000fe400078e0006 */
[----:B------:R-:W-:-:S04]  /*1d20*/  IMAD.HI.U32 R6, R26, R0, RZ ;  /* 0x000000001a067227 */ /* 0x000fc800078e00ff */
[----:B0-----:R-:W-:Y:S01]  /*1d30*/  IMAD.MOV.U32 R2, RZ, RZ, R5 ;  /* 0x000000ffff027224 */ /* 0x001fe200078e0005 */
[----:B-----5:R-:W-:Y:S01]  /*1d40*/  IABS R5, R13 ;  /* 0x0000000d00057213 */ /* 0x020fe20000000000 */
[C---:B------:R-:W-:Y:S01]  /*1d50*/  IMAD.HI.U32 R7, R26.reuse, R3, RZ ;  /* 0x000000031a077227 */ /* 0x040fe200078e00ff */
[----:B------:R-:W5:Y:S03]  /*1d60*/  LDL R13, [R1+0x678] ;  /* 0x00067800010d7983 */ /* 0x000f660000100800 */
[----:B------:R-:W-:-:S04]  /*1d70*/  IMAD.HI.U32 R8, R26, R2, RZ ;  /* 0x000000021a087227 */ /* 0x000fc800078e00ff */
[----:B------:R-:W-:Y:S02]  /*1d80*/  IMAD.MOV R6, RZ, RZ, -R6 ;  /* 0x000000ffff067224 */ /* 0x000fe400078e0a06 */
[----:B------:R-:W-:Y:S02]  /*1d90*/  IMAD.MOV R7, RZ, RZ, -R7 ;  /* 0x000000ffff077224 */ /* 0x000fe400078e0a07 */
[----:B------:R-:W-:-:S04]  /*1da0*/  IMAD.HI.U32 R9, R26, R4, RZ ;  /* 0x000000041a097227 */ /* 0x000fc800078e00ff */
[----:B------:R-:W-:Y:S02]  /*1db0*/  IMAD.MOV R8, RZ, RZ, -R8 ;  /* 0x000000ffff087224 */ /* 0x000fe400078e0a08 */
[C---:B------:R-:W-:Y:S02]  /*1dc0*/  IMAD R6, R29.reuse, R6, R0 ;  /* 0x000000061d067224 */ /* 0x040fe400078e0200 */
[C---:B------:R-:W-:Y:S02]  /*1dd0*/  IMAD R0, R29.reuse, R7, R3 ;  /* 0x000000071d007224 */ /* 0x040fe400078e0203 */
[----:B------:R-:W-:Y:S01]  /*1de0*/  IMAD.MOV R3, RZ, RZ, -R9 ;  /* 0x000000ffff037224 */ /* 0x000fe200078e0a09 */
[----:B------:R-:W-:Y:S01]  /*1df0*/  STL [R1+0x40], R6 ;  /* 0x0000400601007387 */ /* 0x000fe20000100800 */
[C---:B------:R-:W-:Y:S02]  /*1e00*/  IMAD R2, R29.reuse, R8, R2 ;  /* 0x000000081d027224 */ /* 0x040fe400078e0202 */
[----:B------:R-:W-:Y:S01]  /*1e10*/  IMAD R4, R29, R3, R4 ;  /* 0x000000031d047224 */ /* 0x000fe200078e0204 */
[----:B------:R0:W-:Y:S02]  /*1e20*/  STL [R1+0x3c], R0 ;  /* 0x00003c0001007387 */ /* 0x0001e40000100800 */
[----:B0-----:R-:W-:-:S02]  /*1e30*/  IABS R0, R21 ;  /* 0x0000001500007213 */ /* 0x001fc40000000000 */
[----:B------:R-:W5:Y:S04]  /*1e40*/  LDL R21, [R1+0x604] ;  /* 0x0006040001157983 */ /* 0x000f680000100800 */
[----:B------:R0:W-:Y:S02]  /*1e50*/  STL [R1+0x38], R2 ;  /* 0x0000380201007387 */ /* 0x0001e40000100800 */
[----:B0-----:R-:W-:Y:S02]  /*1e60*/  IABS R2, R22 ;  /* 0x0000001600027213 */ /* 0x001fe40000000000 */
[----:B------:R-:W5:Y:S04]  /*1e70*/  LDL R22, [R1+0x674] ;  /* 0x0006740001167983 */ /* 0x000f680000100800 */
[----:B------:R3:W-:Y:S01]  /*1e80*/  STL [R1+0x34], R4 ;  /* 0x0000340401007387 */ /* 0x0007e20000100800 */
[----:B--2---:R-:W-:-:S03]  /*1e90*/  IABS R3, R23 ;  /* 0x0000001700037213 */ /* 0x004fc60000000000 */
[----:B------:R-:W2:Y:S01]  /*1ea0*/  LDL R23, [R1+0x600] ;  /* 0x0006000001177983 */ /* 0x000ea20000100800 */
[----:B------:R-:W-:-:S04]  /*1eb0*/  IMAD.HI.U32 R6, R26, R5, RZ ;  /* 0x000000051a067227 */ /* 0x000fc800078e00ff */
[----:B------:R-:W-:-:S04]  /*1ec0*/  IMAD.MOV R6, RZ, RZ, -R6 ;  /* 0x000000ffff067224 */ /* 0x000fc800078e0a06 */
[----:B------:R-:W-:Y:S02]  /*1ed0*/  IMAD R5, R29, R6, R5 ;  /* 0x000000061d057224 */ /* 0x000fe400078e0205 */
[----:B------:R-:W-:-:S04]  /*1ee0*/  IMAD.HI.U32 R6, R26, R0, RZ ;  /* 0x000000001a067227 */ /* 0x000fc800078e00ff */
[C---:B------:R-:W-:Y:S01]  /*1ef0*/  IMAD.HI.U32 R7, R26.reuse, R2, RZ ;  /* 0x000000021a077227 */ /* 0x040fe200078e00ff */
[----:B------:R4:W-:Y:S03]  /*1f00*/  STL [R1+0x30], R5 ;  /* 0x0000300501007387 */ /* 0x0009e60000100800 */
[----:B------:R-:W-:-:S04]  /*1f10*/  IMAD.HI.U32 R8, R26, R3, RZ ;  /* 0x000000031a087227 */ /* 0x000fc800078e00ff */
[----:B------:R-:W-:Y:S02]  /*1f20*/  IMAD.MOV R6, RZ, RZ, -R6 ;  /* 0x000000ffff067224 */ /* 0x000fe400078e0a06 */
[----:B------:R-:W-:Y:S01]  /*1f30*/  IMAD.MOV R7, RZ, RZ, -R7 ;  /* 0x000000ffff077224 */ /* 0x000fe200078e0a07 */
[----:B---3--:R-:W-:Y:S02]  /*1f40*/  IABS R4, R12 ;  /* 0x0000000c00047213 */ /* 0x008fe40000000000 */
[----:B------:R-:W3:Y:S01]  /*1f50*/  LDL R12, [R1+0x670] ;  /* 0x00067000010c7983 */ /* 0x000ee20000100800 */
[----:B------:R-:W-:Y:S01]  /*1f60*/  IMAD.MOV R8, RZ, RZ, -R8 ;  /* 0x000000ffff087224 */ /* 0x000fe200078e0a08 */
[----:B----4-:R-:W-:Y:S01]  /*1f70*/  IABS R5, R20 ;  /* 0x0000001400057213 */ /* 0x010fe20000000000 */
[C---:B------:R-:W-:Y:S02]  /*1f80*/  IMAD R20, R29.reuse, R6, R0 ;  /* 0x000000061d147224 */ /* 0x040fe400078e0200 */
[----:B------:R-:W-:-:S02]  /*1f90*/  IMAD R0, R29, R7, R2 ;  /* 0x000000071d007224 */ /* 0x000fc400078e0202 */
[----:B------:R-:W-:Y:S01]  /*1fa0*/  IMAD R3, R29, R8, R3 ;  /* 0x000000081d037224 */ /* 0x000fe200078e0203 */
[----:B------:R-:W-:Y:S04]  /*1fb0*/  STL [R1+0x2c], R20 ;  /* 0x00002c1401007387 */ /* 0x000fe80000100800 */
[----:B------:R5:W-:Y:S04]  /*1fc0*/  STL [R1+0x28], R0 ;  /* 0x0000280001007387 */ /* 0x000be80000100800 */
[----:B------:R-:W4:Y:S04]  /*1fd0*/  LDL R27, [R1+0x5fc] ;  /* 0x0005fc00011b7983 */ /* 0x000f280000100800 */
[----:B------:R0:W-:Y:S01]  /*1fe0*/  STL [R1+0x24], R3 ;  /* 0x0000240301007387 */ /* 0x0001e20000100800 */
[----:B-----5:R-:W-:-:S03]  /*1ff0*/  IABS R0, R13 ;  /* 0x0000000d00007213 */ /* 0x020fc60000000000 */
[----:B------:R-:W5:Y:S01]  /*2000*/  LDL R13, [R1+0x66c] ;  /* 0x00066c00010d7983 */ /* 0x000f620000100800 */
[----:B------:R-:W-:-:S03]  /*2010*/  IMAD.HI.U32 R9, R26, R4, RZ ;  /* 0x000000041a097227 */ /* 0x000fc600078e00ff */
[----:B------:R-:W4:Y:S01]  /*2020*/  LDL R20, [R1+0x5f8] ;  /* 0x0005f80001147983 */ /* 0x000f220000100800 */
[----:B------:R-:W-:-:S04]  /*2030*/  IMAD.MOV R2, RZ, RZ, -R9 ;  /* 0x000000ffff027224 */ /* 0x000fc800078e0a09 */
[----:B------:R-:W-:-:S05]  /*2040*/  IMAD R2, R29, R2, R4 ;  /* 0x000000021d027224 */ /* 0x000fca00078e0204 */
[----:B------:R1:W-:Y:S01]  /*2050*/  STL [R1+0x20], R2 ;  /* 0x0000200201007387 */ /* 0x0003e20000100800 */
[----:B--2---:R-:W-:-:S03]  /*2060*/  IABS R4, R23 ;  /* 0x0000001700047213 */ /* 0x004fc60000000000 */
[----:B------:R-:W2:Y:S01]  /*2070*/  LDL R23, [R1+0x5f4] ;  /* 0x0005f40001177983 */ /* 0x000ea20000100800 */
[C---:B------:R-:W-:Y:S01]  /*2080*/  IMAD.HI.U32 R6, R26.reuse, R5, RZ ;  /* 0x000000051a067227 */ /* 0x040fe200078e00ff */
[----:B------:R-:W-:Y:S02]  /*2090*/  IABS R7, R21 ;  /* 0x0000001500077213 */ /* 0x000fe40000000000 */
[----:B0-----:R-:W-:Y:S01]  /*20a0*/  IABS R3, R22 ;  /* 0x0000001600037213 */ /* 0x001fe20000000000 */
[----:B------:R-:W-:Y:S01]  /*20b0*/  IMAD.MOV R6, RZ, RZ, -R6 ;  /* 0x000000ffff067224 */ /* 0x000fe200078e0a06 */
[----:B------:R-:W2:Y:S01]  /*20c0*/  LDL R21, [R1+0x668] ;  /* 0x0006680001157983 */ /* 0x000ea20000100800 */
[----:B-1----:R-:W-:Y:S02]  /*20d0*/  IMAD.MOV.U32 R2, RZ, RZ, R7 ;  /* 0x000000ffff027224 */ /* 0x002fe400078e0007 */
[----:B------:R-:W-:Y:S02]  /*20e0*/  IMAD R5, R29, R6, R5 ;  /* 0x000000061d057224 */ /* 0x000fe400078e0205 */
[----:B------:R-:W-:-:S04]  /*20f0*/  IMAD.HI.U32 R6, R26, R0, RZ ;  /* 0x000000001a067227 */ /* 0x000fc800078e00ff */
[C---:B------:R-:W-:Y:S01]  /*2100*/  IMAD.HI.U32 R7, R26.reuse, R2, RZ ;  /* 0x000000021a077227 */ /* 0x040fe200078e00ff */
[----:B------:R3:W-:Y:S03]  /*2110*/  STL [R1+0x1c], R5 ;  /* 0x00001c0501007387 */ /* 0x0007e60000100800 */
[----:B------:R-:W-:Y:S02]  /*2120*/  IMAD.MOV R6, RZ, RZ, -R6 ;  /* 0x000000ffff067224 */ /* 0x000fe400078e0a06 */
[----:B------:R-:W-:Y:S02]  /*2130*/  IMAD.MOV R7, RZ, RZ, -R7 ;  /* 0x000000ffff077224 */ /* 0x000fe400078e0a07 */
[----:B------:R-:W-:Y:S01]  /*2140*/  IMAD.HI.U32 R8, R26, R3, RZ ;  /* 0x000000031a087227 */ /* 0x000fe200078e00ff */
[----:B---3--:R-:W-:-:S03]  /*2150*/  IABS R5, R12 ;  /* 0x0000000c00057213 */ /* 0x008fc60000000000 */
[C---:B------:R-:W-:Y:S02]  /*2160*/  IMAD R12, R29.reuse, R6, R0 ;  /* 0x000000061d0c7224 */ /* 0x040fe400078e0200 */
[----:B------:R-:W-:Y:S02]  /*2170*/  IMAD R0, R29, R7, R2 ;  /* 0x000000071d007224 */ /* 0x000fe400078e0202 */
[----:B------:R-:W-:Y:S01]  /*2180*/  IMAD.MOV R8, RZ, RZ, -R8 ;  /* 0x000000ffff087224 */ /* 0x000fe200078e0a08 */
[----:B------:R0:W-:Y:S01]  /*2190*/  STL [R1+0x18], R12 ;  /* 0x0000180c01007387 */ /* 0x0001e20000100800 */
[----:B------:R-:W-:-:S03]  /*21a0*/  IMAD.HI.U32 R9, R26, R4, RZ ;  /* 0x000000041a097227 */ /* 0x000fc600078e00ff */
[----:B------:R1:W-:Y:S01]  /*21b0*/  STL [R1+0x14], R0 ;  /* 0x0000140001007387 */ /* 0x0003e20000100800 */
[----:B------:R-:W-:-:S03]  /*21c0*/  IMAD.HI.U32 R6, R26, R5, RZ ;  /* 0x000000051a067227 */ /* 0x000fc600078e00ff */
[----:B------:R-:W3:Y:S01]  /*21d0*/  LDL R22, [R1+0x664] ;  /* 0x0006640001167983 */ /* 0x000ee20000100800 */
[----:B------:R-:W-:Y:S02]  /*21e0*/  IMAD.MOV R2, RZ, RZ, -R9 ;  /* 0x000000ffff027224 */ /* 0x000fe400078e0a09 */
[----:B------:R-:W-:Y:S01]  /*21f0*/  IMAD.MOV R6, RZ, RZ, -R6 ;  /* 0x000000ffff067224 */ /* 0x000fe200078e0a06 */
[----:B0-----:R-:W3:Y:S01]  /*2200*/  LDL R12, [R1+0x5f0] ;  /* 0x0005f000010c7983 */ /* 0x001ee20000100800 */
[C---:B-1----:R-:W-:Y:S02]  /*2210*/  IMAD R0, R29.reuse, R8, R3 ;  /* 0x000000081d007224 */ /* 0x042fe400078e0203 */
[----:B------:R-:W-:-:S03]  /*2220*/  IMAD R2, R29, R2, R4 ;  /* 0x000000021d027224 */ /* 0x000fc600078e0204 */
[----:B------:R4:W-:Y:S01]  /*2230*/  STL [R1+0x10], R0 ;  /* 0x0000100001007387 */ /* 0x0009e20000100800 */
[----:B------:R-:W-:Y:S01]  /*2240*/  IMAD R5, R29, R6, R5 ;  /* 0x000000061d057224 */ /* 0x000fe200078e0205 */
[----:B-----5:R-:W-:Y:S02]  /*2250*/  IABS R7, R13 ;  /* 0x0000000d00077213 */ /* 0x020fe40000000000 */
[----:B------:R-:W5:Y:S01]  /*2260*/  LDL R13, [R1+0x660] ;  /* 0x00066000010d7983 */ /* 0x000f620000100800 */
[----:B----4-:R-:W-:-:S03]  /*2270*/  IABS R0, R27 ;  /* 0x0000001b00007213 */ /* 0x010fc60000000000 */
[----:B------:R-:W-:Y:S04]  /*2280*/  STL [R1+0xc], R2 ;  /* 0x00000c0201007387 */ /* 0x000fe80000100800 */
[----:B------:R0:W-:Y:S02]  /*2290*/  STL [R1+0x8], R5 ;  /* 0x0000080501007387 */ /* 0x0001e40000100800 */
[----:B0-----:R-:W-:-:S04]  /*22a0*/  IMAD.HI.U32 R5, R26, R0, RZ ;  /* 0x000000001a057227 */ /* 0x001fc800078e00ff */
[----:B------:R-:W-:-:S04]  /*22b0*/  IMAD.MOV R5, RZ, RZ, -R5 ;  /* 0x000000ffff057224 */ /* 0x000fc800078e0a05 */
[----:B------:R-:W-:-:S05]  /*22c0*/  IMAD R28, R29, R5, R0 ;  /* 0x000000051d1c7224 */ /* 0x000fca00078e0200 */
[----:B------:R-:W-:Y:S01]  /*22d0*/  STL [R1+0x81c], R28 ;  /* 0x00081c1c01007387 */ /* 0x000fe20000100800 */
[----:B--2---:R-:W-:-:S03]  /*22e0*/  IABS R6, R23 ;  /* 0x0000001700067213 */ /* 0x004fc60000000000 */
[----:B------:R-:W2:Y:S01]  /*22f0*/  LDL R23, [R1+0x5e4] ;  /* 0x0005e40001177983 */ /* 0x000ea20000100800 */
[----:B------:R-:W-:Y:S01]  /*2300*/  IMAD.MOV.U32 R2, RZ, RZ, R7 ;  /* 0x000000ffff027224 */ /* 0x000fe200078e0007 */
[----:B------:R-:W-:-:S03]  /*2310*/  IABS R3, R20 ;  /* 0x0000001400037213 */ /* 0x000fc60000000000 */
[----:B------:R-:W-:Y:S01]  /*2320*/  IMAD.HI.U32 R7, R26, R2, RZ ;  /* 0x000000021a077227 */ /* 0x000fe200078e00ff */
[----:B------:R-:W-:-:S03]  /*2330*/  IABS R4, R21 ;  /* 0x0000001500047213 */ /* 0x000fc60000000000 */
[----:B------:R-:W-:Y:S02]  /*2340*/  IMAD.MOV R7, RZ, RZ, -R7 ;  /* 0x000000ffff077224 */ /* 0x000fe400078e0a07 */
[----:B------:R-:W-:-:S04]  /*2350*/  IMAD.HI.U32 R8, R26, R3, RZ ;  /* 0x000000031a087227 */ /* 0x000fc800078e00ff */
[----:B------:R-:W-:Y:S02]  /*2360*/  IMAD R0, R29, R7, R2 ;  /* 0x000000071d007224 */ /* 0x000fe400078e0202 */
[----:B------:R-:W-:Y:S02]  /*2370*/  IMAD.MOV R8, RZ, RZ, -R8 ;  /* 0x000000ffff087224 */ /* 0x000fe400078e0a08 */
[C---:B------:R-:W-:Y:S01]  /*2380*/  IMAD.HI.U32 R9, R26.reuse, R4, RZ ;  /* 0x000000041a097227 */ /* 0x040fe200078e00ff */
[----:B------:R0:W-:Y:S03]  /*2390*/  STL [R1], R0 ;  /* 0x0000000001007387 */ /* 0x0001e60000100800 */
[----:B------:R-:W-:-:S04]  /*23a0*/  IMAD.HI.U32 R5, R26, R6, RZ ;  /* 0x000000061a057227 */ /* 0x000fc800078e00ff */
[----:B------:R-:W-:Y:S02]  /*23b0*/  IMAD.MOV R2, RZ, RZ, -R9 ;  /* 0x000000ffff027224 */ /* 0x000fe400078e0a09 */
[C---:B0-----:R-:W-:Y:S02]  /*23c0*/  IMAD R0, R29.reuse, R8, R3 ;  /* 0x000000081d007224 */ /* 0x041fe400078e0203 */
[----:B------:R-:W-:Y:S02]  /*23d0*/  IMAD.MOV R9, RZ, RZ, -R5 ;  /* 0x000000ffff097224 */ /* 0x000fe400078e0a05 */
[----:B------:R-:W-:Y:S01]  /*23e0*/  IMAD R2, R29, R2, R4 ;  /* 0x000000021d027224 */ /* 0x000fe200078e0204 */
[----:B---3--:R-:W-:Y:S02]  /*23f0*/  IABS R3, R22 ;  /* 0x0000001600037213 */ /* 0x008fe40000000000 */
[----:B------:R-:W-:-:S03]  /*2400*/  IABS R7, R12 ;  /* 0x0000000c00077213 */ /* 0x000fc60000000000 */
[----:B------:R-:W-:Y:S02]  /*2410*/  IMAD.MOV.U32 R4, RZ, RZ, R3 ;  /* 0x000000ffff047224 */ /* 0x000fe400078e0003 */
[----:B------:R-:W-:Y:S02]  /*2420*/  IMAD R3, R29, R9, R6 ;  /* 0x000000091d037224 */ /* 0x000fe400078e0206 */
[----:B------:R-:W-:Y:S01]  /*2430*/  IMAD.MOV.U32 R5, RZ, RZ, R7 ;  /* 0x000000ffff057224 */ /* 0x000fe200078e0007 */
[----:B-----5:R-:W-:Y:S01]  /*2440*/  IABS R8, R13 ;  /* 0x0000000d00087213 */ /* 0x020fe20000000000 */
[----:B------:R-:W-:Y:S01]  /*2450*/  IMAD.HI.U32 R9, R26, R4, RZ ;  /* 0x000000041a097227 */ /* 0x000fe200078e00ff */
[----:B------:R-:W-:-:S03]  /*2460*/  IABS R7, R10 ;  /* 0x0000000a00077213 */ /* 0x000fc60000000000 */
[----:B------:R-:W-:Y:S01]  /*2470*/  IMAD.MOV.U32 R6, RZ, RZ, R8 ;  /* 0x000000ffff067224 */ /* 0x000fe200078e0008 */
[----:B------:R-:W-:Y:S01]  /*2480*/  IABS R8, R11 ;  /* 0x0000000b00087213 */ /* 0x000fe20000000000 */
[----:B------:R-:W-:-:S04]  /*2490*/  IMAD.HI.U32 R10, R26, R5, RZ ;  /* 0x000000051a0a7227 */ /* 0x000fc800078e00ff */
[----:B------:R-:W-:-:S04]  /*24a0*/  IMAD.HI.U32 R11, R26, R6, RZ ;  /* 0x000000061a0b7227 */ /* 0x000fc800078e00ff */
[----:B------:R-:W-:Y:S02]  /*24b0*/  IMAD.MOV R9, RZ, RZ, -R9 ;  /* 0x000000ffff097224 */ /* 0x000fe400078e0a09 */
[----:B------:R-:W-:Y:S02]  /*24c0*/  IMAD.MOV R10, RZ, RZ, -R10 ;  /* 0x000000ffff0a7224 */ /* 0x000fe400078e0a0a */
[----:B------:R-:W-:Y:S02]  /*24d0*/  IMAD.MOV R12, RZ, RZ, -R11 ;  /* 0x000000ffff0c7224 */ /* 0x000fe400078e0a0b */
[----:B------:R-:W-:Y:S01]  /*24e0*/  IMAD.HI.U32 R13, R26, R7, RZ ;  /* 0x000000071a0d7227 */ /* 0x000fe200078e00ff */
[----:B------:R0:W-:Y:S03]  /*24f0*/  STL [R1+0x814], R0 ;  /* 0x0008140001007387 */ /* 0x0001e60000100800 */
[----:B------:R-:W-:-:S02]  /*2500*/  IMAD R4, R29, R9, R4 ;  /* 0x000000091d047224 */ /* 0x000fc400078e0204 */
[C---:B------:R-:W-:Y:S02]  /*2510*/  IMAD R5, R29.reuse, R10, R5 ;  /* 0x0000000a1d057224 */ /* 0x040fe400078e0205 */
[C---:B------:R-:W-:Y:S01]  /*2520*/  IMAD R6, R29.reuse, R12, R6 ;  /* 0x0000000c1d067224 */ /* 0x040fe200078e0206 */
[----:B------:R-:W-:Y:S01]  /*2530*/  IABS R12, R19 ;  /* 0x00000013000c7213 */ /* 0x000fe20000000000 */
[----:B------:R-:W-:Y:S01]  /*2540*/  IMAD.HI.U32 R11, R26, R8, RZ ;  /* 0x000000081a0b7227 */ /* 0x000fe200078e00ff */
[----:B------:R-:W-:Y:S03]  /*2550*/  STL [R1+0x810], R2 ;  /* 0x0008100201007387 */ /* 0x000fe60000100800 */
[----:B------:R-:W-:Y:S01]  /*2560*/  IMAD.MOV R10, RZ, RZ, -R13 ;  /* 0x000000ffff0a7224 */ /* 0x000fe200078e0a0d */
[----:B------:R-:W-:Y:S01]  /*2570*/  STL [R1+0x818], R3 ;  /* 0x0008180301007387 */ /* 0x000fe20000100800 */
[----:B------:R-:W-:Y:S01]  /*2580*/  IMAD.MOV R13, RZ, RZ, -R11 ;  /* 0x000000ffff0d7224 */ /* 0x000fe200078e0a0b */
[----:B------:R-:W-:Y:S01]  /*2590*/  IABS R11, R17 ;  /* 0x00000011000b7213 */ /* 0x000fe20000000000 */
[----:B------:R-:W-:Y:S01]  /*25a0*/  IMAD R7, R29, R10, R7 ;  /* 0x0000000a1d077224 */ /* 0x000fe200078e0207 */
[----:B------:R-:W-:Y:S01]  /*25b0*/  STL [R1+0x820], R4 ;  /* 0x0008200401007387 */ /* 0x000fe20000100800 */
[----:B------:R-:W-:-:S03]  /*25c0*/  IMAD.MOV.U32 R10, RZ, RZ, R12 ;  /* 0x000000ffff0a7224 */ /* 0x000fc600078e000c */
[----:B------:R-:W-:Y:S01]  /*25d0*/  STL [R1+0x824], R5 ;  /* 0x0008240501007387 */ /* 0x000fe20000100800 */
[----:B------:R-:W-:-:S03]  /*25e0*/  IABS R12, R16 ;  /* 0x00000010000c7213 */ /* 0x000fc60000000000 */
[----:B------:R-:W-:Y:S01]  /*25f0*/  STL [R1+0x828], R6 ;  /* 0x0008280601007387 */ /* 0x000fe20000100800 */
[----:B------:R-:W-:-:S03]  /*2600*/  IMAD R8, R29, R13, R8 ;  /* 0x0000000d1d087224 */ /* 0x000fc600078e0208 */
[----:B------:R-:W3:Y:S01]  /*2610*/  LDL R22, [R1+0x5d8] ;  /* 0x0005d80001167983 */ /* 0x000ee20000100800 */
[C---:B------:R-:W-:Y:S01]  /*2620*/  IMAD.HI.U32 R17, R26.reuse, R10, RZ ;  /* 0x0000000a1a117227 */ /* 0x040fe200078e00ff */
[----:B------:R-:W-:Y:S02]  /*2630*/  IABS R13, R18 ;  /* 0x00000012000d7213 */ /* 0x000fe40000000000 */
[----:B------:R-:W4:Y:S01]  /*2640*/  LDL R21, [R1+0x654] ;  /* 0x0006540001157983 */ /* 0x000f220000100800 */
[----:B------:R-:W-:-:S03]  /*2650*/  IMAD.HI.U32 R18, R26, R11, RZ ;  /* 0x0000000b1a127227 */ /* 0x000fc600078e00ff */
[----:B------:R-:W-:Y:S01]  /*2660*/  STL [R1+0x82c], R7 ;  /* 0x00082c0701007387 */ /* 0x000fe20000100800 */
[----:B------:R-:W-:Y:S02]  /*2670*/  IMAD.MOV R17, RZ, RZ, -R17 ;  /* 0x000000ffff117224 */ /* 0x000fe400078e0a11 */
[----:B------:R-:W-:Y:S02]  /*2680*/  IMAD.MOV R19, RZ, RZ, -R18 ;  /* 0x000000ffff137224 */ /* 0x000fe400078e0a12 */
[C---:B------:R-:W-:Y:S02]  /*2690*/  IMAD R10, R29.reuse, R17, R10 ;  /* 0x000000111d0a7224 */ /* 0x040fe400078e020a */
[----:B------:R-:W-:Y:S01]  /*26a0*/  IMAD R11, R29, R19, R11 ;  /* 0x000000131d0b7224 */ /* 0x000fe200078e020b */
[----:B--2---:R-:W-:Y:S02]  /*26b0*/  IABS R9, R23 ;  /* 0x0000001700097213 */ /* 0x004fe40000000000 */
[----:B------:R-:W2:Y:S03]  /*26c0*/  LDL R23, [R1+0x64c] ;  /* 0x00064c0001177983 */ /* 0x000ea60000100800 */
[----:B------:R-:W-:-:S04]  /*26d0*/  IMAD.HI.U32 R16, R26, R9, RZ ;  /* 0x000000091a107227 */ /* 0x000fc800078e00ff */
[----:B------:R-:W-:-:S04]  /*26e0*/  IMAD.MOV R16, RZ, RZ, -R16 ;  /* 0x000000ffff107224 */ /* 0x000fc800078e0a10 */
[----:B------:R-:W-:Y:S01]  /*26f0*/  IMAD R9, R29, R16, R9 ;  /* 0x000000101d097224 */ /* 0x000fe200078e0209 */
[----:B------:R-:W-:Y:S04]  /*2700*/  STL [R1+0x80c], R8 ;  /* 0x00080c0801007387 */ /* 0x000fe80000100800 */
[----:B------:R-:W-:Y:S04]  /*2710*/  STL [R1+0x830], R9 ;  /* 0x0008300901007387 */ /* 0x000fe80000100800 */
[----:B------:R-:W-:Y:S04]  /*2720*/  STL [R1+0x808], R10 ;  /* 0x0008080a01007387 */ /* 0x000fe80000100800 */
[----:B------:R-:W-:Y:S04]  /*2730*/  STL [R1+0x834], R11 ;  /* 0x0008340b01007387 */ /* 0x000fe80000100800 */
[----:B0-----:R-:W5:Y:S01]  /*2740*/  LDL R0, [R1+0x5cc] ;  /* 0x0005cc0001007983 */ /* 0x001f620000100800 */
[----:B------:R-:W-:-:S04]  /*2750*/  IMAD.HI.U32 R20, R26, R12, RZ ;  /* 0x0000000c1a147227 */ /* 0x000fc800078e00ff */
[----:B------:R-:W-:-:S04]  /*2760*/  IMAD.HI.U32 R18, R26, R13, RZ ;  /* 0x0000000d1a127227 */ /* 0x000fc800078e00ff */
[----:B------:R-:W-:Y:S02]  /*2770*/  IMAD.MOV R17, RZ, RZ, -R20 ;  /* 0x000000ffff117224 */ /* 0x000fe400078e0a14 */
[----:B------:R-:W-:Y:S02]  /*2780*/  IMAD.MOV R20, RZ, RZ, -R18 ;  /* 0x000000ffff147224 */ /* 0x000fe400078e0a12 */
[C---:B------:R-:W-:Y:S02]  /*2790*/  IMAD R12, R29.reuse, R17, R12 ;  /* 0x000000111d0c7224 */ /* 0x040fe400078e020c */
[----:B------:R-:W-:Y:S01]  /*27a0*/  IMAD R13, R29, R20, R13 ;  /* 0x000000141d0d7224 */ /* 0x000fe200078e020d */
[----:B------:R-:W-:Y:S02]  /*27b0*/  IABS R20, R24 ;  /* 0x0000001800147213 */ /* 0x000fe40000000000 */
[----:B------:R-:W-:Y:S04]  /*27c0*/  STL [R1+0x804], R12 ;  /* 0x0008040c01007387 */ /* 0x000fe80000100800 */
[----:B------:R-:W5:Y:S04]  /*27d0*/  LDL R27, [R1+0x5c4] ;  /* 0x0005c400011b7983 */ /* 0x000f680000100800 */
[----:B------:R-:W-:Y:S04]  /*27e0*/  STL [R1+0x838], R13 ;  /* 0x0008380d01007387 */ /* 0x000fe80000100800 */
[----:B------:R-:W5:Y:S01]  /*27f0*/  LDL R28, [R1+0x5bc] ;  /* 0x0005bc00011c7983 */ /* 0x000f620000100800 */
[----:B---3--:R-:W-:-:S02]  /*2800*/  IABS R19, R22 ;  /* 0x0000001600137213 */ /* 0x008fc40000000000 */
[----:B----4-:R-:W-:-:S03]  /*2810*/  IABS R16, R21 ;  /* 0x0000001500107213 */ /* 0x010fc60000000000 */
[----:B------:R-:W-:Y:S01]  /*2820*/  IMAD.MOV.U32 R17, RZ, RZ, R19 ;  /* 0x000000ffff117224 */ /* 0x000fe200078e0013 */
[----:B------:R-:W-:-:S03]  /*2830*/  IABS R19, R25 ;  /* 0x0000001900137213 */ /* 0x000fc60000000000 */
[----:B------:R-:W-:-:S04]  /*2840*/  IMAD.HI.U32 R22, R26, R17, RZ ;  /* 0x000000111a167227 */ /* 0x000fc800078e00ff */
[----:B------:R-:W-:-:S04]  /*2850*/  IMAD.HI.U32 R21, R26, R16, RZ ;  /* 0x000000101a157227 */ /* 0x000fc800078e00ff */
[----:B------:R-:W-:Y:S02]  /*2860*/  IMAD.MOV R22, RZ, RZ, -R22 ;  /* 0x000000ffff167224 */ /* 0x000fe400078e0a16 */
[----:B------:R-:W-:-:S04]  /*2870*/  IMAD.HI.U32 R25, R26, R19, RZ ;  /* 0x000000131a197227 */ /* 0x000fc800078e00ff */
[----:B------:R-:W-:Y:S02]  /*2880*/  IMAD.MOV R21, RZ, RZ, -R21 ;  /* 0x000000ffff157224 */ /* 0x000fe400078e0a15 */
[C---:B------:R-:W-:Y:S02]  /*2890*/  IMAD R17, R29.reuse, R22, R17 ;  /* 0x000000161d117224 */ /* 0x040fe400078e0211 */
[----:B------:R-:W-:Y:S02]  /*28a0*/  IMAD.MOV R22, RZ, RZ, -R25 ;  /* 0x000000ffff167224 */ /* 0x000fe400078e0a19 */
[C---:B------:R-:W-:Y:S02]  /*28b0*/  IMAD R16, R29.reuse, R21, R16 ;  /* 0x000000151d107224 */ /* 0x040fe400078e0210 */
[----:B------:R-:W-:-:S03]  /*28c0*/  IMAD R19, R29, R22, R19 ;  /* 0x000000161d137224 */ /* 0x000fc600078e0213 */
[----:B------:R-:W-:Y:S01]  /*28d0*/  STL [R1+0x83c], R16 ;  /* 0x00083c1001007387 */ /* 0x000fe20000100800 */
[----:B------:R-:W-:-:S03]  /*28e0*/  IABS R21, R14 ;  /* 0x0000000e00157213 */ /* 0x000fc60000000000 */
[----:B------:R-:W-:Y:S01]  /*28f0*/  STL [R1+0x840], R17 ;  /* 0x0008401101007387 */ /* 0x000fe20000100800 */
[----:B--2---:R-:W-:-:S05]  /*2900*/  IABS R18, R23 ;  /* 0x0000001700127213 */ /* 0x004fca0000000000 */
[----:B------:R-:W-:-:S04]  /*2910*/  IMAD.HI.U32 R23, R26, R18, RZ ;  /* 0x000000121a177227 */ /* 0x000fc800078e00ff */
[----:B------:R-:W-:-:S04]  /*2920*/  IMAD.MOV R24, RZ, RZ, -R23 ;  /* 0x000000ffff187224 */ /* 0x000fc800078e0a17 */
[----:B------:R-:W-:Y:S02]  /*2930*/  IMAD R18, R29, R24, R18 ;  /* 0x000000181d127224 */ /* 0x000fe400078e0212 */
[----:B------:R-:W-:-:S03]  /*2940*/  IMAD.HI.U32 R23, R26, R20, RZ ;  /* 0x000000141a177227 */ /* 0x000fc600078e00ff */
[----:B------:R-:W-:Y:S01]  /*2950*/  STL [R1+0x844], R18 ;  /* 0x0008441201007387 */ /* 0x000fe20000100800 */
[----:B-----5:R-:W-:-:S03]  /*2960*/  IABS R24, R0 ;  /* 0x0000000000187213 */ /* 0x020fc60000000000 */
[----:B------:R0:W-:Y:S02]  /*2970*/  STL [R1+0x7cc], R14 ;  /* 0x0007cc0e01007387 */ /* 0x0001e40000100800 */
[----:B------:R-:W-:Y:S02]  /*2980*/  IMAD.MOV.U32 R22, RZ, RZ, R24 ;  /* 0x000000ffff167224 */ /* 0x000fe400078e0018 */
[----:B------:R-:W-:Y:S02]  /*2990*/  IMAD.MOV R25, RZ, RZ, -R23 ;  /* 0x000000ffff197224 */ /* 0x000fe400078e0a17 */
[----:B------:R-:W-:Y:S01]  /*29a0*/  IMAD.HI.U32 R0, R26, R22, RZ ;  /* 0x000000161a007227 */ /* 0x000fe200078e00ff */
[----:B0-----:R-:W2:Y:S03]  /*29b0*/  LDL R14, [R1+0x5c0] ;  /* 0x0005c000010e7983 */ /* 0x001ea60000100800 */
[----:B------:R-:W-:Y:S01]  /*29c0*/  IMAD.MOV R0, RZ, RZ, -R0 ;  /* 0x000000ffff007224 */ /* 0x000fe200078e0a00 */
[----:B------:R-:W-:Y:S01]  /*29d0*/  STL [R1+0x848], R19 ;  /* 0x0008481301007387 */ /* 0x000fe20000100800 */
[----:B------:R-:W-:-:S03]  /*29e0*/  IMAD R20, R29, R25, R20 ;  /* 0x000000191d147224 */ /* 0x000fc600078e0214 */
[----:B------:R-:W3:Y:S01]  /*29f0*/  LDL.LU R17, [R1+0x9c] ;  /* 0x00009c0001117983 */ /* 0x000ee20000300800 */
[----:B------:R-:W-:-:S03]  /*2a00*/  IMAD R22, R29, R0, R22 ;  /* 0x000000001d167224 */ /* 0x000fc600078e0216 */
[----:B------:R-:W4:Y:S04]  /*2a10*/  LDL.LU R16, [R1+0x98] ;  /* 0x0000980001107983 */ /* 0x000f280000300800 */
[----:B------:R-:W5:Y:S04]  /*2a20*/  LDL.LU R13, [R1+0x94] ;  /* 0x00009400010d7983 */ /* 0x000f680000300800 */
[----:B------:R-:W-:Y:S04]  /*2a30*/  STL [R1+0x84c], R20 ;  /* 0x00084c1401007387 */ /* 0x000fe80000100800 */
[----:B------:R-:W2:Y:S04]  /*2a40*/  LDL.LU R12, [R1+0x90] ;  /* 0x00009000010c7983 */ /* 0x000ea80000300800 */
[----:B------:R-:W2:Y:S04]  /*2a50*/  LDL.LU R11, [R1+0x8c] ;  /* 0x00008c00010b7983 */ /* 0x000ea80000300800 */
[----:B------:R0:W-:Y:S04]  /*2a60*/  STL [R1+0x850], R22 ;  /* 0x0008501601007387 */ /* 0x0001e80000100800 */
[----:B0-----:R-:W2:Y:S04]  /*2a70*/  LDL.LU R22, [R1+0x88] ;  /* 0x0000880001167983 */ /* 0x001ea80000300800 */
[----:B------:R-:W2:Y:S04]  /*2a80*/  LDL.LU R9, [R1+0x84] ;  /* 0x0000840001097983 */ /* 0x000ea80000300800 */
[----:B------:R-:W2:Y:S04]  /*2a90*/  LDL.LU R7, [R1+0x80] ;  /* 0x0000800001077983 */ /* 0x000ea80000300800 */
[----:B------:R-:W2:Y:S04]  /*2aa0*/  LDL.LU R6, [R1+0x7c] ;  /* 0x00007c0001067983 */ /* 0x000ea80000300800 */
[----:B------:R-:W2:Y:S01]  /*2ab0*/  LDL.LU R5, [R1+0x78] ;  /* 0x0000780001057983 */ /* 0x000ea20000300800 */
[----:B------:R-:W-:Y:S01]  /*2ac0*/  IABS R23, R27 ;  /* 0x0000001b00177213 */ /* 0x000fe20000000000 */
[----:B------:R-:W-:-:S02]  /*2ad0*/  IMAD.HI.U32 R27, R26, R21, RZ ;  /* 0x000000151a1b7227 */ /* 0x000fc400078e00ff */
[----:B------:R-:W2:Y:S02]  /*2ae0*/  LDL.LU R4, [R1+0x74] ;  /* 0x0000740001047983 */ /* 0x000ea40000300800 */
[----:B------:R-:W-:-:S04]  /*2af0*/  IMAD.MOV R27, RZ, RZ, -R27 ;  /* 0x000000ffff1b7224 */ /* 0x000fc800078e0a1b */
[----:B------:R-:W-:Y:S02]  /*2b00*/  IMAD R21, R29, R27, R21 ;  /* 0x0000001b1d157224 */ /* 0x000fe400078e0215 */
[----:B------:R-:W-:-:S03]  /*2b10*/  IMAD.HI.U32 R3, R26, R23, RZ ;  /* 0x000000171a037227 */ /* 0x000fc600078e00ff */
[----:B------:R-:W-:Y:S01]  /*2b20*/  ISETP.GT.U32.AND P1, PT, R29, R21, PT ;  /* 0x000000151d00720c */ /* 0x000fe20003f24070 */
[----:B------:R-:W-:Y:S02]  /*2b30*/  IMAD.MOV R27, RZ, RZ, -R3 ;  /* 0x000000ffff1b7224 */ /* 0x000fe400078e0a03 */
[----:B------:R-:W2:Y:S10]  /*2b40*/  LDL.LU R3, [R1+0x70] ;  /* 0x0000700001037983 */ /* 0x000eb40000300800 */
[----:B------:R-:W-:Y:S01]  /*2b50*/  @!P1 IMAD.IADD R21, R21, 0x1, -R29 ;  /* 0x0000000115159824 */ /* 0x000fe200078e0a1d */
[----:B------:R-:W-:-:S05]  /*2b60*/  IABS R25, R28 ;  /* 0x0000001c00197213 */ /* 0x000fca0000000000 */
[----:B------:R-:W-:-:S04]  /*2b70*/  IMAD.HI.U32 R0, R26, R25, RZ ;  /* 0x000000191a007227 */ /* 0x000fc800078e00ff */
[----:B------:R-:W-:-:S04]  /*2b80*/  IMAD.MOV R0, RZ, RZ, -R0 ;  /* 0x000000ffff007224 */ /* 0x000fc800078e0a00 */
[C---:B------:R-:W-:Y:S02]  /*2b90*/  IMAD R25, R29.reuse, R0, R25 ;  /* 0x000000001d197224 */ /* 0x040fe400078e0219 */
[C---:B------:R-:W-:Y:S01]  /*2ba0*/  IMAD R23, R29.reuse, R27, R23 ;  /* 0x0000001b1d177224 */ /* 0x040fe200078e0217 */
[----:B------:R-:W-:Y:S02]  /*2bb0*/  IABS R27, R15 ;  /* 0x0000000f001b7213 */ /* 0x000fe40000000000 */
[C---:B---3--:R-:W-:Y:S02]  /*2bc0*/  ISETP.GT.U32.AND P2, PT, R29.reuse, R17, PT ;  /* 0x000000111d00720c */ /* 0x048fe40003f44070 */
[C---:B----4-:R-:W-:Y:S02]  /*2bd0*/  ISETP.GT.U32.AND P3, PT, R29.reuse, R16, PT ;  /* 0x000000101d00720c */ /* 0x050fe40003f64070 */
[----:B-----5:R-:W-:-:S09]  /*2be0*/  ISETP.GT.U32.AND P5, PT, R29, R13, PT ;  /* 0x0000000d1d00720c */ /* 0x020fd20003fa4070 */
[--C-:B------:R-:W-:Y:S01]  /*2bf0*/  @!P2 IMAD.IADD R17, R17, 0x1, -R29.reuse ;  /* 0x000000011111a824 */ /* 0x100fe200078e0a1d */
[----:B--2---:R-:W-:Y:S02]  /*2c00*/  IABS R24, R14 ;  /* 0x0000000e00187213 */ /* 0x004fe40000000000 */
[----:B------:R-:W-:Y:S01]  /*2c10*/  ISETP.GT.U32.AND P4, PT, R29, R12, PT ;  /* 0x0000000c1d00720c */ /* 0x000fe20003f84070 */
[--C-:B------:R-:W-:Y:S02]  /*2c20*/  @!P3 IMAD.IADD R16, R16, 0x1, -R29.reuse ;  /* 0x000000011010b824 */ /* 0x100fe400078e0a1d */
[----:B------:R-:W-:Y:S01]  /*2c30*/  @!P5 IMAD.IADD R13, R13, 0x1, -R29 ;  /* 0x000000010d0dd824 */ /* 0x000fe200078e0a1d */
[C---:B------:R-:W-:Y:S02]  /*2c40*/  ISETP.GT.U32.AND P6, PT, R29.reuse, R22, PT ;  /* 0x000000161d00720c */ /* 0x040fe40003fc4070 */
[C---:B------:R-:W-:Y:S02]  /*2c50*/  ISETP.GT.U32.AND P1, PT, R29.reuse, R9, PT ;  /* 0x000000091d00720c */ /* 0x040fe40003f24070 */
[----:B------:R-:W-:-:S02]  /*2c60*/  ISETP.GT.U32.AND P2, PT, R29, R7, PT ;  /* 0x000000071d00720c */ /* 0x000fc40003f44070 */
[C---:B------:R-:W-:Y:S01]  /*2c70*/  ISETP.GT.U32.AND P3, PT, R29.reuse, R6, PT ;  /* 0x000000061d00720c */ /* 0x040fe20003f64070 */
[----:B------:R-:W-:Y:S01]  /*2c80*/  IMAD.HI.U32 R2, R26, R24, RZ ;  /* 0x000000181a027227 */ /* 0x000fe200078e00ff */
[----:B------:R-:W-:-:S05]  /*2c90*/  ISETP.GT.U32.AND P5, PT, R29, R5, PT ;  /* 0x000000051d00720c */ /* 0x000fca0003fa4070 */
[--C-:B------:R-:W-:Y:S01]  /*2ca0*/  @!P6 IMAD.IADD R22, R22, 0x1, -R29.reuse ;  /* 0x000000011616e824 */ /* 0x100fe200078e0a1d */
[----:B------:R-:W-:Y:S01]  /*2cb0*/  ISETP.GT.U32.AND P6, PT, R29, R21, PT ;  /* 0x000000151d00720c */ /* 0x000fe20003fc4070 */
[--C-:B------:R-:W-:Y:S01]  /*2cc0*/  @!P1 IMAD.IADD R9, R9, 0x1, -R29.reuse ;  /* 0x0000000109099824 */ /* 0x100fe200078e0a1d */
[----:B------:R-:W-:Y:S01]  /*2cd0*/  ISETP.GT.U32.AND P1, PT, R29, R17, PT ;  /* 0x000000111d00720c */ /* 0x000fe20003f24070 */
[----:B------:R-:W-:Y:S02]  /*2ce0*/  IMAD.MOV R2, RZ, RZ, -R2 ;  /* 0x000000ffff027224 */ /* 0x000fe400078e0a02 */
[--C-:B------:R-:W-:Y:S01]  /*2cf0*/  @!P2 IMAD.IADD R7, R7, 0x1, -R29.reuse ;  /* 0x000000010707a824 */ /* 0x100fe200078e0a1d */
[C---:B------:R-:W-:Y:S01]  /*2d00*/  ISETP.GT.U32.AND P2, PT, R29.reuse, R16, PT ;  /* 0x000000101d00720c */ /* 0x040fe20003f44070 */
[--C-:B------:R-:W-:Y:S01]  /*2d10*/  @!P4 IMAD.IADD R12, R12, 0x1, -R29.reuse ;  /* 0x000000010c0cc824 */ /* 0x100fe200078e0a1d */
[----:B------:R-:W-:Y:S01]  /*2d20*/  STL [R1+0x7d0], R14 ;  /* 0x0007d00e01007387 */ /* 0x000fe20000100800 */
[--C-:B------:R-:W-:Y:S01]  /*2d30*/  @!P3 IMAD.IADD R6, R6, 0x1, -R29.reuse ;  /* 0x000000010606b824 */ /* 0x100fe200078e0a1d */
[C---:B------:R-:W-:Y:S01]  /*2d40*/  ISETP.GT.U32.AND P3, PT, R29.reuse, R13, PT ;  /* 0x0000000d1d00720c */ /* 0x040fe20003f64070 */
[----:B------:R-:W-:Y:S01]  /*2d50*/  IMAD R24, R29, R2, R24 ;  /* 0x000000021d187224 */ /* 0x000fe200078e0218 */
[----:B------:R0:W-:Y:S01]  /*2d60*/  STL [R1+0x7d4], R15 ;  /* 0x0007d40f01007387 */ /* 0x0001e20000100800 */
[----:B------:R-:W-:Y:S01]  /*2d70*/  @!P5 IMAD.IADD R5, R5, 0x1, -R29 ;  /* 0x000000010505d824 */ /* 0x000fe200078e0a1d */
[----:B------:R-:W-:-:S02]  /*2d80*/  ISETP.GT.U32.AND P5, PT, R29, R12, PT ;  /* 0x0000000c1d00720c */ /* 0x000fc40003fa4070 */
[----:B------:R-:W2:Y:S01]  /*2d90*/  LDL.LU R2, [R1+0x6c] ;  /* 0x00006c0001027983 */ /* 0x000ea20000300800 */
[----:B------:R-:W-:-:S03]  /*2da0*/  @!P6 IMAD.IADD R21, R21, 0x1, -R29 ;  /* 0x000000011515e824 */ /* 0x000fc600078e0a1d */
[----:B------:R-:W3:Y:S01]  /*2db0*/  LDL.LU R28, [R1+0x68] ;  /* 0x00006800011c7983 */ /* 0x000ee20000300800 */
[----:B------:R-:W-:-:S03]  /*2dc0*/  @!P1 IMAD.IADD R17, R17, 0x1, -R29 ;  /* 0x0000000111119824 */ /* 0x000fc600078e0a1d */
[----:B------:R-:W4:Y:S01]  /*2dd0*/  LDL.LU R0, [R1+0x64] ;  /* 0x0000640001007983 */ /* 0x000f220000300800 */
[----:B------:R-:W-:-:S03]  /*2de0*/  @!P2 IMAD.IADD R16, R16, 0x1, -R29 ;  /* 0x000000011010a824 */ /* 0x000fc600078e0a1d */
[----:B------:R-:W5:Y:S04]  /*2df0*/  LDL.LU R10, [R1+0x60] ;  /* 0x00006000010a7983 */ /* 0x000f680000300800 */
[----:B------:R-:W5:Y:S04]  /*2e00*/  LDL.LU R8, [R1+0x5c] ;  /* 0x00005c0001087983 */ /* 0x000f680000300800 */
[----:B------:R-:W5:Y:S04]  /*2e10*/  LDL.LU R20, [R1+0x58] ;  /* 0x0000580001147983 */ /* 0x000f680000300800 */
[----:B0-----:R-:W5:Y:S01]  /*2e20*/  LDL.LU R15, [R1+0x28] ;  /* 0x00002800010f7983 */ /* 0x001f620000300800 */
[----:B------:R-:W-:-:S03]  /*2e30*/  @!P3 IMAD.IADD R13, R13, 0x1, -R29 ;  /* 0x000000010d0db824 */ /* 0x000fc600078e0a1d */
[----:B------:R-:W5:Y:S04]  /*2e40*/  LDL.LU R14, [R1+0x10] ;  /* 0x00001000010e7983 */ /* 0x000f680000300800 */
[----:B------:R-:W-:Y:S04]  /*2e50*/  STL [R1+0x7d8], R21 ;  /* 0x0007d81501007387 */ /* 0x000fe80000100800 */
[----:B------:R0:W-:Y:S01]  /*2e60*/  STL [R1+0x9c], R17 ;  /* 0x00009c1101007387 */ /* 0x0001e20000100800 */
[----:B------:R-:W-:-:S03]  /*2e70*/  @!P5 IMAD.IADD R12, R12, 0x1, -R29 ;  /* 0x000000010c0cd824 */ /* 0x000fc600078e0a1d */
[----:B------:R-:W5:Y:S04]  /*2e80*/  LDL.LU R19, [R1+0x54] ;  /* 0x0000540001137983 */ /* 0x000f680000300800 */
[----:B------:R1:W-:Y:S04]  /*2e90*/  STL [R1+0x98], R16 ;  /* 0x0000981001007387 */ /* 0x0003e80000100800 */
[----:B------:R-:W5:Y:S04]  /*2ea0*/  LDL.LU R18, [R1+0x50] ;  /* 0x0000500001127983 */ /* 0x000f680000300800 */
[----:B------:R1:W-:Y:S04]  /*2eb0*/  STL [R1+0x94], R13 ;  /* 0x0000940d01007387 */ /* 0x0003e80000100800 */
[----:B0-----:R-:W5:Y:S04]  /*2ec0*/  LDL.LU R17, [R1+0x4c] ;  /* 0x00004c0001117983 */ /* 0x001f680000300800 */
[----:B-1----:R-:W5:Y:S04]  /*2ed0*/  LDL.LU R16, [R1+0x48] ;  /* 0x0000480001107983 */ /* 0x002f680000300800 */
[----:B------:R-:W-:Y:S04]  /*2ee0*/  STL [R1+0x90], R12 ;  /* 0x0000900c01007387 */ /* 0x000fe80000100800 */
[----:B------:R-:W5:Y:S01]  /*2ef0*/  LDL.LU R13, [R1+0x44] ;  /* 0x00004400010d7983 */ /* 0x000f620000300800 */
[----:B------:R-:W-:-:S02]  /*2f00*/  ISETP.GT.U32.AND P0, PT, R29, R11, PT ;  /* 0x0000000b1d00720c */ /* 0x000fc40003f04070 */
[----:B------:R-:W-:-:S11]  /*2f10*/  ISETP.GT.U32.AND P4, PT, R29, R4, PT ;  /* 0x000000041d00720c */ /* 0x000fd60003f84070 */
[--C-:B------:R-:W-:Y:S01]  /*2f20*/  @!P0 IMAD.IADD R11, R11, 0x1, -R29.reuse ;  /* 0x000000010b0b8824 */ /* 0x100fe200078e0a1d */
[----:B------:R-:W-:Y:S01]  /*2f30*/  ISETP.GT.U32.AND P0, PT, R29, R3, PT ;  /* 0x000000031d00720c */ /* 0x000fe20003f04070 */
[----:B------:R-:W-:-:S03]  /*2f40*/  @!P4 IMAD.IADD R4, R4, 0x1, -R29 ;  /* 0x000000010404c824 */ /* 0x000fc600078e0a1d */
[C---:B------:R-:W-:Y:S02]  /*2f50*/  ISETP.GT.U32.AND P4, PT, R29.reuse, R11, PT ;  /* 0x0000000b1d00720c */ /* 0x040fe40003f84070 */
[----:B------:R-:W-:-:S07]  /*2f60*/  ISETP.GT.U32.AND P1, PT, R29, R9, PT ;  /* 0x000000091d00720c */ /* 0x000fce0003f24070 */
[--C-:B------:R-:W-:Y:S01]  /*2f70*/  @!P0 IMAD.IADD R3, R3, 0x1, -R29.reuse ;  /* 0x0000000103038824 */ /* 0x100fe200078e0a1d */
[C---:B------:R-:W-:Y:S02]  /*2f80*/  ISETP.GT.U32.AND P0, PT, R29.reuse, R22, PT ;  /* 0x000000161d00720c */ /* 0x040fe40003f04070 */
[----:B------:R-:W-:Y:S01]  /*2f90*/  ISETP.GT.U32.AND P3, PT, R29, R6, PT ;  /* 0x000000061d00720c */ /* 0x000fe20003f64070 */
[----:B------:R-:W-:Y:S01]  /*2fa0*/  @!P4 IMAD.IADD R11, R11, 0x1, -R29 ;  /* 0x000000010b0bc824 */ /* 0x000fe200078e0a1d */
[C---:B------:R-:W-:Y:S02]  /*2fb0*/  ISETP.GT.U32.AND P2, PT, R29.reuse, R7, PT ;  /* 0x000000071d00720c */ /* 0x040fe40003f44070 */
[C---:B------:R-:W-:Y:S02]  /*2fc0*/  ISETP.GT.U32.AND P6, PT, R29.reuse, R3, PT ;  /* 0x000000031d00720c */ /* 0x040fe40003fc4070 */
[----:B------:R0:W-:Y:S01]  /*2fd0*/  STL [R1+0x8c], R11 ;  /* 0x00008c0b01007387 */ /* 0x0001e20000100800 */
[----:B------:R-:W-:-:S04]  /*2fe0*/  ISETP.GT.U32.AND P5, PT, R29, R5, PT ;  /* 0x000000051d00720c */ /* 0x000fc80003fa4070 */
[--C-:B------:R-:W-:Y:S02]  /*2ff0*/  @!P0 IMAD.IADD R22, R22, 0x1, -R29.reuse ;  /* 0x0000000116168824 */ /* 0x100fe400078e0a1d */
[--C-:B------:R-:W-:Y:S01]  /*3000*/  @!P1 IMAD.IADD R9, R9, 0x1, -R29.reuse ;  /* 0x0000000109099824 */ /* 0x100fe200078e0a1d */
[----:B0-----:R-:W5:Y:S01]  /*3010*/  LDL.LU R11, [R1+0x40] ;  /* 0x00004000010b7983 */ /* 0x001f620000300800 */
[--C-:B------:R-:W-:Y:S02]  /*3020*/  @!P3 IMAD.IADD R6, R6, 0x1, -R29.reuse ;  /* 0x000000010606b824 */ /* 0x100fe400078e0a1d */
[--C-:B------:R-:W-:Y:S01]  /*3030*/  @!P2 IMAD.IADD R7, R7, 0x1, -R29.reuse ;  /* 0x000000010707a824 */ /* 0x100fe200078e0a1d */
[----:B------:R-:W5:Y:S01]  /*3040*/  LDL.LU R12, [R1+0x3c] ;  /* 0x00003c00010c7983 */ /* 0x000f620000300800 */
[--C-:B------:R-:W-:Y:S01]  /*3050*/  @!P6 IMAD.IADD R3, R3, 0x1, -R29.reuse ;  /* 0x000000010303e824 */ /* 0x100fe200078e0a1d */
[----:B------:R-:W-:Y:S01]  /*3060*/  ISETP.GT.U32.AND P4, PT, R29, R4, PT ;  /* 0x000000041d00720c */ /* 0x000fe20003f84070 */
[--C-:B------:R-:W-:Y:S01]  /*3070*/  @!P5 IMAD.IADD R5, R5, 0x1, -R29.reuse ;  /* 0x000000010505d824 */ /* 0x100fe200078e0a1d */
[----:B------:R0:W-:Y:S04]  /*3080*/  STL [R1+0x88], R22 ;  /* 0x0000881601007387 */ /* 0x0001e80000100800 */
[----:B0-----:R-:W5:Y:S07]  /*3090*/  LDL.LU R22, [R1+0x850] ;  /* 0x0008500001167983 */ /* 0x001f6e0000300800 */
[----:B------:R-:W-:Y:S01]  /*30a0*/  @!P4 IMAD.IADD R4, R4, 0x1, -R29 ;  /* 0x000000010404c824 */ /* 0x000fe200078e0a1d */
[----:B------:R0:W-:Y:S04]  /*30b0*/  STL [R1+0x84], R9 ;  /* 0x0000840901007387 */ /* 0x0001e80000100800 */
[----:B------:R1:W-:Y:S04]  /*30c0*/  STL [R1+0x80], R7 ;  /* 0x0000800701007387 */ /* 0x0003e80000100800 */
[----:B------:R0:W-:Y:S04]  /*30d0*/  STL [R1+0x7c], R6 ;  /* 0x00007c0601007387 */ /* 0x0001e80000100800 */
[----:B------:R0:W-:Y:S04]  /*30e0*/  STL [R1+0x78], R5 ;  /* 0x0000780501007387 */ /* 0x0001e80000100800 */
[----:B------:R-:W5:Y:S04]  /*30f0*/  LDL R21, [R1+0x5b4] ;  /* 0x0005b40001157983 */ /* 0x000f680000100800 */
[----:B------:R1:W-:Y:S04]  /*3100*/  STL [R1+0x74], R4 ;  /* 0x0000740401007387 */ /* 0x0003e80000100800 */
[----:B0-----:R-:W5:Y:S04]  /*3110*/  LDL.LU R9, [R1+0x38] ;  /* 0x0000380001097983 */ /* 0x001f680000300800 */
[----:B-1----:R-:W5:Y:S04]  /*3120*/  LDL.LU R7, [R1+0x34] ;  /* 0x0000340001077983 */ /* 0x002f680000300800 */
[----:B------:R-:W-:Y:S04]  /*3130*/  STL [R1+0x70], R3 ;  /* 0x0000700301007387 */ /* 0x000fe80000100800 */
[----:B------:R-:W5:Y:S04]  /*3140*/  LDL.LU R6, [R1+0x30] ;  /* 0x0000300001067983 */ /* 0x000f680000300800 */
[----:B------:R-:W5:Y:S04]  /*3150*/  LDL.LU R5, [R1+0x2c] ;  /* 0x00002c0001057983 */ /* 0x000f680000300800 */
[----:B------:R-:W5:Y:S01]  /*3160*/  LDL.LU R4, [R1+0x24] ;  /* 0x0000240001047983 */ /* 0x000f620000300800 */
[----:B--2---:R-:W-:-:S02]  /*3170*/  ISETP.GT.U32.AND P0, PT, R29, R2, PT ;  /* 0x000000021d00720c */ /* 0x004fc40003f04070 */
[C---:B---3--:R-:W-:Y:S02]  /*3180*/  ISETP.GT.U32.AND P1, PT, R29.reuse, R28, PT ;  /* 0x0000001c1d00720c */ /* 0x048fe40003f24070 */
[C---:B----4-:R-:W-:Y:S02]  /*3190*/  ISETP.GT.U32.AND P2, PT, R29.reuse, R0, PT ;  /* 0x000000001d00720c */ /* 0x050fe40003f44070 */
[----:B-----5:R-:W-:-:S07]  /*31a0*/  ISETP.GT.U32.AND P3, PT, R29, R10, PT ;  /* 0x0000000a1d00720c */ /* 0x020fce0003f64070 */
[--C-:B------:R-:W-:Y:S01]  /*31b0*/  @!P0 IMAD.IADD R2, R2, 0x1, -R29.reuse ;  /* 0x0000000102028824 */ /* 0x100fe200078e0a1d */
[C---:B------:R-:W-:Y:S01]  /*31c0*/  ISETP.GT.U32.AND P5, PT, R29.reuse, R8, PT ;  /* 0x000000081d00720c */ /* 0x040fe20003fa4070 */
[--C-:B------:R-:W-:Y:S02]  /*31d0*/  @!P1 IMAD.IADD R28, R28, 0x1, -R29.reuse ;  /* 0x000000011c1c9824 */ /* 0x100fe400078e0a1d */
[--C-:B------:R-:W-:Y:S02]  /*31e0*/  @!P2 IMAD.IADD R0, R0, 0x1, -R29.reuse ;  /* 0x000000010000a824 */ /* 0x100fe400078e0a1d */
[----:B------:R-:W-:Y:S01]  /*31f0*/  @!P3 IMAD.IADD R10, R10, 0x1, -R29 ;  /* 0x000000010a0ab824 */ /* 0x000fe200078e0a1d */
[C---:B------:R-:W-:Y:S02]  /*3200*/  ISETP.GT.U32.AND P6, PT, R29.reuse, R19, PT ;  /* 0x000000131d00720c */ /* 0x040fe40003fc4070 */
[C---:B------:R-:W-:Y:S02]  /*3210*/  ISETP.GT.U32.AND P0, PT, R29.reuse, R18, PT ;  /* 0x000000121d00720c */ /* 0x040fe40003f04070 */
[----:B------:R-:W-:-:S02]  /*3220*/  ISETP.GT.U32.AND P1, PT, R29, R17, PT ;  /* 0x000000111d00720c */ /* 0x000fc40003f24070 */
[----:B------:R-:W-:-:S07]  /*3230*/  ISETP.GT.U32.AND P2, PT, R29, R16, PT ;  /* 0x000000101d00720c */ /* 0x000fce0003f44070 */
[--C-:B------:R-:W-:Y:S01]  /*3240*/  @!P6 IMAD.IADD R19, R19, 0x1, -R29.reuse ;  /* 0x000000011313e824 */ /* 0x100fe200078e0a1d */
[C---:B------:R-:W-:Y:S02]  /*3250*/  ISETP.GT.U32.AND P6, PT, R29.reuse, R2, PT ;  /* 0x000000021d00720c */ /* 0x040fe40003fc4070 */
[C---:B------:R-:W-:Y:S01]  /*3260*/  ISETP.GT.U32.AND P3, PT, R29.reuse, R13, PT ;  /* 0x0000000d1d00720c */ /* 0x040fe20003f64070 */
[--C-:B------:R-:W-:Y:S01]  /*3270*/  @!P0 IMAD.IADD R18, R18, 0x1, -R29.reuse ;  /* 0x0000000112128824 */ /* 0x100fe200078e0a1d */
[----:B------:R-:W-:Y:S01]  /*3280*/  ISETP.GT.U32.AND P0, PT, R29, R28, PT ;  /* 0x0000001c1d00720c */ /* 0x000fe20003f04070 */
[--C-:B------:R-:W-:Y:S02]  /*3290*/  @!P5 IMAD.IADD R8, R8, 0x1, -R29.reuse ;  /* 0x000000010808d824 */ /* 0x100fe400078e0a1d */
[--C-:B------:R-:W-:Y:S01]  /*32a0*/  @!P1 IMAD.IADD R17, R17, 0x1, -R29.reuse ;  /* 0x0000000111119824 */ /* 0x100fe200078e0a1d */
[C---:B------:R-:W-:Y:S01]  /*32b0*/  ISETP.GT.U32.AND P1, PT, R29.reuse, R0, PT ;  /* 0x000000001d00720c */ /* 0x040fe20003f24070 */
[----:B------:R-:W-:Y:S01]  /*32c0*/  @!P2 IMAD.IADD R16, R16, 0x1, -R29 ;  /* 0x000000011010a824 */ /* 0x000fe200078e0a1d */
[----:B------:R-:W-:-:S05]  /*32d0*/  ISETP.GT.U32.AND P2, PT, R29, R10, PT ;  /* 0x0000000a1d00720c */ /* 0x000fca0003f44070 */
[--C-:B------:R-:W-:Y:S01]  /*32e0*/  @!P3 IMAD.IADD R13, R13, 0x1, -R29.reuse ;  /* 0x000000010d0db824 */ /* 0x100fe200078e0a1d */
[----:B------:R-:W-:Y:S01]  /*32f0*/  ISETP.GT.U32.AND P3, PT, R29, R8, PT ;  /* 0x000000081d00720c */ /* 0x000fe20003f64070 */
[--C-:B------:R-:W-:Y:S02]  /*3300*/  @!P6 IMAD.IADD R2, R2, 0x1, -R29.reuse ;  /* 0x000000010202e824 */ /* 0x100fe400078e0a1d */
[--C-:B------:R-:W-:Y:S02]  /*3310*/  @!P0 IMAD.IADD R28, R28, 0x1, -R29.reuse ;  /* 0x000000011c1c8824 */ /* 0x100fe400078e0a1d */
[--C-:B------:R-:W-:Y:S01]  /*3320*/  @!P1 IMAD.IADD R0, R0, 0x1, -R29.reuse ;  /* 0x0000000100009824 */ /* 0x100fe200078e0a1d */
[----:B------:R-:W-:Y:S01]  /*3330*/  STL [R1+0x6c], R2 ;  /* 0x00006c0201007387 */ /* 0x000fe20000100800 */
[----:B------:R-:W-:-:S03]  /*3340*/  @!P2 IMAD.IADD R10, R10, 0x1, -R29 ;  /* 0x000000010a0aa824 */ /* 0x000fc600078e0a1d */
[----:B------:R0:W-:Y:S03]  /*3350*/  STL [R1+0x68], R28 ;  /* 0x0000681c01007387 */ /* 0x0001e60000100800 */
[----:B------:R-:W-:Y:S01]  /*3360*/  @!P3 IMAD.IADD R8, R8, 0x1, -R29 ;  /* 0x000000010808b824 */ /* 0x000fe200078e0a1d */
[----:B0-----:R-:W2:Y:S04]  /*3370*/  LDL.LU R28, [R1+0x20] ;  /* 0x00002000011c7983 */ /* 0x001ea80000300800 */
[----:B------:R-:W3:Y:S04]  /*3380*/  LDL.LU R3, [R1+0x1c] ;  /* 0x00001c0001037983 */ /* 0x000ee80000300800 */
[----:B------:R0:W-:Y:S04]  /*3390*/  STL [R1+0x64], R0 ;  /* 0x0000640001007387 */ /* 0x0001e80000100800 */
[----:B0-----:R-:W4:Y:S04]  /*33a0*/  LDL.LU R0, [R1+0x18] ;  /* 0x0000180001007983 */ /* 0x001f280000300800 */
[----:B------:R-:W5:Y:S04]  /*33b0*/  LDL.LU R2, [R1+0x14] ;  /* 0x0000140001027983 */ /* 0x000f680000300800 */
[----:B------:R0:W-:Y:S04]  /*33c0*/  STL [R1+0x5c], R8 ;  /* 0x00005c0801007387 */ /* 0x0001e80000100800 */
[----:B------:R1:W-:Y:S04]  /*33d0*/  STL [R1+0x60], R10 ;  /* 0x0000600a01007387 */ /* 0x0003e80000100800 */
[----:B0-----:R-:W5:Y:S04]  /*33e0*/  LDL.LU R8, [R1+0xc] ;  /* 0x00000c0001087983 */ /* 0x001f680000300800 */
[----:B-1----:R-:W5:Y:S01]  /*33f0*/  LDL.LU R10, [R1+0x8] ;  /* 0x00000800010a7983 */ /* 0x002f620000300800 */
[----:B------:R-:W-:-:S02]  /*3400*/  ISETP.GT.U32.AND P4, PT, R29, R20, PT ;  /* 0x000000141d00720c */ /* 0x000fc40003f84070 */
[----:B------:R-:W-:-:S11]  /*3410*/  ISETP.GT.U32.AND P5, PT, R29, R11, PT ;  /* 0x0000000b1d00720c */ /* 0x000fd60003fa4070 */
[--C-:B------:R-:W-:Y:S01]  /*3420*/  @!P4 IMAD.IADD R20, R20, 0x1, -R29.reuse ;  /* 0x000000011414c824 */ /* 0x100fe200078e0a1d */
[----:B------:R-:W-:Y:S01]  /*3430*/  ISETP.GT.U32.AND P4, PT, R29, R12, PT ;  /* 0x0000000c1d00720c */ /* 0x000fe20003f84070 */
[----:B------:R-:W-:-:S03]  /*3440*/  @!P5 IMAD.IADD R11, R11, 0x1, -R29 ;  /* 0x000000010b0bd824 */ /* 0x000fc600078e0a1d */
[C---:B------:R-:W-:Y:S02]  /*3450*/  ISETP.GT.U32.AND P5, PT, R29.reuse, R20, PT ;  /* 0x000000141d00720c */ /* 0x040fe40003fa4070 */
[C---:B------:R-:W-:Y:S02]  /*3460*/  ISETP.GT.U32.AND P0, PT, R29.reuse, R18, PT ;  /* 0x000000121d00720c */ /* 0x040fe40003f04070 */
[----:B------:R-:W-:-:S05]  /*3470*/  ISETP.GT.U32.AND P1, PT, R29, R17, PT ;  /* 0x000000111d00720c */ /* 0x000fca0003f24070 */
[--C-:B------:R-:W-:Y:S01]  /*3480*/  @!P4 IMAD.IADD R12, R12, 0x1, -R29.reuse ;  /* 0x000000010c0cc824 */ /* 0x100fe200078e0a1d */
[C---:B------:R-:W-:Y:S02]  /*3490*/  ISETP.GT.U32.AND P4, PT, R29.reuse, R19, PT ;  /* 0x000000131d00720c */ /* 0x040fe40003f84070 */
[C---:B------:R-:W-:Y:S01]  /*34a0*/  ISETP.GT.U32.AND P3, PT, R29.reuse, R13, PT ;  /* 0x0000000d1d00720c */ /* 0x040fe20003f64070 */
[--C-:B------:R-:W-:Y:S01]  /*34b0*/  @!P5 IMAD.IADD R20, R20, 0x1, -R29.reuse ;  /* 0x000000011414d824 */ /* 0x100fe200078e0a1d */
[C---:B------:R-:W-:Y:S02]  /*34c0*/  ISETP.GT.U32.AND P5, PT, R29.reuse, R11, PT ;  /* 0x0000000b1d00720c */ /* 0x040fe40003fa4070 */
[C---:B------:R-:W-:Y:S01]  /*34d0*/  ISETP.GT.U32.AND P6, PT, R29.reuse, R12, PT ;  /* 0x0000000c1d00720c */ /* 0x040fe20003fc4070 */
[--C-:B------:R-:W-:Y:S01]  /*34e0*/  @!P0 IMAD.IADD R18, R18, 0x1, -R29.reuse ;  /* 0x0000000112128824 */ /* 0x100fe200078e0a1d */
[----:B------:R-:W-:Y:S01]  /*34f0*/  ISETP.GT.U32.AND P2, PT, R29, R16, PT ;  /* 0x000000101d00720c */ /* 0x000fe20003f44070 */
[----:B------:R-:W-:Y:S01]  /*3500*/  @!P1 IMAD.IADD R17, R17, 0x1, -R29 ;  /* 0x0000000111119824 */ /* 0x000fe200078e0a1d */
[----:B------:R-:W-:-:S03]  /*3510*/  ISETP.GT.U32.AND P0, PT, R29, R7, PT ;  /* 0x000000071d00720c */ /* 0x000fc60003f04070 */
[--C-:B------:R-:W-:Y:S01]  /*3520*/  @!P4 IMAD.IADD R19, R19, 0x1, -R29.reuse ;  /* 0x000000011313c824 */ /* 0x100fe200078e0a1d */
[----:B------:R-:W-:Y:S01]  /*3530*/  ISETP.GT.U32.AND P4, PT, R29, R9, PT ;  /* 0x000000091d00720c */ /* 0x000fe20003f84070 */
[--C-:B------:R-:W-:Y:S01]  /*3540*/  @!P3 IMAD.IADD R13, R13, 0x1, -R29.reuse ;  /* 0x000000010d0db824 */ /* 0x100fe200078e0a1d */
[----:B------:R-:W-:Y:S01]  /*3550*/  ISETP.GT.U32.AND P1, PT, R29, R6, PT ;  /* 0x000000061d00720c */ /* 0x000fe20003f24070 */
[--C-:B------:R-:W-:Y:S01]  /*3560*/  @!P5 IMAD.IADD R11, R11, 0x1, -R29.reuse ;  /* 0x000000010b0bd824 */ /* 0x100fe200078e0a1d */
[C---:B------:R-:W-:Y:S02]  /*3570*/  ISETP.GT.U32.AND P3, PT, R29.reuse, R15, PT ;  /* 0x0000000f1d00720c */ /* 0x040fe40003f64070 */
[C---:B------:R-:W-:Y:S01]  /*3580*/  ISETP.GT.U32.AND P5, PT, R29.reuse, R4, PT ;  /* 0x000000041d00720c */ /* 0x040fe20003fa4070 */
[--C-:B------:R-:W-:Y:S02]  /*3590*/  @!P6 IMAD.IADD R12, R12, 0x1, -R29.reuse ;  /* 0x000000010c0ce824 */ /* 0x100fe400078e0a1d */
[--C-:B------:R-:W-:Y:S01]  /*35a0*/  @!P2 IMAD.IADD R16, R16, 0x1, -R29.reuse ;  /* 0x000000011010a824 */ /* 0x100fe200078e0a1d */
[----:B------:R-:W-:Y:S01]  /*35b0*/  ISETP.GT.U32.AND P2, PT, R29, R5, PT ;  /* 0x000000051d00720c */ /* 0x000fe20003f44070 */
[----:B------:R-:W-:-:S02]  /*35c0*/  @!P0 IMAD.IADD R7, R7, 0x1, -R29 ;  /* 0x0000000107078824 */ /* 0x000fc400078e0a1d */
[--C-:B------:R-:W-:Y:S02]  /*35d0*/  @!P4 IMAD.IADD R9, R9, 0x1, -R29.reuse ;  /* 0x000000010909c824 */ /* 0x100fe400078e0a1d */
[----:B------:R-:W-:Y:S02]  /*35e0*/  @!P1 IMAD.IADD R6, R6, 0x1, -R29 ;  /* 0x0000000106069824 */ /* 0x000fe400078e0a1d */
[----:B------:R-:W-:-:S04]  /*35f0*/  IMAD.HI.U32 R26, R26, R27, RZ ;  /* 0x0000001b1a1a7227 */ /* 0x000fc800078e00ff */
[--C-:B------:R-:W-:Y:S02]  /*3600*/  @!P3 IMAD.IADD R15, R15, 0x1, -R29.reuse ;  /* 0x000000010f0fb824 */ /* 0x100fe400078e0a1d */
[--C-:B------:R-:W-:Y:S02]  /*3610*/  @!P5 IMAD.IADD R4, R4, 0x1, -R29.reuse ;  /* 0x000000010404d824 */ /* 0x100fe400078e0a1d */
[----:B------:R-:W-:Y:S01]  /*3620*/  IMAD.MOV R26, RZ, RZ, -R26 ;  /* 0x000000ffff1a7224 */ /* 0x000fe200078e0a1a */
[----:B------:R0:W-:Y:S01]  /*3630*/  STL [R1+0x58], R20 ;  /* 0x0000581401007387 */ /* 0x0001e20000100800 */
[----:B------:R-:W-:Y:S02]  /*3640*/  @!P2 IMAD.IADD R5, R5, 0x1, -R29 ;  /* 0x000000010505a824 */ /* 0x000fe400078e0a1d */
[C---:B------:R-:W-:Y:S01]  /*3650*/  IMAD R26, R29.reuse, R26, R27 ;  /* 0x0000001a1d1a7224 */ /* 0x040fe200078e021b */
[----:B------:R-:W-:Y:S01]  /*3660*/  IABS R27, R21 ;  /* 0x00000015001b7213 */ /* 0x000fe20000000000 */
[----:B0-----:R-:W5:Y:S04]  /*3670*/  LDL.LU R20, [R1+0x84c] ;  /* 0x00084c0001147983 */ /* 0x001f680000300800 */
[----:B------:R-:W5:Y:S04]  /*3680*/  LDL.LU R21, [R1] ;  /* 0x0000000001157983 */ /* 0x000f680000300800 */
[----:B------:R0:W-:Y:S04]  /*3690*/  STL [R1+0x54], R19 ;  /* 0x0000541301007387 */ /* 0x0001e80000100800 */
[----:B0-----:R-:W5:Y:S04]  /*36a0*/  LDL.LU R19, [R1+0x848] ;  /* 0x0008480001137983 */ /* 0x001f680000300800 */
        /* <DEDUP_REMOVED lines=11> */
[----:B0-----:R-:W5:Y:S01]  /*3760*/  LDL.LU R12, [R1+0xac] ;  /* 0x0000ac00010c7983 */ /* 0x001f620000300800 */
[----:B--2---:R-:W-:-:S02]  /*3770*/  ISETP.GT.U32.AND P6, PT, R29, R28, PT ;  /* 0x0000001c1d00720c */ /* 0x004fc40003fc4070 */
[C---:B---3--:R-:W-:Y:S02]  /*3780*/  ISETP.GT.U32.AND P4, PT, R29.reuse, R3, PT ;  /* 0x000000031d00720c */ /* 0x048fe40003f84070 */
[C---:B----4-:R-:W-:Y:S02]  /*3790*/  ISETP.GT.U32.AND P0, PT, R29.reuse, R0, PT ;  /* 0x000000001d00720c */ /* 0x050fe40003f04070 */
[----:B-----5:R-:W-:-:S07]  /*37a0*/  ISETP.GT.U32.AND P1, PT, R29, R2, PT ;  /* 0x000000021d00720c */ /* 0x020fce0003f24070 */
[--C-:B------:R-:W-:Y:S01]  /*37b0*/  @!P6 IMAD.IADD R28, R28, 0x1, -R29.reuse ;  /* 0x000000011c1ce824 */ /* 0x100fe200078e0a1d */
[----:B------:R-:W-:Y:S01]  /*37c0*/  ISETP.GT.U32.AND P6, PT, R29, R9, PT ;  /* 0x000000091d00720c */ /* 0x000fe20003fc4070 */
[--C-:B------:R-:W-:Y:S01]  /*37d0*/  @!P4 IMAD.IADD R3, R3, 0x1, -R29.reuse ;  /* 0x000000010303c824 */ /* 0x100fe200078e0a1d */
[C---:B------:R-:W-:Y:S02]  /*37e0*/  ISETP.GT.U32.AND P4, PT, R29.reuse, R7, PT ;  /* 0x000000071d00720c */ /* 0x040fe40003f84070 */
[C---:B------:R-:W-:Y:S02]  /*37f0*/  ISETP.GT.U32.AND P3, PT, R29.reuse, R8, PT ;  /* 0x000000081d00720c */ /* 0x040fe40003f64070 */
[C---:B------:R-:W-:Y:S01]  /*3800*/  ISETP.GT.U32.AND P5, PT, R29.reuse, R10, PT ;  /* 0x0000000a1d00720c */ /* 0x040fe20003fa4070 */
[--C-:B------:R-:W-:Y:S01]  /*3810*/  @!P0 IMAD.IADD R0, R0, 0x1, -R29.reuse ;  /* 0x0000000100008824 */ /* 0x100fe200078e0a1d */
[C---:B------:R-:W-:Y:S01]  /*3820*/  ISETP.GT.U32.AND P0, PT, R29.reuse, R6, PT ;  /* 0x000000061d00720c */ /* 0x040fe20003f04070 */
[----:B------:R-:W-:Y:S01]  /*3830*/  @!P1 IMAD.IADD R2, R2, 0x1, -R29 ;  /* 0x0000000102029824 */ /* 0x000fe200078e0a1d */
[----:B------:R-:W-:-:S07]  /*3840*/  ISETP.GT.U32.AND P1, PT, R29, R5, PT ;  /* 0x000000051d00720c */ /* 0x000fce0003f24070 */
[--C-:B------:R-:W-:Y:S01]  /*3850*/  @!P3 IMAD.IADD R8, R8, 0x1, -R29.reuse ;  /* 0x000000010808b824 */ /* 0x100fe200078e0a1d */
[C---:B------:R-:W-:Y:S01]  /*3860*/  ISETP.GT.U32.AND P3, PT, R29.reuse, R4, PT ;  /* 0x000000041d00720c */ /* 0x040fe20003f64070 */
[--C-:B------:R-:W-:Y:S01]  /*3870*/  @!P5 IMAD.IADD R10, R10, 0x1, -R29.reuse ;  /* 0x000000010a0ad824 */ /* 0x100fe200078e0a1d */
[----:B------:R-:W-:Y:S01]  /*3880*/  ISETP.GT.U32.AND P5, PT, R29, R28, PT ;  /* 0x0000001c1d00720c */ /* 0x000fe20003fa4070 */
[--C-:B------:R-:W-:Y:S02]  /*3890*/  @!P6 IMAD.IADD R9, R9, 0x1, -R29.reuse ;  /* 0x000000010909e824 */ /* 0x100fe400078e0a1d */
[--C-:B------:R-:W-:Y:S02]  /*38a0*/  @!P4 IMAD.IADD R7, R7, 0x1, -R29.reuse ;  /* 0x000000010707c824 */ /* 0x100fe400078e0a1d */
[--C-:B------:R-:W-:Y:S01]  /*38b0*/  @!P0 IMAD.IADD R6, R6, 0x1, -R29.reuse ;  /* 0x0000000106068824 */ /* 0x100fe200078e0a1d */
[----:B------:R0:W-:Y:S01]  /*38c0*/  STL [R1+0x38], R9 ;  /* 0x0000380901007387 */ /* 0x0001e20000100800 */
[----:B------:R-:W-:-:S04]  /*38d0*/  @!P1 IMAD.IADD R5, R5, 0x1, -R29 ;  /* 0x0000000105059824 */ /* 0x000fc800078e0a1d */
[--C-:B------:R-:W-:Y:S01]  /*38e0*/  @!P3 IMAD.IADD R4, R4, 0x1, -R29.reuse ;  /* 0x000000010404b824 */ /* 0x100fe200078e0a1d */
[----:B0-----:R-:W2:Y:S01]  /*38f0*/  LDL.LU R9, [R1+0x830] ;  /* 0x0008300001097983 */ /* 0x001ea20000300800 */
[----:B------:R-:W-:-:S03]  /*3900*/  @!P5 IMAD.IADD R28, R28, 0x1, -R29 ;  /* 0x000000011c1cd824 */ /* 0x000fc600078e0a1d */
[----:B------:R0:W-:Y:S04]  /*3910*/  STL [R1+0x34], R7 ;  /* 0x0000340701007387 */ /* 0x0001e80000100800 */
[----:B0-----:R-:W3:Y:S04]  /*3920*/  LDL.LU R7, [R1+0x82c] ;  /* 0x00082c0001077983 */ /* 0x001ee80000300800 */
[----:B------:R0:W-:Y:S04]  /*3930*/  STL [R1+0x30], R6 ;  /* 0x0000300601007387 */ /* 0x0001e80000100800 */
[----:B0-----:R-:W4:Y:S04]  /*3940*/  LDL.LU R6, [R1+0x828] ;  /* 0x0008280001067983 */ /* 0x001f280000300800 */
[----:B------:R0:W-:Y:S04]  /*3950*/  STL [R1+0x2c], R5 ;  /* 0x00002c0501007387 */ /* 0x0001e80000100800 */
[----:B0-----:R-:W5:Y:S04]  /*3960*/  LDL.LU R5, [R1+0x824] ;  /* 0x0008240001057983 */ /* 0x001f680000300800 */
[----:B------:R0:W-:Y:S04]  /*3970*/  STL [R1+0x24], R4 ;  /* 0x0000240401007387 */ /* 0x0001e80000100800 */
[----:B0-----:R-:W2:Y:S04]  /*3980*/  LDL.LU R4, [R1+0x820] ;  /* 0x0008200001047983 */ /* 0x001ea80000300800 */
[----:B------:R0:W-:Y:S04]  /*3990*/  STL [R1+0x20], R28 ;  /* 0x0000201c01007387 */ /* 0x0001e80000100800 */
[----:B0-----:R-:W2:Y:S01]  /*39a0*/  LDL.LU R28, [R1+0x81c] ;  /* 0x00081c00011c7983 */ /* 0x001ea20000300800 */
[----:B------:R-:W-:-:S02]  /*39b0*/  ISETP.GT.U32.AND P2, PT, R29, R14, PT ;  /* 0x0000000e1d00720c */ /* 0x000fc40003f44070 */
[C---:B------:R-:W-:Y:S02]  /*39c0*/  ISETP.GT.U32.AND P6, PT, R29.reuse, R3, PT ;  /* 0x000000031d00720c */ /* 0x040fe40003fc4070 */
[C---:B------:R-:W-:Y:S02]  /*39d0*/  ISETP.GT.U32.AND P0, PT, R29.reuse, R0, PT ;  /* 0x000000001d00720c */ /* 0x040fe40003f04070 */
[----:B------:R-:W-:-:S07]  /*39e0*/  ISETP.GT.U32.AND P1, PT, R29, R2, PT ;  /* 0x000000021d00720c */ /* 0x000fce0003f24070 */
[--C-:B------:R-:W-:Y:S01]  /*39f0*/  @!P2 IMAD.IADD R14, R14, 0x1, -R29.reuse ;  /* 0x000000010e0ea824 */ /* 0x100fe200078e0a1d */
[----:B------:R-:W-:Y:S01]  /*3a00*/  ISETP.GT.U32.AND P2, PT, R29, R15, PT ;  /* 0x0000000f1d00720c */ /* 0x000fe20003f44070 */
[--C-:B------:R-:W-:Y:S02]  /*3a10*/  @!P6 IMAD.IADD R3, R3, 0x1, -R29.reuse ;  /* 0x000000010303e824 */ /* 0x100fe400078e0a1d */
[--C-:B------:R-:W-:Y:S01]  /*3a20*/  @!P0 IMAD.IADD R0, R0, 0x1, -R29.reuse ;  /* 0x0000000100008824 */ /* 0x100fe200078e0a1d */
[C---:B------:R-:W-:Y:S01]  /*3a30*/  ISETP.GT.U32.AND P3, PT, R29.reuse, R8, PT ;  /* 0x000000081d00720c */ /* 0x040fe20003f64070 */
[----:B------:R-:W-:Y:S01]  /*3a40*/  @!P1 IMAD.IADD R2, R2, 0x1, -R29 ;  /* 0x0000000102029824 */ /* 0x000fe200078e0a1d */
[----:B------:R0:W-:Y:S01]  /*3a50*/  STL [R1+0x1c], R3 ;  /* 0x00001c0301007387 */ /* 0x0001e20000100800 */
[----:B------:R-:W-:-:S06]  /*3a60*/  ISETP.GT.U32.AND P4, PT, R29, R10, PT ;  /* 0x0000000a1d00720c */ /* 0x000fcc0003f84070 */
[--C-:B------:R-:W-:Y:S01]  /*3a70*/  @!P2 IMAD.IADD R15, R15, 0x1, -R29.reuse ;  /* 0x000000010f0fa824 */ /* 0x100fe200078e0a1d */
[----:B------:R-:W-:Y:S01]  /*3a80*/  ISETP.GT.U32.AND P2, PT, R29, R14, PT ;  /* 0x0000000e1d00720c */ /* 0x000fe20003f44070 */
[----:B0-----:R-:W3:Y:S04]  /*3a90*/  LDL.LU R3, [R1+0x818] ;  /* 0x0008180001037983 */ /* 0x001ee80000300800 */
[----:B------:R0:W-:Y:S01]  /*3aa0*/  STL [R1+0x18], R0 ;  /* 0x0000180001007387 */ /* 0x0001e20000100800 */
[----:B------:R-:W-:-:S03]  /*3ab0*/  @!P3 IMAD.IADD R8, R8, 0x1, -R29 ;  /* 0x000000010808b824 */ /* 0x000fc600078e0a1d */
[----:B0-----:R-:W3:Y:S04]  /*3ac0*/  LDL.LU R0, [R1+0x814] ;  /* 0x0008140001007983 */ /* 0x001ee80000300800 */
[----:B------:R0:W-:Y:S01]  /*3ad0*/  STL [R1+0x14], R2 ;  /* 0x0000140201007387 */ /* 0x0001e20000100800 */
[----:B------:R-:W-:-:S03]  /*3ae0*/  @!P2 IMAD.IADD R14, R14, 0x1, -R29 ;  /* 0x000000010e0ea824 */ /* 0x000fc600078e0a1d */
[----:B0-----:R-:W4:Y:S01]  /*3af0*/  LDL.LU R2, [R1+0x810] ;  /* 0x0008100001027983 */ /* 0x001f220000300800 */
[----:B------:R-:W-:-:S03]  /*3b00*/  @!P4 IMAD.IADD R10, R10, 0x1, -R29 ;  /* 0x000000010a0ac824 */ /* 0x000fc600078e0a1d */
[----:B------:R-:W-:Y:S04]  /*3b10*/  STL [R1+0x7ec], R14 ;  /* 0x0007ec0e01007387 */ /* 0x000fe80000100800 */
[----:B------:R0:W-:Y:S04]  /*3b20*/  STL [R1+0xc], R8 ;  /* 0x00000c0801007387 */ /* 0x0001e80000100800 */
[----:B0-----:R-:W4:Y:S04]  /*3b30*/  LDL.LU R8, [R1+0x80c] ;  /* 0x00080c0001087983 */ /* 0x001f280000300800 */
[----:B------:R0:W-:Y:S04]  /*3b40*/  STL [R1+0x8], R10 ;  /* 0x0000080a01007387 */ /* 0x0001e80000100800 */
[----:B0-----:R-:W4:Y:S01]  /*3b50*/  LDL.LU R10, [R1+0x808] ;  /* 0x00080800010a7983 */ /* 0x001f220000300800 */
[----:B------:R-:W-:-:S04]  /*3b60*/  IMAD.HI.U32 R12, R12, R27, RZ ;  /* 0x0000001b0c0c7227 */ /* 0x000fc800078e00ff */
[----:B------:R-:W-:Y:S02]  /*3b70*/  IMAD.MOV R14, RZ, RZ, -R12 ;  /* 0x000000ffff0e7224 */ /* 0x000fe400078e0a0c */
[----:B------:R-:W4:Y:S01]  /*3b80*/  LDL.LU R12, [R1+0x804] ;  /* 0x00080400010c7983 */ /* 0x000f220000300800 */
[C---:B-----5:R-:W-:Y:S02]  /*3b90*/  ISETP.GT.U32.AND P4, PT, R29.reuse, R5, PT ;  /* 0x000000051d00720c */ /* 0x060fe40003f84070 */
[----:B--2---:R-:W-:-:S11]  /*3ba0*/  ISETP.GT.U32.AND P5, PT, R29, R28, PT ;  /* 0x0000001c1d00720c */ /* 0x004fd60003fa4070 */
[--C-:B------:R-:W-:Y:S02]  /*3bb0*/  @!P4 IMAD.IADD R5, R5, 0x1, -R29.reuse ;  /* 0x000000010505c824 */ /* 0x100fe400078e0a1d */
[----:B------:R-:W-:-:S05]  /*3bc0*/  @!P5 IMAD.IADD R28, R28, 0x1, -R29 ;  /* 0x000000011c1cd824 */ /* 0x000fca00078e0a1d */
[----:B------:R-:W-:-:S13]  /*3bd0*/  ISETP.GT.U32.AND P4, PT, R29, R28, PT ;  /* 0x0000001c1d00720c */ /* 0x000fda0003f84070 */
[----:B------:R-:W-:-:S05]  /*3be0*/  @!P4 IMAD.IADD R28, R28, 0x1, -R29 ;  /* 0x000000011c1cc824 */ /* 0x000fca00078e0a1d */
[----:B------:R0:W-:Y:S04]  /*3bf0*/  STL [R1+0x4], R28 ;  /* 0x0000041c01007387 */ /* 0x0001e80000100800 */
[----:B0-----:R-:W2:Y:S01]  /*3c00*/  LDL.LU R28, [R1+0x800] ;  /* 0x00080000011c7983 */ /* 0x001ea20000300800 */
[C---:B------:R-:W-:Y:S02]  /*3c10*/  ISETP.GT.U32.AND P6, PT, R29.reuse, R21, PT ;  /* 0x000000151d00720c */ /* 0x040fe40003fc4070 */
[C---:B---3--:R-:W-:Y:S02]  /*3c20*/  ISETP.GT.U32.AND P0, PT, R29.reuse, R0, PT ;  /* 0x000000001d00720c */ /* 0x048fe40003f04070 */
[C---:B------:R-:W-:Y:S02]  /*3c30*/  ISETP.GT.U32.AND P2, PT, R29.reuse, R3, PT ;  /* 0x000000031d00720c */ /* 0x040fe40003f44070 */
[----:B------:R-:W-:-:S02]  /*3c40*/  ISETP.GT.U32.AND P3, PT, R29, R4, PT ;  /* 0x000000041d00720c */ /* 0x000fc40003f64070 */
[C---:B----4-:R-:W-:Y:S02]  /*3c50*/  ISETP.GT.U32.AND P1, PT, R29.reuse, R2, PT ;  /* 0x000000021d00720c */ /* 0x050fe40003f24070 */
[----:B------:R-:W-:-:S03]  /*3c60*/  ISETP.GT.U32.AND P5, PT, R29, R6, PT ;  /* 0x000000061d00720c */ /* 0x000fc60003fa4070 */
[--C-:B------:R-:W-:Y:S01]  /*3c70*/  @!P6 IMAD.IADD R21, R21, 0x1, -R29.reuse ;  /* 0x000000011515e824 */ /* 0x100fe200078e0a1d */
[----:B------:R-:W-:Y:S01]  /*3c80*/  ISETP.GT.U32.AND P6, PT, R29, R7, PT ;  /* 0x000000071d00720c */ /* 0x000fe20003fc4070 */
[--C-:B------:R-:W-:Y:S02]  /*3c90*/  @!P0 IMAD.IADD R0, R0, 0x1, -R29.reuse ;  /* 0x0000000100008824 */ /* 0x100fe400078e0a1d */
[--C-:B------:R-:W-:Y:S02]  /*3ca0*/  @!P2 IMAD.IADD R3, R3, 0x1, -R29.reuse ;  /* 0x000000010303a824 */ /* 0x100fe400078e0a1d */
[--C-:B------:R-:W-:Y:S02]  /*3cb0*/  @!P3 IMAD.IADD R4, R4, 0x1, -R29.reuse ;  /* 0x000000010404b824 */ /* 0x100fe400078e0a1d */
[----:B------:R-:W-:Y:S01]  /*3cc0*/  @!P1 IMAD.IADD R2, R2, 0x1, -R29 ;  /* 0x0000000102029824 */ /* 0x000fe200078e0a1d */
[C---:B------:R-:W-:Y:S02]  /*3cd0*/  ISETP.GT.U32.AND P1, PT, R29.reuse, R9, PT ;  /* 0x000000091d00720c */ /* 0x040fe40003f24070 */
[----:B------:R-:W-:-:S02]  /*3ce0*/  ISETP.GT.U32.AND P0, PT, R29, R8, PT ;  /* 0x000000081d00720c */ /* 0x000fc40003f04070 */
[C---:B------:R-:W-:Y:S01]  /*3cf0*/  ISETP.GT.U32.AND P3, PT, R29.reuse, R11, PT ;  /* 0x0000000b1d00720c */ /* 0x040fe20003f64070 */
[--C-:B------:R-:W-:Y:S01]  /*3d00*/  @!P5 IMAD.IADD R6, R6, 0x1, -R29.reuse ;  /* 0x000000010606d824 */ /* 0x100fe200078e0a1d */
[C---:B------:R-:W-:Y:S02]  /*3d10*/  ISETP.GT.U32.AND P5, PT, R29.reuse, R21, PT ;  /* 0x000000151d00720c */ /* 0x040fe40003fa4070 */
[----:B------:R-:W-:Y:S01]  /*3d20*/  ISETP.GT.U32.AND P2, PT, R29, R10, PT ;  /* 0x0000000a1d00720c */ /* 0x000fe20003f44070 */
[----:B------:R-:W-:Y:S01]  /*3d30*/  @!P6 IMAD.IADD R7, R7, 0x1, -R29 ;  /* 0x000000010707e824 */ /* 0x000fe200078e0a1d */
[----:B------:R-:W-:-:S05]  /*3d40*/  ISETP.GT.U32.AND P6, PT, R29, R0, PT ;  /* 0x000000001d00720c */ /* 0x000fca0003fc4070 */
[--C-:B------:R-:W-:Y:S01]  /*3d50*/  @!P0 IMAD.IADD R8, R8, 0x1, -R29.reuse ;  /* 0x0000000108088824 */ /* 0x100fe200078e0a1d */
[----:B------:R-:W-:Y:S01]  /*3d60*/  ISETP.GT.U32.AND P0, PT, R29, R2, PT ;  /* 0x000000021d00720c */ /* 0x000fe20003f04070 */
[--C-:B------:R-:W-:Y:S01]  /*3d70*/  @!P1 IMAD.IADD R9, R9, 0x1, -R29.reuse ;  /* 0x0000000109099824 */ /* 0x100fe200078e0a1d */
[----:B------:R-:W-:Y:S01]  /*3d80*/  ISETP.GT.U32.AND P1, PT, R29, R3, PT ;  /* 0x000000031d00720c */ /* 0x000fe20003f24070 */
[--C-:B------:R-:W-:Y:S01]  /*3d90*/  @!P3 IMAD.IADD R11, R11, 0x1, -R29.reuse ;  /* 0x000000010b0bb824 */ /* 0x100fe200078e0a1d */
[C---:B------:R-:W-:Y:S01]  /*3da0*/  ISETP.GT.U32.AND P3, PT, R29.reuse, R5, PT ;  /* 0x000000051d00720c */ /* 0x040fe20003f64070 */
[--C-:B------:R-:W-:Y:S01]  /*3db0*/  @!P2 IMAD.IADD R10, R10, 0x1, -R29.reuse ;  /* 0x000000010a0aa824 */ /* 0x100fe200078e0a1d */
[----:B------:R-:W-:Y:S01]  /*3dc0*/  ISETP.GT.U32.AND P2, PT, R29, R4, PT ;  /* 0x000000041d00720c */ /* 0x000fe20003f44070 */
[--C-:B------:R-:W-:Y:S01]  /*3dd0*/  @!P5 IMAD.IADD R21, R21, 0x1, -R29.reuse ;  /* 0x000000011515d824 */ /* 0x100fe200078e0a1d */
[C---:B------:R-:W-:Y:S02]  /*3de0*/  ISETP.GT.U32.AND P4, PT, R29.reuse, R6, PT ;  /* 0x000000061d00720c */ /* 0x040fe40003f84070 */
[----:B------:R-:W-:Y:S01]  /*3df0*/  ISETP.GT.U32.AND P5, PT, R29, R7, PT ;  /* 0x000000071d00720c */ /* 0x000fe20003fa4070 */
[----:B------:R-:W-:-:S02]  /*3e00*/  @!P6 IMAD.IADD R0, R0, 0x1, -R29 ;  /* 0x000000010000e824 */ /* 0x000fc400078e0a1d */
[--C-:B------:R-:W-:Y:S02]  /*3e10*/  @!P0 IMAD.IADD R2, R2, 0x1, -R29.reuse ;  /* 0x0000000102028824 */ /* 0x100fe400078e0a1d */
[--C-:B------:R-:W-:Y:S01]  /*3e20*/  @!P1 IMAD.IADD R3, R3, 0x1, -R29.reuse ;  /* 0x0000000103039824 */ /* 0x100fe200078e0a1d */
[----:B------:R-:W-:Y:S01]  /*3e30*/  STL [R1+0x7dc], R21 ;  /* 0x0007dc1501007387 */ /* 0x000fe20000100800 */
[--C-:B------:R-:W-:Y:S02]  /*3e40*/  @!P3 IMAD.IADD R5, R5, 0x1, -R29.reuse ;  /* 0x000000010505b824 */ /* 0x100fe400078e0a1d */
[--C-:B------:R-:W-:Y:S01]  /*3e50*/  @!P2 IMAD.IADD R4, R4, 0x1, -R29.reuse ;  /* 0x000000010404a824 */ /* 0x100fe200078e0a1d */
[----:B------:R-:W-:Y:S01]  /*3e60*/  STL [R1+0x7e0], R0 ;  /* 0x0007e00001007387 */ /* 0x000fe20000100800 */
[----:B------:R-:W-:-:S03]  /*3e70*/  @!P4 IMAD.IADD R6, R6, 0x1, -R29 ;  /* 0x000000010606c824 */ /* 0x000fc600078e0a1d */
[----:B------:R0:W-:Y:S01]  /*3e80*/  STL [R1+0x7e4], R2 ;  /* 0x0007e40201007387 */ /* 0x0001e20000100800 */
[----:B------:R-:W-:-:S03]  /*3e90*/  @!P5 IMAD.IADD R7, R7, 0x1, -R29 ;  /* 0x000000010707d824 */ /* 0x000fc600078e0a1d */
[----:B------:R1:W-:Y:S04]  /*3ea0*/  STL [R1+0x7e8], R3 ;  /* 0x0007e80301007387 */ /* 0x0003e80000100800 */
[----:B------:R3:W-:Y:S04]  /*3eb0*/  STL [R1+0x7f0], R4 ;  /* 0x0007f00401007387 */ /* 0x0007e80000100800 */
[----:B0-----:R-:W4:Y:S04]  /*3ec0*/  LDL R2, [R1+0x63c] ;  /* 0x00063c0001027983 */ /* 0x001f280000100800 */
[----:B-1----:R-:W5:Y:S04]  /*3ed0*/  LDL R3, [R1+0x6b8] ;  /* 0x0006b80001037983 */ /* 0x002f680000100800 */
[----:B---3--:R-:W3:Y:S04]  /*3ee0*/  LDL R4, [R1+0x6bc] ;  /* 0x0006bc0001047983 */ /* 0x008ee80000100800 */
[----:B------:R-:W4:Y:S04]  /*3ef0*/  LDL R0, [R1+0x6b0] ;  /* 0x0006b00001007983 */ /* 0x000f280000100800 */
[----:B------:R-:W4:Y:S01]  /*3f00*/  LDL R21, [R1+0x638] ;  /* 0x0006380001157983 */ /* 0x000f220000100800 */
[----:B--2---:R-:W-:-:S03]  /*3f10*/  IMAD R27, R28, R14, R27 ;  /* 0x0000000e1c1b7224 */ /* 0x004fc600078e021b */
[----:B------:R-:W2:Y:S04]  /*3f20*/  LDL R14, [R1+0x6b4] ;  /* 0x0006b400010e7983 */ /* 0x000ea80000100800 */
[----:B------:R0:W-:Y:S04]  /*3f30*/  STL [R1+0x7f4], R5 ;  /* 0x0007f40501007387 */ /* 0x0001e80000100800 */
[----:B0-----:R-:W2:Y:S04]  /*3f40*/  LDL R5, [R1+0x640] ;  /* 0x0006400001057983 */ /* 0x001ea80000100800 */
[----:B------:R0:W-:Y:S04]  /*3f50*/  STL [R1+0x7f8], R6 ;  /* 0x0007f80601007387 */ /* 0x0001e80000100800 */
[----:B------:R1:W-:Y:S01]  /*3f60*/  STL [R1+0x7fc], R7 ;  /* 0x0007fc0701007387 */ /* 0x0003e20000100800 */
[----:B------:R-:W-:-:S02]  /*3f70*/  ISETP.GT.U32.AND P0, PT, R29, R8, PT ;  /* 0x000000081d00720c */ /* 0x000fc40003f04070 */
[C---:B------:R-:W-:Y:S02]  /*3f80*/  ISETP.GT.U32.AND P1, PT, R29.reuse, R9, PT ;  /* 0x000000091d00720c */ /* 0x040fe40003f24070 */
[C---:B------:R-:W-:Y:S01]  /*3f90*/  ISETP.GT.U32.AND P2, PT, R29.reuse, R10, PT ;  /* 0x0000000a1d00720c */ /* 0x040fe20003f44070 */
[----:B0-----:R-:W4:Y:S04]  /*3fa0*/  LDL R6, [R1+0x6ac] ;  /* 0x0006ac0001067983 */ /* 0x001f280000100800 */
[----:B-1----:R-:W4:Y:S01]  /*3fb0*/  LDL R7, [R1+0x648] ;  /* 0x0006480001077983 */ /* 0x002f220000100800 */
[C---:B------:R-:W-:Y:S02]  /*3fc0*/  ISETP.GT.U32.AND P3, PT, R29.reuse, R12, PT ;  /* 0x0000000c1d00720c */ /* 0x040fe40003f64070 */
[C---:B------:R-:W-:Y:S01]  /*3fd0*/  ISETP.GT.U32.AND P4, PT, R29.reuse, R13, PT ;  /* 0x0000000d1d00720c */ /* 0x040fe20003f84070 */
[----:B------:R-:W-:Y:S01]  /*3fe0*/  @!P0 IMAD.IADD R8, R8, 0x1, -R29 ;  /* 0x0000000108088824 */ /* 0x000fe200078e0a1d */
[----:B------:R-:W-:-:S02]  /*3ff0*/  ISETP.GT.U32.AND P6, PT, R29, R11, PT ;  /* 0x0000000b1d00720c */ /* 0x000fc40003fc4070 */
[C---:B------:R-:W-:Y:S02]  /*4000*/  ISETP.GT.U32.AND P5, PT, R29.reuse, R16, PT ;  /* 0x000000101d00720c */ /* 0x040fe40003fa4070 */
[----:B------:R-:W-:Y:S01]  /*4010*/  ISETP.GT.U32.AND P0, PT, R29, R17, PT ;  /* 0x000000111d00720c */ /* 0x000fe20003f04070 */
[--C-:B------:R-:W-:Y:S01]  /*4020*/  @!P1 IMAD.IADD R9, R9, 0x1, -R29.reuse ;  /* 0x0000000109099824 */ /* 0x100fe200078e0a1d */
[C---:B------:R-:W-:Y:S01]  /*4030*/  ISETP.GT.U32.AND P1, PT, R29.reuse, R18, PT ;  /* 0x000000121d00720c */ /* 0x040fe20003f24070 */
[--C-:B------:R-:W-:Y:S01]  /*4040*/  @!P2 IMAD.IADD R10, R10, 0x1, -R29.reuse ;  /* 0x000000010a0aa824 */ /* 0x100fe200078e0a1d */
[C---:B------:R-:W-:Y:S01]  /*4050*/  ISETP.GT.U32.AND P2, PT, R29.reuse, R19, PT ;  /* 0x000000131d00720c */ /* 0x040fe20003f44070 */
        /* <DEDUP_REMOVED lines=9> */
[C---:B------:R-:W-:Y:S01]  /*40f0*/  ISETP.GT.U32.AND P0, PT, R29.reuse, R25, PT ;  /* 0x000000191d00720c */ /* 0x040fe20003f04070 */
[--C-:B------:R-:W-:Y:S01]  /*4100*/  @!P1 IMAD.IADD R18, R18, 0x1, -R29.reuse ;  /* 0x0000000112129824 */ /* 0x100fe200078e0a1d */
[----:B------:R-:W-:Y:S01]  /*4110*/  ISETP.GT.U32.AND P1, PT, R29, R26, PT ;  /* 0x0000001a1d00720c */ /* 0x000fe20003f24070 */
[--C-:B------:R-:W-:Y:S01]  /*4120*/  @!P2 IMAD.IADD R19, R19, 0x1, -R29.reuse ;  /* 0x000000011313a824 */ /* 0x100fe200078e0a1d */
[----:B------:R-:W-:Y:S01]  /*4130*/  ISETP.GT.U32.AND P2, PT, R28, R27, PT ;  /* 0x0000001b1c00720c */ /* 0x000fe20003f44070 */
[--C-:B------:R-:W-:Y:S01]  /*4140*/  @!P3 IMAD.IADD R22, R22, 0x1, -R29.reuse ;  /* 0x000000011616b824 */ /* 0x100fe200078e0a1d */
        /* <DEDUP_REMOVED lines=9> */
[----:B------:R-:W-:-:S02]  /*41e0*/  @!P1 IMAD.IADD R26, R26, 0x1, -R29 ;  /* 0x000000011a1a9824 */ /* 0x000fc400078e0a1d */
[----:B------:R-:W-:Y:S01]  /*41f0*/  @!P2 IMAD.IADD R27, R27, 0x1, -R28 ;  /* 0x000000011b1ba824 */ /* 0x000fe200078e0a1c */
        /* <DEDUP_REMOVED lines=8> */
[C---:B------:R-:W-:Y:S01]  /*4280*/  ISETP.GT.U32.AND P5, PT, R29.reuse, R24, PT ;  /* 0x000000181d00720c */ /* 0x040fe20003fa4070 */
[----:B------:R-:W-:Y:S01]  /*4290*/  @!P0 IMAD.IADD R18, R18, 0x1, -R29 ;  /* 0x0000000112128824 */ /* 0x000fe200078e0a1d */
[----:B------:R-:W-:-:S02]  /*42a0*/  ISETP.GT.U32.AND P0, PT, R29, R25, PT ;  /* 0x000000191d00720c */ /* 0x000fc40003f04070 */
[----:B------:R-:W-:Y:S01]  /*42b0*/  ISETP.GT.U32.AND P6, PT, R29, R26, PT ;  /* 0x0000001a1d00720c */ /* 0x000fe20003fc4070 */
[--C-:B------:R-:W-:Y:S02]  /*42c0*/  @!P2 IMAD.IADD R20, R20, 0x1, -R29.reuse ;  /* 0x000000011414a824 */ /* 0x100fe400078e0a1d */
[--C-:B------:R-:W-:Y:S02]  /*42d0*/  @!P3 IMAD.IADD R22, R22, 0x1, -R29.reuse ;  /* 0x000000011616b824 */ /* 0x100fe400078e0a1d */
[--C-:B------:R-:W-:Y:S01]  /*42e0*/  @!P4 IMAD.IADD R23, R23, 0x1, -R29.reuse ;  /* 0x000000011717c824 */ /* 0x100fe200078e0a1d */
[----:B-----5:R-:W-:Y:S01]  /*42f0*/  ISETP.GE.AND P4, PT, R3, RZ, PT ;  /* 0x000000ff0300720c */ /* 0x020fe20003f86270 */
[--C-:B------:R-:W-:Y:S01]  /*4300*/  @!P1 IMAD.IADD R19, R19, 0x1, -R29.reuse ;  /* 0x0000000113139824 */ /* 0x100fe200078e0a1d */
[----:B------:R-:W5:Y:S01]  /*4310*/  LDL R3, [R1+0x630] ;  /* 0x0006300001037983 */ /* 0x000f620000100800 */
[--C-:B------:R-:W-:Y:S01]  /*4320*/  @!P5 IMAD.IADD R24, R24, 0x1, -R29.reuse ;  /* 0x000000011818d824 */ /* 0x100fe200078e0a1d */
[----:B---3--:R-:W-:Y:S01]  /*4330*/  ISETP.GE.AND P3, PT, R4, RZ, PT ;  /* 0x000000ff0400720c */ /* 0x008fe20003f66270 */
[--C-:B------:R-:W-:Y:S01]  /*4340*/  @!P0 IMAD.IADD R25, R25, 0x1, -R29.reuse ;  /* 0x0000000119198824 */ /* 0x100fe200078e0a1d */
[----:B------:R-:W3:Y:S01]  /*4350*/  LDL R4, [R1+0x634] ;  /* 0x0006340001047983 */ /* 0x000ee20000100800 */
[----:B------:R-:W-:-:S03]  /*4360*/  @!P6 IMAD.IADD R26, R26, 0x1, -R29 ;  /* 0x000000011a1ae824 */ /* 0x000fc600078e0a1d */
[----:B------:R-:W3:Y:S01]  /*4370*/  LDL R29, [R1+0x644] ;  /* 0x00064400011d7983 */ /* 0x000ee20000100800 */
[----:B--2---:R-:W-:-:S03]  /*4380*/  ISETP.GE.AND P2, PT, R5, RZ, PT ;  /* 0x000000ff0500720c */ /* 0x004fc60003f46270 */
[----:B------:R-:W2:Y:S01]  /*4390*/  LDL R5, [R1+0x6a8] ;  /* 0x0006a80001057983 */ /* 0x000ea20000100800 */
[----:B----4-:R-:W-:-:S03]  /*43a0*/  ISETP.GE.AND P5, PT, R7, RZ, PT ;  /* 0x000000ff0700720c */ /* 0x010fc60003fa6270 */
[----:B------:R-:W4:Y:S01]  /*43b0*/  LDL.LU R7, [R1+0x9c] ;  /* 0x00009c0001077983 */ /* 0x000f220000300800 */
[----:B------:R-:W-:Y:S02]  /*43c0*/  ISETP.GT.U32.AND P1, PT, R28, R27, PT ;  /* 0x0000001b1c00720c */ /* 0x000fe40003f24070 */
[----:B------:R-:W-:Y:S02]  /*43d0*/  ISETP.GE.AND P0, PT, R14, RZ, PT ;  /* 0x000000ff0e00720c */ /* 0x000fe40003f06270 */
[----:B------:R-:W2:Y:S09]  /*43e0*/  LDL R14, [R1+0x6a4] ;  /* 0x0006a400010e7983 */ /* 0x000eb20000100800 */
[----:B------:R-:W-:-:S02]  /*43f0*/  @!P1 IMAD.IADD R27, R27, 0x1, -R28 ;  /* 0x000000011b1b9824 */ /* 0x000fc400078e0a1c */
[----:B------:R-:W2:Y:S01]  /*4400*/  LDL.LU R28, [R1+0x98] ;  /* 0x00009800011c7983 */ /* 0x000ea20000300800 */
[----:B----4-:R-:W-:Y:S01]  /*4410*/  @!P2 IMAD.MOV R7, RZ, RZ, -R7 ;  /* 0x000000ffff07a224 */ /* 0x010fe200078e0a07 */
[----:B------:R-:W-:Y:S02]  /*4420*/  ISETP.GE.AND P2, PT, R2, RZ, PT ;  /* 0x000000ff0200720c */ /* 0x000fe40003f46270 */
[----:B------:R-:W4:Y:S04]  /*4430*/  LDL R2, [R1+0x62c] ;  /* 0x00062c0001027983 */ /* 0x000f280000100800 */
[----:B------:R0:W-:Y:S04]  /*4440*/  STL [R1+0x9c], R7 ;  /* 0x00009c0701007387 */ /* 0x0001e80000100800 */
[----:B0-----:R-:W3:Y:S01]  /*4450*/  LDL.LU R7, [R1+0x94] ;  /* 0x0000940001077983 */ /* 0x001ee20000300800 */
[----:B--2---:R-:W-:Y:S01]  /*4460*/  @!P3 IMAD.MOV R28, RZ, RZ, -R28 ;  /* 0x000000ffff1cb224 */ /* 0x004fe200078e0a1c */
[----:B------:R-:W-:-:S02]  /*4470*/  ISETP.GE.AND P3, PT, R0, RZ, PT ;  /* 0x000000ff0000720c */ /* 0x000fc40003f66270 */
[----:B------:R-:W2:Y:S04]  /*4480*/  LDL R0, [R1+0x6a0] ;  /* 0x0006a00001007983 */ /* 0x000ea80000100800 */
[----:B------:R0:W-:Y:S04]  /*4490*/  STL [R1+0x98], R28 ;  /* 0x0000981c01007387 */ /* 0x0001e80000100800 */
[----:B0-----:R-:W2:Y:S01]  /*44a0*/  LDL.LU R28, [R1+0x90] ;  /* 0x00009000011c7983 */ /* 0x001ea20000300800 */
[----:B---3--:R-:W-:Y:S01]  /*44b0*/  @!P5 IMAD.MOV R7, RZ, RZ, -R7 ;  /* 0x000000ffff07d224 */ /* 0x008fe200078e0a07 */
[----:B------:R-:W-:-:S02]  /*44c0*/  ISETP.GE.AND P5, PT, R21, RZ, PT ;  /* 0x000000ff1500720c */ /* 0x000fc40003fa6270 */
[----:B------:R-:W3:Y:S04]  /*44d0*/  LDL R21, [R1+0x628] ;  /* 0x0006280001157983 */ /* 0x000ee80000100800 */
[----:B------:R0:W-:Y:S04]  /*44e0*/  STL [R1+0x94], R7 ;  /* 0x0000940701007387 */ /* 0x0001e80000100800 */
[----:B0-----:R-:W3:Y:S01]  /*44f0*/  LDL.LU R7, [R1+0x8c] ;  /* 0x00008c0001077983 */ /* 0x001ee20000300800 */
[----:B------:R-:W-:Y:S01]  /*4500*/  ISETP.GE.AND P1, PT, R29, RZ, PT ;  /* 0x000000ff1d00720c */ /* 0x000fe20003f26270 */
        /* <DEDUP_REMOVED lines=16> */
[----:B-----5:R-:W-:-:S02]  /*4610*/  ISETP.GE.AND P2, PT, R3, RZ, PT ;  /* 0x000000ff0300720c */ /* 0x020fc40003f46270 */
[----:B------:R-:W3:Y:S04]  /*4620*/  LDL R3, [R1+0x620] ;  /* 0x0006200001037983 */ /* 0x000ee80000100800 */
[----:B------:R0:W-:Y:S04]  /*4630*/  STL [R1+0x84], R7 ;  /* 0x0000840701007387 */ /* 0x0001e80000100800 */
[----:B0-----:R-:W5:Y:S01]  /*4640*/  LDL.LU R7, [R1+0x7c] ;  /* 0x00007c0001077983 */ /* 0x001f620000300800 */
[----:B--2---:R-:W-:Y:S01]  /*4650*/  @!P3 IMAD.MOV R28, RZ, RZ, -R28 ;  /* 0x000000ffff1cb224 */ /* 0x004fe200078e0a1c */
[----:B------:R-:W-:-:S02]  /*4660*/  ISETP.GE.AND P3, PT, R14, RZ, PT ;  /* 0x000000ff0e00720c */ /* 0x000fc40003f66270 */
[----:B------:R-:W2:Y:S04]  /*4670*/  LDL R14, [R1+0x694] ;  /* 0x00069400010e7983 */ /* 0x000ea80000100800 */
[----:B------:R0:W-:Y:S04]  /*4680*/  STL [R1+0x80], R28 ;  /* 0x0000801c01007387 */ /* 0x0001e80000100800 */
[----:B0-----:R-:W2:Y:S01]  /*4690*/  LDL.LU R28, [R1+0x78] ;  /* 0x00007800011c7983 */ /* 0x001ea20000300800 */
[----:B-----5:R-:W-:Y:S01]  /*46a0*/  @!P5 IMAD.MOV R7, RZ, RZ, -R7 ;  /* 0x000000ffff07d224 */ /* 0x020fe200078e0a07 */
[----:B----4-:R-:W-:-:S02]  /*46b0*/  ISETP.GE.AND P5, PT, R2, RZ, PT ;  /* 0x000000ff0200720c */ /* 0x010fc40003fa6270 */
[----:B------:R-:W4:Y:S04]  /*46c0*/  LDL R2, [R1+0x61c] ;  /* 0x00061c0001027983 */ /* 0x000f280000100800 */
        /* <DEDUP_REMOVED lines=8> */
[----:B------:R-:W-:-:S02]  /*4750*/  ISETP.GE.AND P1, PT, R21, RZ, PT ;  /* 0x000000ff1500720c */ /* 0x000fc40003f26270 */
[----:B------:R-:W5:Y:S04]  /*4760*/  LDL R21, [R1+0x618] ;  /* 0x0006180001157983 */ /* 0x000f680000100800 */
        /* <DEDUP_REMOVED lines=27> */
[----:B---3--:R-:W-:-:S05]  /*4920*/  @!P1 IMAD.MOV R7, RZ, RZ, -R7 ;  /* 0x000000ffff079224 */ /* 0x008fca00078e0a07 */
[----:B------:R0:W-:Y:S04]  /*4930*/  STL [R1+0x5c], R7 ;  /* 0x00005c0701007387 */ /* 0x0001e80000100800 */
[----:B0-----:R-:W3:Y:S01]  /*4940*/  LDL.LU R7, [R1+0x54] ;  /* 0x0000540001077983 */ /* 0x001ee20000300800 */
[----:B----4-:R-:W-:Y:S01]  /*4950*/  ISETP.GE.AND P1, PT, R2, RZ, PT ;  /* 0x000000ff0200720c */ /* 0x010fe20003f26270 */
[----:B--2---:R-:W-:Y:S02]  /*4960*/  @!P0 IMAD.MOV R28, RZ, RZ, -R28 ;  /* 0x000000ffff1c8224 */ /* 0x004fe400078e0a1c */
[----:B------:R-:W2:Y:S04]  /*4970*/  LDL R2, [R1+0x60c] ;  /* 0x00060c0001027983 */ /* 0x000ea80000100800 */
[----:B------:R0:W-:Y:S01]  /*4980*/  STL [R1+0x58], R28 ;  /* 0x0000581c01007387 */ /* 0x0001e20000100800 */
[----:B------:R-:W-:-:S03]  /*4990*/  ISETP.GE.AND P0, PT, R0, RZ, PT ;  /* 0x000000ff0000720c */ /* 0x000fc60003f06270 */
[----:B0-----:R-:W4:Y:S04]  /*49a0*/  LDL.LU R28, [R1+0x50] ;  /* 0x00005000011c7983 */ /* 0x001f280000300800 */
[----:B------:R-:W2:Y:S01]  /*49b0*/  LDL R0, [R1+0x67c] ;  /* 0x00067c0001007983 */ /* 0x000ea20000100800 */
[----:B---3--:R-:W-:-:S05]  /*49c0*/  @!P2 IMAD.MOV R7, RZ, RZ, -R7 ;  /* 0x000000ffff07a224 */ /* 0x008fca00078e0a07 */
[----:B------:R0:W-:Y:S04]  /*49d0*/  STL [R1+0x54], R7 ;  /* 0x0000540701007387 */ /* 0x0001e80000100800 */
[----:B0-----:R-:W3:Y:S01]  /*49e0*/  LDL.LU R7, [R1+0x4c] ;  /* 0x00004c0001077983 */ /* 0x001ee20000300800 */
[----:B-----5:R-:W-:Y:S01]  /*49f0*/  ISETP.GE.AND P2, PT, R21, RZ, PT ;  /* 0x000000ff1500720c */ /* 0x020fe20003f46270 */
[----:B----4-:R-:W-:Y:S02]  /*4a00*/  @!P3 IMAD.MOV R28, RZ, RZ, -R28 ;  /* 0x000000ffff1cb224 */ /* 0x010fe400078e0a1c */
[----:B------:R-:W4:Y:S01]  /*4a10*/  LDL R21, [R1+0x608] ;  /* 0x0006080001157983 */ /* 0x000f220000100800 */
[----:B------:R-:W-:-:S03]  /*4a20*/  ISETP.GE.AND P3, PT, R6, RZ, PT ;  /* 0x000000ff0600720c */ /* 0x000fc60003f66270 */
[----:B------:R-:W5:Y:S04]  /*4a30*/  LDL.LU R6, [R1+0x48] ;  /* 0x0000480001067983 */ /* 0x000f680000300800 */
[----:B------:R-:W-:Y:S04]  /*4a40*/  STL [R1+0x50], R28 ;  /* 0x0000501c01007387 */ /* 0x000fe80000100800 */
[----:B------:R-:W2:Y:S01]  /*4a50*/  LDL R29, [R1+0x678] ;  /* 0x00067800011d7983 */ /* 0x000ea20000100800 */
[----:B---3--:R-:W-:Y:S01]  /*4a60*/  @!P5 IMAD.MOV R7, RZ, RZ, -R7 ;  /* 0x000000ffff07d224 */ /* 0x008fe200078e0a07 */
[----:B------:R-:W-:-:S02]  /*4a70*/  ISETP.GE.AND P5, PT, R4, RZ, PT ;  /* 0x000000ff0400720c */ /* 0x000fc40003fa6270 */
[----:B------:R-:W3:Y:S01]  /*4a80*/  LDL.LU R4, [R1+0x44] ;  /* 0x0000440001047983 */ /* 0x000ee20000300800 */
[----:B-----5:R-:W-:-:S03]  /*4a90*/  @!P4 IMAD.MOV R6, RZ, RZ, -R6 ;  /* 0x000000ffff06c224 */ /* 0x020fc600078e0a06 */
[----:B------:R-:W-:Y:S01]  /*4aa0*/  STL [R1+0x4c], R7 ;  /* 0x00004c0701007387 */ /* 0x000fe20000100800 */
[----:B------:R-:W-:-:S03]  /*4ab0*/  ISETP.GE.AND P4, PT, R5, RZ, PT ;  /* 0x000000ff0500720c */ /* 0x000fc60003f86270 */
[----:B------:R0:W-:Y:S04]  /*4ac0*/  STL [R1+0x48], R6 ;  /* 0x0000480601007387 */ /* 0x0001e80000100800 */
[----:B0-----:R-:W5:Y:S04]  /*4ad0*/  LDL R6, [R1+0x604] ;  /* 0x0006040001067983 */ /* 0x001f680000100800 */
[----:B------:R-:W2:Y:S04]  /*4ae0*/  LDL.LU R7, [R1+0x40] ;  /* 0x0000400001077983 */ /* 0x000ea80000300800 */
[----:B------:R-:W4:Y:S01]  /*4af0*/  LDL R5, [R1+0x674] ;  /* 0x0006740001057983 */ /* 0x000f220000100800 */
[----:B---3--:R-:W-:Y:S01]  /*4b00*/  @!P1 IMAD.MOV R4, RZ, RZ, -R4 ;  /* 0x000000ffff049224 */ /* 0x008fe200078e0a04 */
[----:B------:R-:W-:-:S02]  /*4b10*/  ISETP.GE.AND P1, PT, R3, RZ, PT ;  /* 0x000000ff0300720c */ /* 0x000fc40003f26270 */
[----:B------:R-:W3:Y:S04]  /*4b20*/  LDL.LU R3, [R1+0x3c] ;  /* 0x00003c0001037983 */ /* 0x000ee80000300800 */
[----:B------:R0:W-:Y:S04]  /*4b30*/  STL [R1+0x44], R4 ;  /* 0x0000440401007387 */ /* 0x0001e80000100800 */
[----:B0-----:R-:W4:Y:S01]  /*4b40*/  LDL R4, [R1+0x600] ;  /* 0x0006000001047983 */ /* 0x001f220000100800 */
[----:B--2---:R-:W-:Y:S01]  /*4b50*/  @!P0 IMAD.MOV R7, RZ, RZ, -R7 ;  /* 0x000000ffff078224 */ /* 0x004fe200078e0a07 */
[----:B------:R-:W-:-:S02]  /*4b60*/  ISETP.GE.AND P0, PT, R14, RZ, PT ;  /* 0x000000ff0e00720c */ /* 0x000fc40003f06270 */
[----:B------:R-:W2:Y:S04]  /*4b70*/  LDL R14, [R1+0x670] ;  /* 0x00067000010e7983 */ /* 0x000ea80000100800 */
[----:B------:R-:W2:Y:S04]  /*4b80*/  LDL.LU R28, [R1+0x38] ;  /* 0x00003800011c7983 */ /* 0x000ea80000300800 */
[----:B------:R-:W-:Y:S01]  /*4b90*/  STL [R1+0x40], R7 ;  /* 0x0000400701007387 */ /* 0x000fe20000100800 */
[----:B---3--:R-:W-:-:S05]  /*4ba0*/  @!P2 IMAD.MOV R3, RZ, RZ, -R3 ;  /* 0x000000ffff03a224 */ /* 0x008fca00078e0a03 */
[----:B------:R0:W-:Y:S04]  /*4bb0*/  STL [R1+0x3c], R3 ;  /* 0x00003c0301007387 */ /* 0x0001e80000100800 */
[----:B0-----:R-:W3:Y:S04]  /*4bc0*/  LDL R3, [R1+0x5fc] ;  /* 0x0005fc0001037983 */ /* 0x001ee80000100800 */
[----:B------:R-:W3:Y:S01]  /*4bd0*/  LDL.LU R7, [R1+0x34] ;  /* 0x0000340001077983 */ /* 0x000ee20000300800 */
[----:B------:R-:W-:-:S03]  /*4be0*/  ISETP.GE.AND P2, PT, R2, RZ, PT ;  /* 0x000000ff0200720c */ /* 0x000fc60003f46270 */
[----:B------:R-:W5:Y:S01]  /*4bf0*/  LDL R2, [R1+0x66c] ;  /* 0x00066c0001027983 */ /* 0x000f620000100800 */
[----:B--2---:R-:W-:Y:S01]  /*4c00*/  @!P3 IMAD.MOV R28, RZ, RZ, -R28 ;  /* 0x000000ffff1cb224 */ /* 0x004fe200078e0a1c */
[----:B------:R-:W-:-:S04]  /*4c10*/  ISETP.GE.AND P3, PT, R0, RZ, PT ;  /* 0x000000ff0000720c */ /* 0x000fc80003f66270 */
[----:B------:R0:W-:Y:S04]  /*4c20*/  STL [R1+0x38], R28 ;  /* 0x0000381c01007387 */ /* 0x0001e80000100800 */
[----:B0-----:R-:W2:Y:S04]  /*4c30*/  LDL.LU R28, [R1+0x30] ;  /* 0x00003000011c7983 */ /* 0x001ea80000300800 */
[----:B------:R-:W5:Y:S01]  /*4c40*/  LDL R0, [R1+0x5f8] ;  /* 0x0005f80001007983 */ /* 0x000f620000100800 */
[----:B---3--:R-:W-:Y:S01]  /*4c50*/  @!P5 IMAD.MOV R7, RZ, RZ, -R7 ;  /* 0x000000ffff07d224 */ /* 0x008fe200078e0a07 */
[----:B----4-:R-:W-:-:S02]  /*4c60*/  ISETP.GE.AND P5, PT, R21, RZ, PT ;  /* 0x000000ff1500720c */ /* 0x010fc40003fa6270 */
[----:B------:R-:W3:Y:S04]  /*4c70*/  LDL R21, [R1+0x668] ;  /* 0x0006680001157983 */ /* 0x000ee80000100800 */
[----:B------:R0:W-:Y:S04]  /*4c80*/  STL [R1+0x34], R7 ;  /* 0x0000340701007387 */ /* 0x0001e80000100800 */
[----:B0-----:R-:W4:Y:S01]  /*4c90*/  LDL.LU R7, [R1+0x2c] ;  /* 0x00002c0001077983 */ /* 0x001f220000300800 */
[----:B------:R-:W-:Y:S02]  /*4ca0*/  @!P0 IMAD.MOV R15, RZ, RZ, -R15 ;  /* 0x000000ffff0f8224 */ /* 0x000fe400078e0a0f */
[----:B--2---:R-:W-:Y:S01]  /*4cb0*/  @!P4 IMAD.MOV R28, RZ, RZ, -R28 ;  /* 0x000000ffff1cc224 */ /* 0x004fe200078e0a1c */
[----:B------:R-:W-:-:S04]  /*4cc0*/  ISETP.GE.AND P4, PT, R29, RZ, PT ;  /* 0x000000ff1d00720c */ /* 0x000fc80003f86270 */
[----:B------:R0:W-:Y:S04]  /*4cd0*/  STL [R1+0x30], R28 ;  /* 0x0000301c01007387 */ /* 0x0001e80000100800 */
[----:B------:R-:W2:Y:S01]  /*4ce0*/  LDL R29, [R1+0x664] ;  /* 0x00066400011d7983 */ /* 0x000ea20000100800 */
[----:B------:R-:W-:-:S03]  /*4cf0*/  ISETP.GE.AND P0, PT, R5, RZ, PT ;  /* 0x000000ff0500720c */ /* 0x000fc60003f06270 */
[----:B0-----:R-:W2:Y:S01]  /*4d00*/  LDL R28, [R1+0x5f4] ;  /* 0x0005f400011c7983 */ /* 0x001ea20000100800 */
[----:B----4-:R-:W-:Y:S01]  /*4d10*/  @!P1 IMAD.MOV R7, RZ, RZ, -R7 ;  /* 0x000000ffff079224 */ /* 0x010fe200078e0a07 */
[----:B-----5:R-:W-:-:S04]  /*4d20*/  ISETP.GE.AND P1, PT, R6, RZ, PT ;  /* 0x000000ff0600720c */ /* 0x020fc80003f26270 */
[----:B------:R0:W-:Y:S04]  /*4d30*/  STL [R1+0x2c], R7 ;  /* 0x00002c0701007387 */ /* 0x0001e80000100800 */
[----:B0-----:R-:W4:Y:S04]  /*4d40*/  LDL.LU R7, [R1+0x7fc] ;  /* 0x0007fc0001077983 */ /* 0x001f280000300800 */
[----:B------:R-:W5:Y:S04]  /*4d50*/  LDL.LU R6, [R1+0x24] ;  /* 0x0000240001067983 */ /* 0x000f680000300800 */
[----:B------:R0:W-:Y:S04]  /*4d60*/  STL [R1+0x28], R15 ;  /* 0x0000280f01007387 */ /* 0x0001e80000100800 */
[----:B0-----:R-:W2:Y:S04]  /*4d70*/  LDL R15, [R1+0x5f0] ;  /* 0x0005f000010f7983 */ /* 0x001ea80000100800 */
[----:B------:R-:W2:Y:S01]  /*4d80*/  LDL.LU R5, [R1+0x20] ;  /* 0x0000200001057983 */ /* 0x000ea20000300800 */
[----:B-----5:R-:W-:Y:S01]  /*4d90*/  @!P2 IMAD.MOV R6, RZ, RZ, -R6 ;  /* 0x000000ffff06a224 */ /* 0x020fe200078e0a06 */
[----:B------:R-:W-:-:S04]  /*4da0*/  ISETP.GE.AND P2, PT, R4, RZ, PT ;  /* 0x000000ff0400720c */ /* 0x000fc80003f46270 */
[----:B------:R0:W-:Y:S04]  /*4db0*/  STL [R1+0x24], R6 ;  /* 0x0000240601007387 */ /* 0x0001e80000100800 */
[----:B0-----:R-:W5:Y:S01]  /*4dc0*/  LDL.LU R6, [R1+0x7f8] ;  /* 0x0007f80001067983 */ /* 0x001f620000300800 */
[----:B--2---:R-:W-:-:S03]  /*4dd0*/  @!P3 IMAD.MOV R5, RZ, RZ, -R5 ;  /* 0x000000ffff05b224 */ /* 0x004fc600078e0a05 */
[----:B------:R-:W2:Y:S01]  /*4de0*/  LDL.LU R4, [R1+0x1c] ;  /* 0x00001c0001047983 */ /* 0x000ea20000300800 */
[----:B------:R-:W-:-:S03]  /*4df0*/  ISETP.GE.AND P3, PT, R14, RZ, PT ;  /* 0x000000ff0e00720c */ /* 0x000fc60003f66270 */
[----:B------:R0:W-:Y:S04]  /*4e00*/  STL [R1+0x20], R5 ;  /* 0x0000200501007387 */ /* 0x0001e80000100800 */
[----:B0-----:R-:W3:Y:S04]  /*4e10*/  LDL.LU R5, [R1+0x7f4] ;  /* 0x0007f40001057983 */ /* 0x001ee80000300800 */
[----:B------:R-:W3:Y:S01]  /*4e20*/  LDL.LU R14, [R1+0x18] ;  /* 0x00001800010e7983 */ /* 0x000ee20000300800 */
[----:B--2---:R-:W-:Y:S01]  /*4e30*/  @!P5 IMAD.MOV R4, RZ, RZ, -R4 ;  /* 0x000000ffff04d224 */ /* 0x004fe200078e0a04 */
[----:B------:R-:W-:-:S04]  /*4e40*/  ISETP.GE.AND P5, PT, R3, RZ, PT ;  /* 0x000000ff0300720c */ /* 0x000fc80003fa6270 */
[----:B------:R0:W-:Y:S04]  /*4e50*/  STL [R1+0x1c], R4 ;  /* 0x00001c0401007387 */ /* 0x0001e80000100800 */
[----:B0-----:R-:W2:Y:S01]  /*4e60*/  LDL.LU R4, [R1+0x7f0] ;  /* 0x0007f00001047983 */ /* 0x001ea20000300800 */
[----:B---3--:R-:W-:-:S03]  /*4e70*/  @!P4 IMAD.MOV R14, RZ, RZ, -R14 ;  /* 0x000000ffff0ec224 */ /* 0x008fc600078e0a0e */
[----:B------:R-:W3:Y:S04]  /*4e80*/  LDL.LU R3, [R1+0x14] ;  /* 0x0000140001037983 */ /* 0x000ee80000300800 */
[----:B------:R0:W-:Y:S04]  /*4e90*/  STL [R1+0x18], R14 ;  /* 0x0000180e01007387 */ /* 0x0001e80000100800 */
[----:B0-----:R-:W2:Y:S01]  /*4ea0*/  LDL.LU R14, [R1+0x7ec] ;  /* 0x0007ec00010e7983 */ /* 0x001ea20000300800 */
[----:B------:R-:W-:Y:S01]  /*4eb0*/  ISETP.GE.AND P4, PT, R2, RZ, PT ;  /* 0x000000ff0200720c */ /* 0x000fe20003f86270 */
[----:B---3--:R-:W-:Y:S01]  /*4ec0*/  @!P1 IMAD.MOV R3, RZ, RZ, -R3 ;  /* 0x000000ffff039224 */ /* 0x008fe200078e0a03 */
[----:B------:R-:W-:Y:S01]  /*4ed0*/  ISETP.GE.AND P1, PT, R0, RZ, PT ;  /* 0x000000ff0000720c */ /* 0x000fe20003f26270 */
[----:B--2---:R-:W-:-:S02]  /*4ee0*/  IMAD.MOV.U32 R2, RZ, RZ, R14 ;  /* 0x000000ffff027224 */ /* 0x004fc400078e000e */
[----:B------:R-:W2:Y:S02]  /*4ef0*/  LDL R14, [R1+0x65c] ;  /* 0x00065c00010e7983 */ /* 0x000ea40000100800 */
[----:B------:R-:W-:Y:S02]  /*4f00*/  @!P0 IMAD.MOV R2, RZ, RZ, -R2 ;  /* 0x000000ffff028224 */ /* 0x000fe400078e0a02 */
[----:B------:R0:W-:Y:S01]  /*4f10*/  STL [R1+0x14], R3 ;  /* 0x0000140301007387 */ /* 0x0001e20000100800 */
[----:B------:R-:W-:-:S03]  /*4f20*/  ISETP.GE.AND P0, PT, R21, RZ, PT ;  /* 0x000000ff1500720c */ /* 0x000fc60003f06270 */
[----:B0-----:R-:W3:Y:S04]  /*4f30*/  LDL.LU R3, [R1+0x7e8] ;  /* 0x0007e80001037983 */ /* 0x001ee80000300800 */
[----:B------:R-:W2:Y:S04]  /*4f40*/  LDL.LU R0, [R1+0xc] ;  /* 0x00000c0001007983 */ /* 0x000ea80000300800 */
        /* <DEDUP_REMOVED lines=15> */
[----:B------:R-:W2:Y:S02]  /*5040*/  LDL.LU R21, [R1+0x7d8] ;  /* 0x0007d80001157983 */ /* 0x000ea40000300800 */
[----:B------:R-:W-:Y:S02]  /*5050*/  @!P4 IMAD.MOV R29, RZ, RZ, -R29 ;  /* 0x000000ffff1dc224 */ /* 0x000fe400078e0a1d */
[----:B------:R0:W-:Y:S04]  /*5060*/  STL [R1+0x748], R28 ;  /* 0x0007481c01007387 */ /* 0x0001e80000100800 */
[----:B0-----:R-:W3:Y:S04]  /*5070*/  LDL R28, [R1+0x5e8] ;  /* 0x0005e800011c7983 */ /* 0x001ee80000100800 */
[----:B------:R-:W2:Y:S04]  /*5080*/  LDL.LU R15, [R1+0x7d4] ;  /* 0x0007d400010f7983 */ /* 0x000ea80000300800 */
[----:B------:R0:W-:Y:S04]  /*5090*/  STL [R1+0x74c], R29 ;  /* 0x00074c1d01007387 */ /* 0x0001e80000100800 */
[----:B0-----:R-:W2:Y:S01]  /*50a0*/  LDL R29, [R1+0x660] ;  /* 0x00066000011d7983 */ /* 0x001ea20000100800 */
[----:B------:R-:W-:-:S02]  /*50b0*/  @!P1 IMAD.MOV R0, RZ, RZ, -R0 ;  /* 0x000000ffff009224 */ /* 0x000fc400078e0a00 */
[----:B------:R-:W-:Y:S02]  /*50c0*/  @!P0 IMAD.MOV R2, RZ, RZ, -R2 ;  /* 0x000000ffff028224 */ /* 0x000fe400078e0a02 */
[----:B------:R-:W-:Y:S01]  /*50d0*/  @!P2 IMAD.MOV R3, RZ, RZ, -R3 ;  /* 0x000000ffff03a224 */ /* 0x000fe200078e0a03 */
[----:B------:R-:W-:Y:S02]  /*50e0*/  ISETP.GE.AND P0, PT, R14, RZ, PT ;  /* 0x000000ff0e00720c */ /* 0x000fe40003f06270 */
[----:B---3--:R-:W-:Y:S02]  /*50f0*/  ISETP.GE.AND P1, PT, R28, RZ, PT ;  /* 0x000000ff1c00720c */ /* 0x008fe40003f26270 */
[----:B--2---:R-:W-:Y:S02]  /*5100*/  ISETP.GE.AND P4, PT, R29, RZ, PT ;  /* 0x000000ff1d00720c */ /* 0x004fe40003f86270 */
[----:B------:R-:W2:Y:S04]  /*5110*/  LDL R29, [R1+0x650] ;  /* 0x00065000011d7983 */ /* 0x000ea80000100800 */
[----:B------:R0:W-:Y:S04]  /*5120*/  STL [R1+0x750], R0 ;  /* 0x0007500001007387 */ /* 0x0001e80000100800 */
[----:B------:R-:W3:Y:S04]  /*5130*/  LDL R28, [R1+0x654] ;  /* 0x00065400011c7983 */ /* 0x000ee80000100800 */
[----:B0-----:R-:W2:Y:S04]  /*5140*/  LDL R0, [R1+0x5e0] ;  /* 0x0005e00001007983 */ /* 0x001ea80000100800 */
[----:B------:R0:W-:Y:S04]  /*5150*/  STL [R1+0x754], R2 ;  /* 0x0007540201007387 */ /* 0x0001e80000100800 */
[----:B0-----:R-:W3:Y:S04]  /*5160*/  LDL R2, [R1+0x658] ;  /* 0x0006580001027983 */ /* 0x001ee80000100800 */
[----:B------:R-:W4:Y:S04]  /*5170*/  LDL.LU R14, [R1+0x7d0] ;  /* 0x0007d000010e7983 */ /* 0x000f280000300800 */
[----:B------:R0:W-:Y:S04]  /*5180*/  STL [R1+0x758], R3 ;  /* 0x0007580301007387 */ /* 0x0001e80000100800 */
[----:B0-----:R-:W4:Y:S01]  /*5190*/  LDL R3, [R1+0x5e4] ;  /* 0x0005e40001037983 */ /* 0x001f220000100800 */
[----:B------:R-:W-:-:S02]  /*51a0*/  @!P3 IMAD.MOV R4, RZ, RZ, -R4 ;  /* 0x000000ffff04b224 */ /* 0x000fc400078e0a04 */
[----:B------:R-:W-:Y:S02]  /*51b0*/  @!P5 IMAD.MOV R5, RZ, RZ, -R5 ;  /* 0x000000ffff05d224 */ /* 0x000fe400078e0a05 */
[----:B-----5:R-:W-:Y:S01]  /*51c0*/  @!P4 IMAD.MOV R6, RZ, RZ, -R6 ;  /* 0x000000ffff06c224 */ /* 0x020fe200078e0a06 */
[----:B------:R0:W-:Y:S04]  /*51d0*/  STL [R1+0x75c], R4 ;  /* 0x00075c0401007387 */ /* 0x0001e80000100800 */
[----:B0-----:R-:W5:Y:S01]  /*51e0*/  LDL R4, [R1+0x64c] ;  /* 0x00064c0001047983 */ /* 0x001f620000100800 */
[----:B--2---:R-:W-:Y:S02]  /*51f0*/  ISETP.GE.AND P5, PT, R0, RZ, PT ;  /* 0x000000ff0000720c */ /* 0x004fe40003fa6270 */
[----:B---3--:R-:W-:-:S02]  /*5200*/  ISETP.GE.AND P3, PT, R2, RZ, PT ;  /* 0x000000ff0200720c */ /* 0x008fc40003f66270 */
[----:B----4-:R-:W-:Y:S02]  /*5210*/  ISETP.GE.AND P2, PT, R3, RZ, PT ;  /* 0x000000ff0300720c */ /* 0x010fe40003f46270 */
[----:B------:R-:W2:Y:S04]  /*5220*/  LDL R3, [R1+0x5d4] ;  /* 0x0005d40001037983 */ /* 0x000ea80000100800 */
[----:B------:R0:W-:Y:S04]  /*5230*/  STL [R1+0x760], R5 ;  /* 0x0007600501007387 */ /* 0x0001e80000100800 */
[----:B------:R-:W3:Y:S04]  /*5240*/  LDL R2, [R1+0x5d0] ;  /* 0x0005d00001027983 */ /* 0x000ee80000100800 */
[----:B------:R-:W4:Y:S04]  /*5250*/  LDL R0, [R1+0x5cc] ;  /* 0x0005cc0001007983 */ /* 0x000f280000100800 */
[----:B0-----:R-:W2:Y:S04]  /*5260*/  LDL R5, [R1+0x5d8] ;  /* 0x0005d80001057983 */ /* 0x001ea80000100800 */
[----:B------:R0:W-:Y:S04]  /*5270*/  STL [R1+0x764], R6 ;  /* 0x0007640601007387 */ /* 0x0001e80000100800 */
[----:B0-----:R-:W3:Y:S01]  /*5280*/  LDL R6, [R1+0x5dc] ;  /* 0x0005dc0001067983 */ /* 0x001ee20000100800 */
[----:B------:R-:W-:Y:S01]  /*5290*/  ISETP.GE.AND P4, PT, R29, RZ, PT ;  /* 0x000000ff1d00720c */ /* 0x000fe20003f86270 */
[----:B------:R-:W-:-:S02]  /*52a0*/  @!P1 IMAD.MOV R7, RZ, RZ, -R7 ;  /* 0x000000ffff079224 */ /* 0x000fc400078e0a07 */
[----:B------:R-:W-:Y:S01]  /*52b0*/  @!P0 IMAD.MOV R8, RZ, RZ, -R8 ;  /* 0x000000ffff088224 */ /* 0x000fe200078e0a08 */
[----:B------:R-:W-:Y:S01]  /*52c0*/  ISETP.GE.AND P0, PT, R28, RZ, PT ;  /* 0x000000ff1c00720c */ /* 0x000fe20003f06270 */
[----:B------:R-:W-:Y:S01]  /*52d0*/  @!P2 IMAD.MOV R9, RZ, RZ, -R9 ;  /* 0x000000ffff09a224 */ /* 0x000fe200078e0a09 */
[----:B------:R-:W4:Y:S01]  /*52e0*/  LDL R29, [R1+0x5c4] ;  /* 0x0005c400011d7983 */ /* 0x000f220000100800 */
[----:B------:R-:W-:Y:S02]  /*52f0*/  @!P3 IMAD.MOV R10, RZ, RZ, -R10 ;  /* 0x000000ffff0ab224 */ /* 0x000fe400078e0a0a */
[----:B------:R-:W-:Y:S01]  /*5300*/  @!P5 IMAD.MOV R11, RZ, RZ, -R11 ;  /* 0x000000ffff0bd224 */ /* 0x000fe200078e0a0b */
[----:B------:R0:W-:Y:S03]  /*5310*/  STL [R1+0x768], R7 ;  /* 0x0007680701007387 */ /* 0x0001e60000100800 */
[----:B------:R-:W-:Y:S01]  /*5320*/  @!P4 IMAD.MOV R12, RZ, RZ, -R12 ;  /* 0x000000ffff0cc224 */ /* 0x000fe200078e0a0c */
[----:B------:R-:W-:Y:S04]  /*5330*/  STL [R1+0x76c], R8 ;  /* 0x00076c0801007387 */ /* 0x000fe80000100800 */
[----:B------:R-:W4:Y:S01]  /*5340*/  LDL R28, [R1+0x5bc] ;  /* 0x0005bc00011c7983 */ /* 0x000f220000100800 */
[----:B------:R-:W-:-:S03]  /*5350*/  @!P0 IMAD.MOV R16, RZ, RZ, -R16 ;  /* 0x000000ffff108224 */ /* 0x000fc600078e0a10 */
[----:B------:R-:W-:Y:S04]  /*5360*/  STL [R1+0x770], R9 ;  /* 0x0007700901007387 */ /* 0x000fe80000100800 */
[----:B------:R-:W-:Y:S04]  /*5370*/  STL [R1+0x774], R10 ;  /* 0x0007740a01007387 */ /* 0x000fe80000100800 */
[----:B------:R-:W-:Y:S04]  /*5380*/  STL [R1+0x778], R11 ;  /* 0x0007780b01007387 */ /* 0x000fe80000100800 */
[----:B------:R-:W-:Y:S01]  /*5390*/  STL [R1+0x77c], R12 ;  /* 0x00077c0c01007387 */ /* 0x000fe20000100800 */
[----:B--2---:R-:W-:-:S02]  /*53a0*/  ISETP.GE.AND P2, PT, R5, RZ, PT ;  /* 0x000000ff0500720c */ /* 0x004fc40003f46270 */
[----:B---3--:R-:W-:-:S11]  /*53b0*/  ISETP.GE.AND P1, PT, R6, RZ, PT ;  /* 0x000000ff0600720c */ /* 0x008fd60003f26270 */
[----:B------:R-:W-:Y:S01]  /*53c0*/  @!P2 IMAD.MOV R17, RZ, RZ, -R17 ;  /* 0x000000ffff11a224 */ /* 0x000fe200078e0a11 */
[----:B------:R-:W-:Y:S01]  /*53d0*/  ISETP.GE.AND P2, PT, R14, RZ, PT ;  /* 0x000000ff0e00720c */ /* 0x000fe20003f46270 */
[----:B------:R-:W-:-:S05]  /*53e0*/  @!P1 IMAD.MOV R13, RZ, RZ, -R13 ;  /* 0x000000ffff0d9224 */ /* 0x000fca00078e0a0d */
[----:B------:R-:W-:Y:S04]  /*53f0*/  STL [R1+0x780], R13 ;  /* 0x0007800d01007387 */ /* 0x000fe80000100800 */
[----:B------:R-:W2:Y:S04]  /*5400*/  LDL R6, [R1+0x5b4] ;  /* 0x0005b40001067983 */ /* 0x000ea80000100800 */
[----:B------:R-:W-:Y:S04]  /*5410*/  STL [R1+0x784], R16 ;  /* 0x0007841001007387 */ /* 0x000fe80000100800 */
[----:B------:R-:W-:Y:S04]  /*5420*/  STL [R1+0x788], R17 ;  /* 0x0007881101007387 */ /* 0x000fe80000100800 */
[----:B------:R-:W3:Y:S01]  /*5430*/  LDL.LU R14, [R1+0x7cc] ;  /* 0x0007cc00010e7983 */ /* 0x000ee20000300800 */
[----:B-----5:R-:W-:-:S02]  /*5440*/  ISETP.GE.AND P3, PT, R4, RZ, PT ;  /* 0x000000ff0400720c */ /* 0x020fc40003f66270 */
[----:B------:R-:W-:Y:S02]  /*5450*/  ISETP.GE.AND P5, PT, R3, RZ, PT ;  /* 0x000000ff0300720c */ /* 0x000fe40003fa6270 */
[----:B------:R-:W-:-:S09]  /*5460*/  ISETP.GE.AND P4, PT, R2, RZ, PT ;  /* 0x000000ff0200720c */ /* 0x000fd20003f86270 */
[----:B------:R-:W-:Y:S02]  /*5470*/  @!P3 IMAD.MOV R18, RZ, RZ, -R18 ;  /* 0x000000ffff12b224 */ /* 0x000fe400078e0a12 */
[----:B------:R-:W-:Y:S01]  /*5480*/  @!P5 IMAD.MOV R19, RZ, RZ, -R19 ;  /* 0x000000ffff13d224 */ /* 0x000fe200078e0a13 */
[----:B------:R-:W-:Y:S01]  /*5490*/  ISETP.GE.AND P5, PT, R15, RZ, PT ;  /* 0x000000ff0f00720c */ /* 0x000fe20003fa6270 */
[----:B------:R-:W-:Y:S01]  /*54a0*/  @!P4 IMAD.MOV R20, RZ, RZ, -R20 ;  /* 0x000000ffff14c224 */ /* 0x000fe200078e0a14 */
[----:B------:R-:W-:Y:S04]  /*54b0*/  STL [R1+0x78c], R18 ;  /* 0x00078c1201007387 */ /* 0x000fe80000100800 */
[----:B------:R-:W-:Y:S04]  /*54c0*/  STL [R1+0x790], R19 ;  /* 0x0007901301007387 */ /* 0x000fe80000100800 */
[----:B------:R-:W5:Y:S04]  /*54d0*/  LDL.LU R15, [R1+0x7c8] ;  /* 0x0007c800010f7983 */ /* 0x000f680000300800 */
[----:B------:R-:W-:Y:S01]  /*54e0*/  STL [R1+0x794], R20 ;  /* 0x0007941401007387 */ /* 0x000fe20000100800 */
[----:B----4-:R-:W-:-:S02]  /*54f0*/  ISETP.GE.AND P1, PT, R0, RZ, PT ;  /* 0x000000ff0000720c */ /* 0x010fc40003f26270 */
[----:B---3--:R-:W-:Y:S02]  /*5500*/  ISETP.GE.AND P4, PT, R14, RZ, PT ;  /* 0x000000ff0e00720c */ /* 0x008fe40003f86270 */
[----:B------:R-:W3:Y:S04]  /*5510*/  LDL.LU R14, [R1+0x7c4] ;  /* 0x0007c400010e7983 */ /* 0x000ee80000300800 */
[----:B------:R-:W0:Y:S04]  /*5520*/  LDL.LU R5, [R1+0x9c] ;  /* 0x00009c0001057983 */ /* 0x000e280000300800 */
[----:B------:R-:W4:Y:S04]  /*5530*/  LDL.LU R4, [R1+0x98] ;  /* 0x0000980001047983 */ /* 0x000f280000300800 */
[----:B------:R-:W4:Y:S04]  /*5540*/  LDL.LU R3, [R1+0x94] ;  /* 0x0000940001037983 */ /* 0x000f280000300800 */
[----:B------:R-:W4:Y:S04]  /*5550*/  LDL.LU R2, [R1+0x90] ;  /* 0x0000900001027983 */ /* 0x000f280000300800 */
[----:B------:R-:W4:Y:S01]  /*5560*/  LDL.LU R0, [R1+0x8c] ;  /* 0x00008c0001007983 */ /* 0x000f220000300800 */
[----:B------:R-:W-:-:S02]  /*5570*/  ISETP.GE.AND P0, PT, R29, RZ, PT ;  /* 0x000000ff1d00720c */ /* 0x000fc40003f06270 */
[----:B------:R-:W-:Y:S02]  /*5580*/  ISETP.GE.AND P3, PT, R28, RZ, PT ;  /* 0x000000ff1c00720c */ /* 0x000fe40003f66270 */
[----:B--2---:R-:W-:Y:S01]  /*5590*/  ISETP.GE.AND P6, PT, R6, RZ, PT ;  /* 0x000000ff0600720c */ /* 0x004fe20003fc6270 */
[----:B------:R-:W-:Y:S01]  /*55a0*/  @!P1 IMAD.MOV R22, RZ, RZ, -R22 ;  /* 0x000000ffff169224 */ /* 0x000fe200078e0a16 */
[----:B------:R-:W2:Y:S01]  /*55b0*/  LDL.LU R29, [R1+0x88] ;  /* 0x00008800011d7983 */ /* 0x000ea20000300800 */
[----:B-----5:R-:W-:Y:S01]  /*55c0*/  ISETP.NE.AND P1, PT, R15, RZ, PT ;  /* 0x000000ff0f00720c */ /* 0x020fe20003f25270 */
[----:B------:R-:W-:Y:S01]  /*55d0*/  @!P2 IMAD.MOV R24, RZ, RZ, -R24 ;  /* 0x000000ffff18a224 */ /* 0x000fe200078e0a18 */
[----:B------:R-:W-:Y:S01]  /*55e0*/  LOP3.LUT R15, RZ, R15, RZ, 0x33, !PT ;  /* 0x0000000fff0f7212 */ /* 0x000fe200078e33ff */
[----:B------:R-:W5:Y:S03]  /*55f0*/  LDL.LU R28, [R1+0x84] ;  /* 0x00008400011c7983 */ /* 0x000f660000300800 */
[----:B------:R-:W-:Y:S01]  /*5600*/  @!P0 IMAD.MOV R23, RZ, RZ, -R23 ;  /* 0x000000ffff178224 */ /* 0x000fe200078e0a17 */
[----:B------:R-:W-:Y:S01]  /*5610*/  STL [R1+0x798], R22 ;  /* 0x0007981601007387 */ /* 0x000fe20000100800 */
[----:B------:R-:W-:-:S02]  /*5620*/  @!P3 IMAD.MOV R25, RZ, RZ, -R25 ;  /* 0x000000ffff19b224 */ /* 0x000fc400078e0a19 */
[----:B------:R-:W-:Y:S01]  /*5630*/  @!P5 IMAD.MOV R26, RZ, RZ, -R26 ;  /* 0x000000ffff1ad224 */ /* 0x000fe200078e0a1a */
[----:B------:R-:W-:Y:S01]  /*5640*/  STL [R1+0x79c], R23 ;  /* 0x00079c1701007387 */ /* 0x000fe20000100800 */
[----:B------:R-:W-:Y:S02]  /*5650*/  @!P4 IMAD.MOV R21, RZ, RZ, -R21 ;  /* 0x000000ffff15c224 */ /* 0x000fe400078e0a15 */
[----:B------:R-:W-:Y:S01]  /*5660*/  @!P6 IMAD.MOV R27, RZ, RZ, -R27 ;  /* 0x000000ffff1be224 */ /* 0x000fe200078e0a1b */
[----:B---3--:R-:W-:Y:S04]  /*5670*/  STL [R1+0x7a0], R14 ;  /* 0x0007a00e01007387 */ /* 0x008fe80000100800 */
[----:B------:R-:W-:Y:S01]  /*5680*/  STL [R1+0x7a4], R24 ;  /* 0x0007a41801007387 */ /* 0x000fe20000100800 */
[----:B0-----:R-:W-:-:S03]  /*5690*/  SEL R7, R15, R5, !P1 ;  /* 0x000000050f077207 */ /* 0x001fc60004800000 */
[----:B------:R-:W-:Y:S01]  /*56a0*/  STL [R1+0x7a8], R25 ;  /* 0x0007a81901007387 */ /* 0x000fe20000100800 */
[----:B----4-:R-:W-:-:S03]  /*56b0*/  SEL R6, R15, R4, !P1 ;  /* 0x000000040f067207 */ /* 0x010fc60004800000 */
[----:B------:R-:W-:Y:S01]  /*56c0*/  STL [R1+0x7ac], R26 ;  /* 0x0007ac1a01007387 */ /* 0x000fe20000100800 */
[----:B------:R-:W-:-:S03]  /*56d0*/  SEL R5, R15, R3, !P1 ;  /* 0x000000030f057207 */ /* 0x000fc60004800000 */
[----:B------:R-:W-:Y:S01]  /*56e0*/  STL [R1+0x7b0], R21 ;  /* 0x0007b01501007387 */ /* 0x000fe20000100800 */
[----:B------:R-:W-:-:S03]  /*56f0*/  SEL R4, R15, R2, !P1 ;  /* 0x000000020f047207 */ /* 0x000fc60004800000 */
[----:B------:R0:W-:Y:S01]  /*5700*/  STL [R1+0x7b4], R27 ;  /* 0x0007b41b01007387 */ /* 0x0001e20000100800 */
[----:B------:R-:W-:-:S03]  /*5710*/  SEL R3, R15, R0, !P1 ;  /* 0x000000000f037207 */ /* 0x000fc60004800000 */
[----:B------:R-:W-:Y:S04]  /*5720*/  STL [R1+0xc8], R7 ;  /* 0x0000c80701007387 */ /* 0x000fe80000100800 */
[----:B------:R-:W-:Y:S04]  /*5730*/  STL [R1+0xc4], R6 ;  /* 0x0000c40601007387 */ /* 0x000fe80000100800 */
[----:B------:R-:W-:Y:S04]  /*5740*/  STL [R1+0xc0], R5 ;  /* 0x0000c00501007387 */ /* 0x000fe80000100800 */
[----:B------:R-:W-:Y:S04]  /*5750*/  STL [R1+0xbc], R4 ;  /* 0x0000bc0401007387 */ /* 0x000fe80000100800 */
[----:B------:R-:W-:Y:S04]  /*5760*/  STL [R1+0xb8], R3 ;  /* 0x0000b80301007387 */ /* 0x000fe80000100800 */
[----:B0-----:R-:W3:Y:S01]  /*5770*/  LDL.LU R27, [R1+0x74] ;  /* 0x00007400011b7983 */ /* 0x001ee20000300800 */
[----:B--2---:R-:W-:-:S02]  /*5780*/  SEL R2, R15, R29, !P1 ;  /* 0x0000001d0f027207 */ /* 0x004fc40004800000 */
[----:B-----5:R-:W-:-:S03]  /*5790*/  SEL R0, R15, R28, !P1 ;  /* 0x0000001c0f007207 */ /* 0x020fc60004800000 */
[----:B------:R-:W-:Y:S04]  /*57a0*/  STL [R1+0xb4], R2 ;  /* 0x0000b40201007387 */ /* 0x000fe80000100800 */
[----:B---3--:R0:W-:Y:S04]  /*57b0*/  STL [R1+0x7b8], R27 ;  /* 0x0007b81b01007387 */ /* 0x0081e80000100800 */
[----:B------:R-:W-:Y:S04]  /*57c0*/  STL [R1+0xb0], R0 ;  /* 0x0000b00001007387 */ /* 0x000fe80000100800 */
[----:B0-----:R-:W2:Y:S04]  /*57d0*/  LDL.LU R27, [R1+0x78] ;  /* 0x00007800011b7983 */ /* 0x001ea80000300800 */
[----:B--2---:R0:W-:Y:S04]  /*57e0*/  STL [R1+0x7bc], R27 ;  /* 0x0007bc1b01007387 */ /* 0x0041e80000100800 */
[----:B0-----:R-:W2:Y:S01]  /*57f0*/  LDL.LU R27, [R1+0x7c] ;  /* 0x00007c00011b7983 */ /* 0x001ea20000300800 */
[----:B------:R-:W-:-:S03]  /*5800*/  ISETP.NE.AND P0, PT, R14, RZ, PT ;  /* 0x000000ff0e00720c */ /* 0x000fc60003f05270 */
[----:B--2---:R0:W-:Y:S04]  /*5810*/  STL [R1+0x7c0], R27 ;  /* 0x0007c01b01007387 */ /* 0x0041e80000100800 */
[----:B0-----:R-:W2:Y:S04]  /*5820*/  LDL.LU R27, [R1+0x80] ;  /* 0x00008000011b7983 */ /* 0x001ea80000300800 */
[----:B------:R-:W3:Y:S04]  /*5830*/  LDL.LU R21, [R1+0x70] ;  /* 0x0000700001157983 */ /* 0x000ee80000300800 */
[----:B------:R-:W4:Y:S04]  /*5840*/  LDL.LU R26, [R1+0x6c] ;  /* 0x00006c00011a7983 */ /* 0x000f280000300800 */
[----:B------:R-:W5:Y:S04]  /*5850*/  LDL.LU R25, [R1+0x68] ;  /* 0x0000680001197983 */ /* 0x000f680000300800 */
[----:B------:R-:W3:Y:S04]  /*5860*/  LDL.LU R24, [R1+0x64] ;  /* 0x0000640001187983 */ /* 0x000ee80000300800 */
        /* <DEDUP_REMOVED lines=22> */
[----:B------:R-:W3:Y:S01]  /*59d0*/  LDL.LU R28, [R1+0x8] ;  /* 0x00000800011c7983 */ /* 0x000ee20000300800 */
[----:B--2---:R-:W-:-:S05]  /*59e0*/  SEL R27, R15, R27, !P1 ;  /* 0x0000001b0f1b7207 */ /* 0x004fca0004800000 */
[----:B------:R0:W-:Y:S04]  /*59f0*/  STL [R1+0xac], R27 ;  /* 0x0000ac1b01007387 */ /* 0x0001e80000100800 */
[----:B0-----:R-:W2:Y:S02]  /*5a00*/  LDL.LU R27, [R1+0x7c0] ;  /* 0x0007c000011b7983 */ /* 0x001ea40000300800 */
[----:B--2---:R-:W-:-:S05]  /*5a10*/  SEL R27, R15, R27, !P1 ;  /* 0x0000001b0f1b7207 */ /* 0x004fca0004800000 */
[----:B------:R0:W-:Y:S04]  /*5a20*/  STL [R1+0xa8], R27 ;  /* 0x0000a81b01007387 */ /* 0x0001e80000100800 */
[----:B0-----:R-:W2:Y:S02]  /*5a30*/  LDL.LU R27, [R1+0x7bc] ;  /* 0x0007bc00011b7983 */ /* 0x001ea40000300800 */
[----:B--2---:R-:W-:-:S05]  /*5a40*/  SEL R27, R15, R27, !P1 ;  /* 0x0000001b0f1b7207 */ /* 0x004fca0004800000 */
[----:B------:R0:W-:Y:S04]  /*5a50*/  STL [R1+0xa4], R27 ;  /* 0x0000a41b01007387 */ /* 0x0001e80000100800 */
[----:B0-----:R-:W2:Y:S01]  /*5a60*/  LDL.LU R27, [R1+0x7b8] ;  /* 0x0007b800011b7983 */ /* 0x001ea20000300800 */
[C---:B---3--:R-:W-:Y:S02]  /*5a70*/  SEL R21, R15.reuse, R21, !P1 ;  /* 0x000000150f157207 */ /* 0x048fe40004800000 */
[C---:B----4-:R-:W-:Y:S02]  /*5a80*/  SEL R26, R15.reuse, R26, !P1 ;  /* 0x0000001a0f1a7207 */ /* 0x050fe40004800000 */
[C---:B-----5:R-:W-:Y:S02]  /*5a90*/  SEL R25, R15.reuse, R25, !P1 ;  /* 0x000000190f197207 */ /* 0x060fe40004800000 */
[----:B------:R-:W-:-:S02]  /*5aa0*/  SEL R24, R15, R24, !P1 ;  /* 0x000000180f187207 */ /* 0x000fc40004800000 */
[C---:B------:R-:W-:Y:S02]  /*5ab0*/  SEL R14, R15.reuse, R14, !P1 ;  /* 0x0000000e0f0e7207 */ /* 0x040fe40004800000 */
[C---:B------:R-:W-:Y:S02]  /*5ac0*/  SEL R23, R15.reuse, R23, !P1 ;  /* 0x000000170f177207 */ /* 0x040fe40004800000 */
[C---:B------:R-:W-:Y:S02]  /*5ad0*/  SEL R22, R15.reuse, R22, !P1 ;  /* 0x000000160f167207 */ /* 0x040fe40004800000 */
[C---:B------:R-:W-:Y:S02]  /*5ae0*/  SEL R20, R15.reuse, R20, !P1 ;  /* 0x000000140f147207 */ /* 0x040fe40004800000 */
[C---:B------:R-:W-:Y:S02]  /*5af0*/  SEL R19, R15.reuse, R19, !P1 ;  /* 0x000000130f137207 */ /* 0x040fe40004800000 */
        /* <DEDUP_REMOVED lines=18> */
[----:B--2---:R-:W-:-:S05]  /*5c20*/  SEL R27, R15, R27, !P1 ;  /* 0x0000001b0f1b7207 */ /* 0x004fca0004800000 */
[----:B------:R0:W-:Y:S04]  /*5c30*/  STL [R1+0xa0], R27 ;  /* 0x0000a01b01007387 */ /* 0x0001e80000100800 */
[----:B0-----:R0:W2:Y:S04]  /*5c40*/  LDL.LU R27, [R1+0x7b4] ;  /* 0x0007b400011b7983 */ /* 0x0010a80000300800 */
[----:B------:R1:W-:Y:S04]  /*5c50*/  STL [R1+0x9c], R21 ;  /* 0x00009c1501007387 */ /* 0x0003e80000100800 */
[----:B-1----:R-:W3:Y:S04]  /*5c60*/  LDL.LU R21, [R1+0x7b0] ;  /* 0x0007b00001157983 */ /* 0x002ee80000300800 */
[----:B------:R1:W-:Y:S04]  /*5c70*/  STL [R1+0x98], R26 ;  /* 0x0000981a01007387 */ /* 0x0003e80000100800 */
[----:B-1----:R-:W4:Y:S04]  /*5c80*/  LDL.LU R26, [R1+0x7ac] ;  /* 0x0007ac00011a7983 */ /* 0x002f280000300800 */
[----:B------:R1:W-:Y:S04]  /*5c90*/  STL [R1+0x94], R25 ;  /* 0x0000941901007387 */ /* 0x0003e80000100800 */
[----:B-1----:R-:W5:Y:S04]  /*5ca0*/  LDL.LU R25, [R1+0x7a8] ;  /* 0x0007a80001197983 */ /* 0x002f680000300800 */
[----:B------:R1:W-:Y:S04]  /*5cb0*/  STL [R1+0x90], R24 ;  /* 0x0000901801007387 */ /* 0x0003e80000100800 */
[----:B-1----:R-:W2:Y:S04]  /*5cc0*/  LDL.LU R24, [R1+0x7a4] ;  /* 0x0007a40001187983 */ /* 0x002ea80000300800 */
        /* <DEDUP_REMOVED lines=19> */
[----:B-1----:R-:W3:Y:S04]  /*5e00*/  LDL.LU R12, [R1+0x77c] ;  /* 0x00077c00010c7983 */ /* 0x002ee80000300800 */
[----:B------:R1:W-:Y:S04]  /*5e10*/  STL [R1+0x64], R11 ;  /* 0x0000640b01007387 */ /* 0x0003e80000100800 */
[----:B-1----:R-:W4:Y:S04]  /*5e20*/  LDL.LU R11, [R1+0x778] ;  /* 0x00077800010b7983 */ /* 0x002f280000300800 */
[----:B------:R1:W-:Y:S04]  /*5e30*/  STL [R1+0x5c], R10 ;  /* 0x00005c0a01007387 */ /* 0x0003e80000100800 */
[----:B-1----:R-:W5:Y:S04]  /*5e40*/  LDL.LU R10, [R1+0x774] ;  /* 0x00077400010a7983 */ /* 0x002f680000300800 */
        /* <DEDUP_REMOVED lines=21> */
[----:B-1----:R-:W5:Y:S01]  /*5fa0*/  LDL.LU R28, [R1+0x748] ;  /* 0x00074800011c7983 */ /* 0x002f620000300800 */
[----:B--2---:R-:W-:-:S02]  /*5fb0*/  SEL R13, R15, R13, !P1 ;  /* 0x0000000d0f0d7207 */ /* 0x004fc40004800000 */
[C---:B---3--:R-:W-:Y:S02]  /*5fc0*/  SEL R12, R15.reuse, R12, !P1 ;  /* 0x0000000c0f0c7207 */ /* 0x048fe40004800000 */
[C---:B----4-:R-:W-:Y:S02]  /*5fd0*/  SEL R11, R15.reuse, R11, !P1 ;  /* 0x0000000b0f0b7207 */ /* 0x050fe40004800000 */
[C---:B-----5:R-:W-:Y:S02]  /*5fe0*/  SEL R10, R15.reuse, R10, !P1 ;  /* 0x0000000a0f0a7207 */ /* 0x060fe40004800000 */
[C---:B------:R-:W-:Y:S02]  /*5ff0*/  SEL R9, R15.reuse, R9, !P1 ;  /* 0x000000090f097207 */ /* 0x040fe40004800000 */
[C---:B------:R-:W-:Y:S02]  /*6000*/  SEL R8, R15.reuse, R8, !P1 ;  /* 0x000000080f087207 */ /* 0x040fe40004800000 */
[----:B------:R-:W-:-:S02]  /*6010*/  SEL R7, R15, R7, !P1 ;  /* 0x000000070f077207 */ /* 0x000fc40004800000 */
[C---:B------:R-:W-:Y:S02]  /*6020*/  SEL R2, R15.reuse, R2, !P1 ;  /* 0x000000020f027207 */ /* 0x040fe40004800000 */
[C---:B------:R-:W-:Y:S02]  /*6030*/  SEL R29, R15.reuse, R29, !P1 ;  /* 0x0000001d0f1d7207 */ /* 0x040fe40004800000 */
[----:B------:R-:W-:-:S05]  /*6040*/  SEL R28, R15, R28, !P1 ;  /* 0x0000001c0f1c7207 */ /* 0x000fca0004800000 */
[----:B------:R1:W-:Y:S04]  /*6050*/  STL [R1+0x20], R28 ;  /* 0x0000201c01007387 */ /* 0x0003e80000100800 */
[----:B------:R-:W-:Y:S01]  /*6060*/  STL [R1+0x1c], R29 ;  /* 0x00001c1d01007387 */ /* 0x000fe20000100800 */
[C---:B-1----:R-:W-:Y:S02]  /*6070*/  SEL R28, R15.reuse, R0, !P1 ;  /* 0x000000000f1c7207 */ /* 0x042fe40004800000 */
[C---:B------:R-:W-:Y:S02]  /*6080*/  SEL R0, R15.reuse, R3, !P1 ;  /* 0x000000030f007207 */ /* 0x040fe40004800000 */
[C---:B------:R-:W-:Y:S01]  /*6090*/  SEL R3, R15.reuse, R4, !P1 ;  /* 0x000000040f037207 */ /* 0x040fe20004800000 */
[----:B------:R-:W-:Y:S04]  /*60a0*/  STL [R1+0x18], R28 ;  /* 0x0000181c01007387 */ /* 0x000fe80000100800 */
[----:B------:R1:W-:Y:S04]  /*60b0*/  STL [R1+0x14], R2 ;  /* 0x0000140201007387 */ /* 0x0003e80000100800 */
[----:B------:R2:W-:Y:S01]  /*60c0*/  STL [R1+0x10], R0 ;  /* 0x0000100001007387 */ /* 0x0005e20000100800 */
[----:B-1----:R-:W-:-:S03]  /*60d0*/  SEL R2, R15, R5, !P1 ;  /* 0x000000050f027207 */ /* 0x002fc60004800000 */
[----:B------:R1:W-:Y:S01]  /*60e0*/  STL [R1+0x8], R3 ;  /* 0x0000080301007387 */ /* 0x0003e20000100800 */
[----:B--2---:R-:W-:-:S03]  /*60f0*/  SEL R0, R15, R6, !P1 ;  /* 0x000000060f007207 */ /* 0x004fc60004800000 */
[----:B------:R-:W2:Y:S04]  /*6100*/  LDL.LU R29, [R1+0xc8] ;  /* 0x0000c800011d7983 */ /* 0x000ea80000300800 */
[----:B------:R3:W-:Y:S04]  /*6110*/  STL [R1+0x4], R2 ;  /* 0x0000040201007387 */ /* 0x0007e80000100800 */
[----:B------:R-:W4:Y:S04]  /*6120*/  LDL.LU R28, [R1+0xc4] ;  /* 0x0000c400011c7983 */ /* 0x000f280000300800 */
[----:B------:R5:W-:Y:S04]  /*6130*/  STL [R1], R0 ;  /* 0x0000000001007387 */ /* 0x000be80000100800 */
[----:B------:R-:W4:Y:S04]  /*6140*/  LDL.LU R6, [R1+0xb8] ;  /* 0x0000b80001067983 */ /* 0x000f280000300800 */
[----:B------:R-:W4:Y:S04]  /*6150*/  LDL.LU R5, [R1+0xb4] ;  /* 0x0000b40001057983 */ /* 0x000f280000300800 */
[----:B------:R-:W4:Y:S04]  /*6160*/  LDL.LU R4, [R1+0xb0] ;  /* 0x0000b00001047983 */ /* 0x000f280000300800 */
[----:B-1----:R-:W4:Y:S04]  /*6170*/  LDL.LU R3, [R1+0xac] ;  /* 0x0000ac0001037983 */ /* 0x002f280000300800 */
[----:B---3--:R-:W3:Y:S04]  /*6180*/  LDL.LU R2, [R1+0xa8] ;  /* 0x0000a80001027983 */ /* 0x008ee80000300800 */
[----:B-----5:R-:W5:Y:S04]  /*6190*/  LDL.LU R0, [R1+0xa4] ;  /* 0x0000a40001007983 */ /* 0x020f680000300800 */
        /* <DEDUP_REMOVED lines=14> */
[----:B------:R-:W-:-:S02]  /*6280*/  SEL R16, R15, R16, !P1 ;  /* 0x000000100f107207 */ /* 0x000fc40004800000 */
[C---:B------:R-:W-:Y:S02]  /*6290*/  SEL R17, R15.reuse, R17, !P1 ;  /* 0x000000110f117207 */ /* 0x040fe40004800000 */
[C---:B------:R-:W-:Y:S02]  /*62a0*/  SEL R18, R15.reuse, R18, !P1 ;  /* 0x000000120f127207 */ /* 0x040fe40004800000 */
[C---:B------:R-:W-:Y:S01]  /*62b0*/  SEL R19, R15.reuse, R19, !P1 ;  /* 0x000000130f137207 */ /* 0x040fe20004800000 */
[----:B------:R-:W-:Y:S01]  /*62c0*/  STL [R1+0x6e8], R16 ;  /* 0x0006e81001007387 */ /* 0x000fe20000100800 */
[C---:B------:R-:W-:Y:S02]  /*62d0*/  SEL R20, R15.reuse, R20, !P1 ;  /* 0x000000140f147207 */ /* 0x040fe40004800000 */
[C---:B------:R-:W-:Y:S01]  /*62e0*/  SEL R22, R15.reuse, R22, !P1 ;  /* 0x000000160f167207 */ /* 0x040fe20004800000 */
[----:B------:R-:W-:Y:S01]  /*62f0*/  STL [R1+0x6ec], R17 ;  /* 0x0006ec1101007387 */ /* 0x000fe20000100800 */
[----:B------:R-:W-:-:S02]  /*6300*/  SEL R23, R15, R23, !P1 ;  /* 0x000000170f177207 */ /* 0x000fc40004800000 */
[C---:B------:R-:W-:Y:S01]  /*6310*/  SEL R24, R15.reuse, R24, !P1 ;  /* 0x000000180f187207 */ /* 0x040fe20004800000 */
[----:B------:R-:W-:Y:S01]  /*6320*/  STL [R1+0x6f0], R18 ;  /* 0x0006f01201007387 */ /* 0x000fe20000100800 */
[C---:B------:R-:W-:Y:S02]  /*6330*/  SEL R25, R15.reuse, R25, !P1 ;  /* 0x000000190f197207 */ /* 0x040fe40004800000 */
[C---:B------:R-:W-:Y:S01]  /*6340*/  SEL R26, R15.reuse, R26, !P1 ;  /* 0x0000001a0f1a7207 */ /* 0x040fe20004800000 */
[----:B------:R-:W-:Y:S01]  /*6350*/  STL [R1+0x6f4], R19 ;  /* 0x0006f41301007387 */ /* 0x000fe20000100800 */
[----:B------:R-:W-:-:S03]  /*6360*/  SEL R21, R15, R21, !P1 ;  /* 0x000000150f157207 */ /* 0x000fc60004800000 */
[----:B------:R-:W-:Y:S01]  /*6370*/  STL [R1+0x6f8], R20 ;  /* 0x0006f81401007387 */ /* 0x000fe20000100800 */
[----:B------:R-:W-:-:S03]  /*6380*/  @!P0 LOP3.LUT R27, RZ, R14, RZ, 0x33, !PT ;  /* 0x0000000eff1b8212 */ /* 0x000fc600078e33ff */
[----:B------:R-:W-:Y:S04]  /*6390*/  STL [R1+0x6fc], R22 ;  /* 0x0006fc1601007387 */ /* 0x000fe80000100800 */
[----:B------:R-:W-:Y:S04]  /*63a0*/  STL [R1+0x700], R23 ;  /* 0x0007001701007387 */ /* 0x000fe80000100800 */
[----:B------:R-:W-:Y:S04]  /*63b0*/  STL [R1+0x704], R24 ;  /* 0x0007041801007387 */ /* 0x000fe80000100800 */
[----:B------:R-:W-:Y:S04]  /*63c0*/  STL [R1+0x708], R25 ;  /* 0x0007081901007387 */ /* 0x000fe80000100800 */
[----:B------:R-:W-:Y:S04]  /*63d0*/  STL [R1+0x70c], R26 ;  /* 0x00070c1a01007387 */ /* 0x000fe80000100800 */
[----:B------:R-:W-:Y:S04]  /*63e0*/  STL [R1+0x710], R21 ;  /* 0x0007101501007387 */ /* 0x000fe80000100800 */
[----:B------:R-:W-:Y:S01]  /*63f0*/  STL [R1+0x714], R27 ;  /* 0x0007141b01007387 */ /* 0x000fe20000100800 */
[----:B--2---:R-:W-:-:S02]  /*6400*/  IMAD R29, R29, UR5, RZ ;  /* 0x000000051d1d7c24 */ /* 0x004fc4000f8e02ff */
[----:B----4-:R-:W-:-:S03]  /*6410*/  IMAD R28, R28, UR5, RZ ;  /* 0x000000051c1c7c24 */ /* 0x010fc6000f8e02ff */
[----:B------:R-:W-:Y:S04]  /*6420*/  STL [R1+0x718], R29 ;  /* 0x0007181d01007387 */ /* 0x000fe80000100800 */
[----:B------:R-:W-:Y:S01]  /*6430*/  STL [R1+0x71c], R28 ;  /* 0x00071c1c01007387 */ /* 0x000fe20000100800 */
[----:B------:R-:W-:Y:S02]  /*6440*/  IMAD R6, R6, UR5, RZ ;  /* 0x0000000506067c24 */ /* 0x000fe4000f8e02ff */
[----:B------:R-:W-:Y:S02]  /*6450*/  IMAD R5, R5, UR5, RZ ;  /* 0x0000000505057c24 */ /* 0x000fe4000f8e02ff */
[----:B------:R-:W-:Y:S02]  /*6460*/  IMAD R4, R4, UR5, RZ ;  /* 0x0000000504047c24 */ /* 0x000fe4000f8e02ff */
[----:B------:R-:W-:-:S02]  /*6470*/  IMAD R3, R3, UR5, RZ ;  /* 0x0000000503037c24 */ /* 0x000fc4000f8e02ff */
[----:B---3--:R-:W-:Y:S02]  /*6480*/  IMAD R2, R2, UR5, RZ ;  /* 0x0000000502027c24 */ /* 0x008fe4000f8e02ff */
[----:B-----5:R-:W-:Y:S02]  /*6490*/  IMAD R0, R0, UR5, RZ ;  /* 0x0000000500007c24 */ /* 0x020fe4000f8e02ff */
[----:B------:R-:W-:Y:S02]  /*64a0*/  IMAD R14, R12, UR5, RZ ;  /* 0x000000050c0e7c24 */ /* 0x000fe4000f8e02ff */
[----:B------:R-:W-:-:S05]  /*64b0*/  IMAD R15, R13, UR5, RZ ;  /* 0x000000050d0f7c24 */ /* 0x000fca000f8e02ff */
[----:B------:R-:W-:Y:S04]  /*64c0*/  STL [R1+0x720], R15 ;  /* 0x0007200f01007387 */ /* 0x000fe80000100800 */
[----:B------:R-:W-:Y:S04]  /*64d0*/  STL [R1+0x724], R14 ;  /* 0x0007240e01007387 */ /* 0x000fe80000100800 */
[----:B------:R-:W-:Y:S04]  /*64e0*/  STL [R1+0x728], R6 ;  /* 0x0007280601007387 */ /* 0x000fe80000100800 */
[----:B------:R-:W-:Y:S04]  /*64f0*/  STL [R1+0x72c], R5 ;  /* 0x00072c0501007387 */ /* 0x000fe80000100800 */
[----:B------:R-:W-:Y:S04]  /*6500*/  STL [R1+0x730], R4 ;  /* 0x0007300401007387 */ /* 0x000fe80000100800 */
[----:B------:R1:W-:Y:S04]  /*6510*/  STL [R1+0x734], R3 ;  /* 0x0007340301007387 */ /* 0x0003e80000100800 */
[----:B------:R2:W-:Y:S04]  /*6520*/  STL [R1+0x738], R2 ;  /* 0x0007380201007387 */ /* 0x0005e80000100800 */
[----:B------:R3:W-:Y:S01]  /*6530*/  STL [R1+0x73c], R0 ;  /* 0x00073c0001007387 */ /* 0x0007e20000100800 */
[----:B-1----:R-:W-:-:S02]  /*6540*/  IMAD R3, R11, UR5, RZ ;  /* 0x000000050b037c24 */ /* 0x002fc4000f8e02ff */
[----:B--2---:R-:W-:-:S03]  /*6550*/  IMAD R2, R10, UR5, RZ ;  /* 0x000000050a027c24 */ /* 0x004fc6000f8e02ff */
[----:B------:R-:W-:Y:S01]  /*6560*/  STL [R1+0xc], R3 ;  /* 0x00000c0301007387 */ /* 0x000fe20000100800 */
[----:B---3--:R-:W-:-:S03]  /*6570*/  IMAD R0, R9, UR5, RZ ;  /* 0x0000000509007c24 */ /* 0x008fc6000f8e02ff */
[----:B------:R-:W-:Y:S04]  /*6580*/  STL [R1+0x24], R2 ;  /* 0x0000240201007387 */ /* 0x000fe80000100800 */
[----:B------:R1:W-:Y:S04]  /*6590*/  STL [R1+0x38], R0 ;  /* 0x0000380001007387 */ /* 0x0003e80000100800 */
[----:B-1----:R-:W2:Y:S01]  /*65a0*/  LDL.LU R0, [R1+0x8c] ;  /* 0x00008c0001007983 */ /* 0x002ea20000300800 */
[----:B------:R-:W-:Y:S02]  /*65b0*/  IMAD R3, R8, UR5, RZ ;  /* 0x0000000508037c24 */ /* 0x000fe4000f8e02ff */
[----:B------:R-:W-:-:S03]  /*65c0*/  IMAD R2, R7, UR5, RZ ;  /* 0x0000000507027c24 */ /* 0x000fc6000f8e02ff */
[----:B------:R-:W-:Y:S04]  /*65d0*/  STL [R1+0x54], R3 ;  /* 0x0000540301007387 */ /* 0x000fe80000100800 */
[----:B--2---:R1:W-:Y:S04]  /*65e0*/  STL [R1+0x740], R0 ;  /* 0x0007400001007387 */ /* 0x0043e80000100800 */
[----:B------:R-:W-:Y:S04]  /*65f0*/  STL [R1+0x60], R2 ;  /* 0x0000600201007387 */ /* 0x000fe80000100800 */
[----:B-1----:R-:W2:Y:S04]  /*6600*/  LDL.LU R0, [R1+0x84] ;  /* 0x0000840001007983 */ /* 0x002ea80000300800 */
[----:B--2---:R1:W-:Y:S04]  /*6610*/  STL [R1+0x744], R0 ;  /* 0x0007440001007387 */ /* 0x0043e80000100800 */
[----:B-1----:R-:W2:Y:S04]  /*6620*/  LDL.LU R0, [R1+0x74] ;  /* 0x0000740001007983 */ /* 0x002ea80000300800 */
        /* <DEDUP_REMOVED lines=27> */
[----:B------:R-:W3:Y:S01]  /*67e0*/  LDL.LU R7, [R1] ;  /* 0x0000000001077983 */ /* 0x000ee20000300800 */
[----:B--2---:R-:W-:-:S05]  /*67f0*/  IMAD R0, R0, UR5, RZ ;  /* 0x0000000500007c24 */ /* 0x004fca000f8e02ff */
[----:B------:R1:W-:Y:S04]  /*6800*/  STL [R1+0x74], R0 ;  /* 0x0000740001007387 */ /* 0x0003e80000100800 */
[----:B-1----:R-:W2:Y:S02]  /*6810*/  LDL.LU R0, [R1+0x744] ;  /* 0x0007440001007983 */ /* 0x002ea40000300800 */
[----:B--2---:R-:W-:-:S05]  /*6820*/  IMAD R0, R0, UR5, RZ ;  /* 0x0000000500007c24 */ /* 0x004fca000f8e02ff */
[----:B------:R1:W-:Y:S04]  /*6830*/  STL [R1+0x84], R0 ;  /* 0x0000840001007387 */ /* 0x0003e80000100800 */
[----:B-1----:R-:W2:Y:S01]  /*6840*/  LDL.LU R0, [R1+0x740] ;  /* 0x0007400001007983 */ /* 0x002ea20000300800 */
[----:B---3--:R-:W-:Y:S02]  /*6850*/  IMAD R2, R2, UR5, RZ ;  /* 0x0000000502027c24 */ /* 0x008fe4000f8e02ff */
[----:B----4-:R-:W-:Y:S02]  /*6860*/  IMAD R3, R3, UR5, RZ ;  /* 0x0000000503037c24 */ /* 0x010fe4000f8e02ff */
[----:B-----5:R-:W-:Y:S02]  /*6870*/  IMAD R4, R4, UR5, RZ ;  /* 0x0000000504047c24 */ /* 0x020fe4000f8e02ff */
[----:B------:R-:W-:-:S02]  /*6880*/  IMAD R5, R5, UR5, RZ ;  /* 0x0000000505057c24 */ /* 0x000fc4000f8e02ff */
[----:B------:R-:W-:Y:S02]  /*6890*/  IMAD R6, R6, UR5, RZ ;  /* 0x0000000506067c24 */ /* 0x000fe4000f8e02ff */
[----:B------:R-:W-:Y:S02]  /*68a0*/  IMAD R14, R14, UR5, RZ ;  /* 0x000000050e0e7c24 */ /* 0x000fe4000f8e02ff */
[----:B------:R-:W-:Y:S02]  /*68b0*/  IMAD R15, R15, UR5, RZ ;  /* 0x000000050f0f7c24 */ /* 0x000fe4000f8e02ff */
[----:B------:R-:W-:Y:S02]  /*68c0*/  IMAD R28, R28, UR5, RZ ;  /* 0x000000051c1c7c24 */ /* 0x000fe4000f8e02ff */
[----:B------:R-:W-:Y:S02]  /*68d0*/  IMAD R29, R29, UR5, RZ ;  /* 0x000000051d1d7c24 */ /* 0x000fe4000f8e02ff */
        /* <DEDUP_REMOVED lines=19> */
[----:B--2---:R-:W-:-:S05]  /*6a10*/  IMAD R0, R0, UR5, RZ ;  /* 0x0000000500007c24 */ /* 0x004fca000f8e02ff */
        /* <DEDUP_REMOVED lines=56> */
[----:B------:R1:W-:Y:S04]  /*6da0*/  STL [R1], R7 ;  /* 0x0000000701007387 */ /* 0x0003e80000100800 */
[----:B-1----:R-:W5:Y:S01]  /*6db0*/  LDL.LU R7, [R1+0x6cc] ;  /* 0x0006cc0001077983 */ /* 0x002f620000300800 */
[----:B--2---:R-:W-:-:S02]  /*6dc0*/  IMAD R17, R17, UR5, RZ ;  /* 0x0000000511117c24 */ /* 0x004fc4000f8e02ff */
[----:B---3--:R-:W-:Y:S02]  /*6dd0*/  IMAD R16, R16, UR5, RZ ;  /* 0x0000000510107c24 */ /* 0x008fe4000f8e02ff */
[----:B----4-:R-:W-:Y:S02]  /*6de0*/  IMAD R13, R13, UR5, RZ ;  /* 0x000000050d0d7c24 */ /* 0x010fe4000f8e02ff */
[----:B-----5:R-:W-:Y:S02]  /*6df0*/  IMAD R8, R8, UR5, RZ ;  /* 0x0000000508087c24 */ /* 0x020fe4000f8e02ff */
[----:B------:R-:W-:-:S05]  /*6e00*/  IMAD R7, R7, UR5, RZ ;  /* 0x0000000507077c24 */ /* 0x000fca000f8e02ff */
[----:B------:R1:W-:Y:S04]  /*6e10*/  STL [R1+0x90], R7 ;  /* 0x0000900701007387 */ /* 0x0003e80000100800 */
[----:B------:R2:W-:Y:S01]  /*6e20*/  STL [R1+0x94], R8 ;  /* 0x0000940801007387 */ /* 0x0005e20000100800 */
[----:B-1----:R-:W-:Y:S02]  /*6e30*/  IMAD R7, R9, UR5, RZ ;  /* 0x0000000509077c24 */ /* 0x002fe4000f8e02ff */
[----:B------:R-:W-:Y:S02]  /*6e40*/  IMAD R9, R10, UR5, RZ ;  /* 0x000000050a097c24 */ /* 0x000fe4000f8e02ff */
[----:B--2---:R-:W-:Y:S01]  /*6e50*/  IMAD R8, R11, UR5, RZ ;  /* 0x000000050b087c24 */ /* 0x004fe2000f8e02ff */
[----:B------:R1:W-:Y:S04]  /*6e60*/  STL [R1+0x98], R7 ;  /* 0x0000980701007387 */ /* 0x0003e80000100800 */
[----:B------:R-:W-:Y:S01]  /*6e70*/  STL [R1+0x9c], R9 ;  /* 0x00009c0901007387 */ /* 0x000fe20000100800 */
[----:B-1----:R-:W-:-:S03]  /*6e80*/  IMAD R7, R12, UR5, RZ ;  /* 0x000000050c077c24 */ /* 0x002fc6000f8e02ff */
[----:B------:R1:W-:Y:S04]  /*6e90*/  STL [R1+0xa0], R8 ;  /* 0x0000a00801007387 */ /* 0x0003e80000100800 */
[----:B------:R-:W-:Y:S04]  /*6ea0*/  STL [R1+0x6c0], R13 ;  /* 0x0006c00d01007387 */ /* 0x000fe80000100800 */
[----:B------:R2:W-:Y:S01]  /*6eb0*/  STL [R1+0xa4], R7 ;  /* 0x0000a40701007387 */ /* 0x0005e20000100800 */
[----:B-1----:R-:W-:-:S03]  /*6ec0*/  IADD3 R8, P6, PT, R28, UR14, RZ ;  /* 0x0000000e1c087c10 */ /* 0x002fc6000ffde0ff */
[----:B------:R-:W-:Y:S01]  /*6ed0*/  STL [R1+0x6c4], R16 ;  /* 0x0006c41001007387 */ /* 0x000fe20000100800 */
[----:B--2---:R-:W-:-:S03]  /*6ee0*/  IADD3 R7, P4, PT, R29, UR14, RZ ;  /* 0x0000000e1d077c10 */ /* 0x004fc6000ff9e0ff */
[----:B------:R-:W-:Y:S01]  /*6ef0*/  STL [R1+0x6c8], R17 ;  /* 0x0006c81101007387 */ /* 0x000fe20000100800 */
[----:B------:R-:W-:-:S03]  /*6f00*/  SHF.R.S32.HI R10, RZ, 0x1f, R15 ;  /* 0x0000001fff0a7819 */ /* 0x000fc6000001140f */
[----:B------:R1:W-:Y:S01]  /*6f10*/  STL [R1+0x234], R7 ;  /* 0x0002340701007387 */ /* 0x0003e20000100800 */
[----:B------:R-:W-:-:S03]  /*6f20*/  SHF.R.S32.HI R11, RZ, 0x1f, R28 ;  /* 0x0000001fff0b7819 */ /* 0x000fc6000001141c */
[----:B------:R-:W-:Y:S01]  /*6f30*/  STL [R1+0x238], R8 ;  /* 0x0002380801007387 */ /* 0x000fe20000100800 */
[----:B-1----:R-:W-:-:S03]  /*6f40*/  IADD3 R7, P5, PT, R15, UR14, RZ ;  /* 0x0000000e0f077c10 */ /* 0x002fc6000ffbe0ff */
[----:B------:R-:W2:Y:S01]  /*6f50*/  LDL.LU R15, [R1+0x24] ;  /* 0x00002400010f7983 */ /* 0x000ea20000300800 */
[----:B------:R-:W-:-:S03]  /*6f60*/  SHF.R.S32.HI R9, RZ, 0x1f, R14 ;  /* 0x0000001fff097819 */ /* 0x000fc6000001140e */
[----:B------:R-:W3:Y:S04]  /*6f70*/  LDL.LU R28, [R1+0x38] ;  /* 0x00003800011c7983 */ /* 0x000ee80000300800 */
[----:B------:R1:W-:Y:S02]  /*6f80*/  STL [R1+0x23c], R7 ;  /* 0x00023c0701007387 */ /* 0x0003e40000100800 */
[----:B-1----:R-:W-:Y:S02]  /*6f90*/  IADD3 R7, P3, PT, R14, UR14, RZ ;  /* 0x0000000e0e077c10 */ /* 0x002fe4000ff7e0ff */
[----:B------:R-:W4:Y:S01]  /*6fa0*/  LDL.LU R14, [R1+0xc] ;  /* 0x00000c00010e7983 */ /* 0x000f220000300800 */
[----:B------:R-:W-:Y:S02]  /*6fb0*/  SHF.R.S32.HI R12, RZ, 0x1f, R29 ;  /* 0x0000001fff0c7819 */ /* 0x000fe4000001141d */
[----:B------:R-:W-:Y:S01]  /*6fc0*/  SHF.R.S32.HI R8, RZ, 0x1f, R6 ;  /* 0x0000001fff087819 */ /* 0x000fe20000011406 */
[----:B------:R-:W5:Y:S01]  /*6fd0*/  LDL.LU R29, [R1+0x54] ;  /* 0x00005400011d7983 */ /* 0x000f620000300800 */
[----:B------:R-:W-:-:S03]  /*6fe0*/  IADD3 R6, P2, PT, R6, UR14, RZ ;  /* 0x0000000e06067c10 */ /* 0x000fc6000ff5e0ff */
[----:B------:R1:W-:Y:S04]  /*6ff0*/  STL [R1+0x240], R7 ;  /* 0x0002400701007387 */ /* 0x0003e80000100800 */
[----:B------:R0:W-:Y:S04]  /*7000*/  STL [R1+0x244], R6 ;  /* 0x0002440601007387 */ /* 0x0001e80000100800 */
[----:B------:R-:W2:Y:S01]  /*7010*/  LDL.LU R17, [R1+0x60] ;  /* 0x0000600001117983 */ /* 0x000ea20000300800 */
[----:B-1----:R-:W-:Y:S02]  /*7020*/  SHF.R.S32.HI R7, RZ, 0x1f, R5 ;  /* 0x0000001fff077819 */ /* 0x002fe40000011405 */
[----:B------:R-:W-:-:S02]  /*7030*/  IADD3 R5, P1, PT, R5, UR14, RZ ;  /* 0x0000000e05057c10 */ /* 0x000fc4000ff3e0ff */
[----:B0-----:R-:W-:-:S03]  /*7040*/  SHF.R.S32.HI R6, RZ, 0x1f, R4 ;  /* 0x0000001fff067819 */ /* 0x001fc60000011404 */
[----:B------:R0:W-:Y:S01]  /*7050*/  STL [R1+0x248], R5 ;  /* 0x0002480501007387 */ /* 0x0001e20000100800 */
[----:B------:R-:W-:-:S03]  /*7060*/  IADD3 R4, P0, PT, R4, UR14, RZ ;  /* 0x0000000e04047c10 */ /* 0x000fc6000ff1e0ff */
[----:B------:R-:W3:Y:S04]  /*7070*/  LDL.LU R16, [R1+0x74] ;  /* 0x0000740001107983 */ /* 0x000ee80000300800 */
[----:B------:R1:W-:Y:S04]  /*7080*/  STL [R1+0x24c], R4 ;  /* 0x00024c0401007387 */ /* 0x0003e80000100800 */
[----:B------:R-:W5:Y:S01]  /*7090*/  LDL.LU R13, [R1+0x84] ;  /* 0x00008400010d7983 */ /* 0x000f620000300800 */
[----:B0-----:R-:W-:Y:S02]  /*70a0*/  SHF.R.S32.HI R5, RZ, 0x1f, R3 ;  /* 0x0000001fff057819 */ /* 0x001fe40000011403 */
[----:B-1----:R-:W-:-:S02]  /*70b0*/  IADD3.X R4, PT, PT, R12, UR15, RZ, P4, !PT ;  /* 0x0000000f0c047c10 */ /* 0x002fc4000a7fe4ff */
[----:B------:R-:W-:-:S03]  /*70c0*/  IADD3 R3, P4, PT, R3, UR14, RZ ;  /* 0x0000000e03037c10 */ /* 0x000fc6000ff9e0ff */
[----:B------:R0:W-:Y:S04]  /*70d0*/  STL [R1+0x340], R4 ;  /* 0x0003400401007387 */ /* 0x0001e80000100800 */
[----:B------:R1:W-:Y:S01]  /*70e0*/  STL [R1+0x250], R3 ;  /* 0x0002500301007387 */ /* 0x0003e20000100800 */
[----:B0-----:R-:W-:Y:S02]  /*70f0*/  SHF.R.S32.HI R4, RZ, 0x1f, R2 ;  /* 0x0000001fff047819 */ /* 0x001fe40000011402 */
[----:B-1----:R-:W-:Y:S02]  /*7100*/  IADD3.X R3, PT, PT, R11, UR15, RZ, P6, !PT ;  /* 0x0000000f0b037c10 */ /* 0x002fe4000b7fe4ff */
[----:B------:R-:W-:Y:S01]  /*7110*/  IADD3 R2, P6, PT, R2, UR14, RZ ;  /* 0x0000000e02027c10 */ /* 0x000fe2000ffde0ff */
[----:B------:R-:W5:Y:S04]  /*7120*/  LDL.LU R11, [R1+0x8c] ;  /* 0x00008c00010b7983 */ /* 0x000f680000300800 */
[----:B------:R0:W-:Y:S04]  /*7130*/  STL [R1+0x344], R3 ;  /* 0x0003440301007387 */ /* 0x0001e80000100800 */
[----:B------:R1:W-:Y:S04]  /*7140*/  STL [R1+0x254], R2 ;  /* 0x0002540201007387 */ /* 0x0003e80000100800 */
[----:B------:R-:W5:Y:S01]  /*7150*/  LDL.LU R12, [R1+0x88] ;  /* 0x00008800010c7983 */ /* 0x000f620000300800 */
[----:B0-----:R-:W-:-:S02]  /*7160*/  SHF.R.S32.HI R3, RZ, 0x1f, R0 ;  /* 0x0000001fff037819 */ /* 0x001fc40000011400 */
[----:B-1----:R-:W-:Y:S02]  /*7170*/  IADD3.X R2, PT, PT, R10, UR15, RZ, P5, !PT ;  /* 0x0000000f0a027c10 */ /* 0x002fe4000affe4ff */
[----:B------:R-:W-:-:S03]  /*7180*/  IADD3 R0, P5, PT, R0, UR14, RZ ;  /* 0x0000000e00007c10 */ /* 0x000fc6000ffbe0ff */
[----:B------:R-:W-:Y:S04]  /*7190*/  STL [R1+0x348], R2 ;  /* 0x0003480201007387 */ /* 0x000fe80000100800 */
[----:B------:R0:W-:Y:S01]  /*71a0*/  STL [R1+0x258], R0 ;  /* 0x0002580001007387 */ /* 0x0001e20000100800 */
[----:B------:R-:W-:Y:S02]  /*71b0*/  IADD3.X R10, PT, PT, R8, UR15, RZ, P2, !PT ;  /* 0x0000000f080a7c10 */ /* 0x000fe400097fe4ff */
[----:B0-----:R-:W-:Y:S02]  /*71c0*/  IADD3.X R0, PT, PT, R9, UR15, RZ, P3, !PT ;  /* 0x0000000f09007c10 */ /* 0x001fe40009ffe4ff */
[----:B------:R-:W-:Y:S02]  /*71d0*/  IADD3.X R7, PT, PT, R7, UR15, RZ, P1, !PT ;  /* 0x0000000f07077c10 */ /* 0x000fe40008ffe4ff */
[----:B------:R-:W-:-:S02]  /*71e0*/  IADD3.X R6, PT, PT, R6, UR15, RZ, P0, !PT ;  /* 0x0000000f06067c10 */ /* 0x000fc400087fe4ff */
[----:B------:R-:W-:Y:S02]  /*71f0*/  IADD3.X R5, PT, PT, R5, UR15, RZ, P4, !PT ;  /* 0x0000000f05057c10 */ /* 0x000fe4000a7fe4ff */
[----:B------:R-:W-:Y:S02]  /*7200*/  IADD3.X R4, PT, PT, R4, UR15, RZ, P6, !PT ;  /* 0x0000000f04047c10 */ /* 0x000fe4000b7fe4ff */
[----:B------:R-:W-:Y:S02]  /*7210*/  IADD3.X R3, PT, PT, R3, UR15, RZ, P5, !PT ;  /* 0x0000000f03037c10 */ /* 0x000fe4000affe4ff */
[----:B----4-:R-:W-:Y:S02]  /*7220*/  IADD3 R9, P3, PT, R14, UR14, RZ ;  /* 0x0000000e0e097c10 */ /* 0x010fe4000ff7e0ff */
[----:B------:R-:W-:Y:S02]  /*7230*/  SHF.R.S32.HI R2, RZ, 0x1f, R14 ;  /* 0x0000001fff027819 */ /* 0x000fe4000001140e */
[----:B------:R-:W4:Y:S04]  /*7240*/  LDL.LU R14, [R1+0x80] ;  /* 0x00008000010e7983 */ /* 0x000f280000300800 */
[----:B------:R-:W-:Y:S04]  /*7250*/  STL [R1+0x34c], R0 ;  /* 0x00034c0001007387 */ /* 0x000fe80000100800 */
[----:B------:R2:W-:Y:S04]  /*7260*/  STL [R1+0x25c], R9 ;  /* 0x00025c0901007387 */ /* 0x0005e80000100800 */
[----:B------:R-:W-:Y:S01]  /*7270*/  STL [R1+0x350], R10 ;  /* 0x0003500a01007387 */ /* 0x000fe20000100800 */
[----:B--2---:R-:W-:-:S02]  /*7280*/  IADD3 R9, P2, PT, R15, UR14, RZ ;  /* 0x0000000e0f097c10 */ /* 0x004fc4000ff5e0ff */
[----:B------:R-:W-:-:S03]  /*7290*/  SHF.R.S32.HI R0, RZ, 0x1f, R15 ;  /* 0x0000001fff007819 */ /* 0x000fc6000001140f */
[----:B------:R0:W-:Y:S04]  /*72a0*/  STL [R1+0x260], R9 ;  /* 0x0002600901007387 */ /* 0x0001e80000100800 */
[----:B------:R-:W2:Y:S01]  /*72b0*/  LDL.LU R15, [R1+0x7c] ;  /* 0x00007c00010f7983 */ /* 0x000ea20000300800 */
[----:B---3--:R-:W-:Y:S02]  /*72c0*/  SHF.R.S32.HI R8, RZ, 0x1f, R28 ;  /* 0x0000001fff087819 */ /* 0x008fe4000001141c */
[----:B0-----:R-:W-:Y:S01]  /*72d0*/  IADD3 R9, P1, PT, R28, UR14, RZ ;  /* 0x0000000e1c097c10 */ /* 0x001fe2000ff3e0ff */
[----:B------:R-:W-:Y:S04]  /*72e0*/  STL [R1+0x354], R7 ;  /* 0x0003540701007387 */ /* 0x000fe80000100800 */
[----:B------:R5:W-:Y:S04]  /*72f0*/  STL [R1+0x264], R9 ;  /* 0x0002640901007387 */ /* 0x000be80000100800 */
[----:B------:R-:W3:Y:S01]  /*7300*/  LDL.LU R28, [R1+0x78] ;  /* 0x00007800011c7983 */ /* 0x000ee20000300800 */
[----:B-----5:R-:W-:-:S03]  /*7310*/  IADD3 R9, P0, PT, R29, UR14, RZ ;  /* 0x0000000e1d097c10 */ /* 0x020fc6000ff1e0ff */
[----:B------:R-:W-:Y:S01]  /*7320*/  STL [R1+0x358], R6 ;  /* 0x0003580601007387 */ /* 0x000fe20000100800 */
[----:B------:R-:W-:-:S03]  /*7330*/  SHF.R.S32.HI R7, RZ, 0x1f, R29 ;  /* 0x0000001fff077819 */ /* 0x000fc6000001141d */
[----:B------:R0:W-:Y:S04]  /*7340*/  STL [R1+0x268], R9 ;  /* 0x0002680901007387 */ /* 0x0001e80000100800 */
[----:B------:R-:W5:Y:S01]  /*7350*/  LDL.LU R29, [R1+0x70] ;  /* 0x00007000011d7983 */ /* 0x000f620000300800 */
[----:B0-----:R-:W-:-:S03]  /*7360*/  IADD3 R9, P4, PT, R17, UR14, RZ ;  /* 0x0000000e11097c10 */ /* 0x001fc6000ff9e0ff */
        /* <DEDUP_REMOVED lines=14> */
[----:B------:R-:W-:Y:S02]  /*7450*/  IADD3.X R2, PT, PT, R2, UR15, RZ, P3, !PT ;  /* 0x0000000f02027c10 */ /* 0x000fe40009ffe4ff */
[----:B0-----:R-:W-:-:S03]  /*7460*/  IADD3 R9, P3, PT, R11, UR14, RZ ;  /* 0x0000000e0b097c10 */ /* 0x001fc6000ff7e0ff */
[----:B------:R-:W-:Y:S01]  /*7470*/  STL [R1+0x368], R2 ;  /* 0x0003680201007387 */ /* 0x000fe20000100800 */
[----:B------:R-:W-:Y:S02]  /*7480*/  SHF.R.S32.HI R3, RZ, 0x1f, R11 ;  /* 0x0000001fff037819 */ /* 0x000fe4000001140b */
[----:B------:R-:W-:Y:S01]  /*7490*/  IADD3.X R0, PT, PT, R0, UR15, RZ, P2, !PT ;  /* 0x0000000f00007c10 */ /* 0x000fe200097fe4ff */
[----:B------:R0:W-:Y:S04]  /*74a0*/  STL [R1+0x278], R9 ;  /* 0x0002780901007387 */ /* 0x0001e80000100800 */
[----:B------:R-:W5:Y:S01]  /*74b0*/  LDL.LU R11, [R1+0x5c] ;  /* 0x00005c00010b7983 */ /* 0x000f620000300800 */
[----:B0-----:R-:W-:-:S03]  /*74c0*/  IADD3 R9, P2, PT, R12, UR14, RZ ;  /* 0x0000000e0c097c10 */ /* 0x001fc6000ff5e0ff */
[----:B------:R4:W-:Y:S01]  /*74d0*/  STL [R1+0x36c], R0 ;  /* 0x00036c0001007387 */ /* 0x0009e20000100800 */
[----:B------:R-:W-:Y:S02]  /*74e0*/  SHF.R.S32.HI R2, RZ, 0x1f, R12 ;  /* 0x0000001fff027819 */ /* 0x000fe4000001140c */
[----:B------:R-:W-:Y:S01]  /*74f0*/  IADD3.X R8, PT, PT, R8, UR15, RZ, P1, !PT ;  /* 0x0000000f08087c10 */ /* 0x000fe20008ffe4ff */
[----:B------:R0:W-:Y:S04]  /*7500*/  STL [R1+0x27c], R9 ;  /* 0x00027c0901007387 */ /* 0x0001e80000100800 */
[----:B------:R-:W5:Y:S04]  /*7510*/  LDL.LU R12, [R1+0x58] ;  /* 0x00005800010c7983 */ /* 0x000f680000300800 */
[----:B------:R2:W-:Y:S01]  /*7520*/  STL [R1+0x370], R8 ;  /* 0x0003700801007387 */ /* 0x0005e20000100800 */
[----:B------:R-:W-:-:S02]  /*7530*/  IADD3.X R7, PT, PT, R7, UR15, RZ, P0, !PT ;  /* 0x0000000f07077c10 */ /* 0x000fc400087fe4ff */
[----:B------:R-:W-:Y:S02]  /*7540*/  IADD3.X R6, PT, PT, R6, UR15, RZ, P4, !PT ;  /* 0x0000000f06067c10 */ /* 0x000fe4000a7fe4ff */
[----:B------:R-:W-:Y:S02]  /*7550*/  IADD3.X R5, PT, PT, R5, UR15, RZ, P6, !PT ;  /* 0x0000000f05057c10 */ /* 0x000fe4000b7fe4ff */
[----:B------:R-:W-:Y:S02]  /*7560*/  IADD3.X R4, PT, PT, R4, UR15, RZ, P5, !PT ;  /* 0x0000000f04047c10 */ /* 0x000fe4000affe4ff */
[----:B------:R-:W-:Y:S02]  /*7570*/  IADD3.X R3, PT, PT, R3, UR15, RZ, P3, !PT ;  /* 0x0000000f03037c10 */ /* 0x000fe40009ffe4ff */
[----:B------:R-:W-:Y:S02]  /*7580*/  IADD3.X R2, PT, PT, R2, UR15, RZ, P2, !PT ;  /* 0x0000000f02027c10 */ /* 0x000fe400097fe4ff */
[----:B----4-:R-:W-:-:S02]  /*7590*/  SHF.R.S32.HI R0, RZ, 0x1f, R14 ;  /* 0x0000001fff007819 */ /* 0x010fc4000001140e */
[----:B0-----:R-:W-:Y:S02]  /*75a0*/  IADD3 R9, P1, PT, R14, UR14, RZ ;  /* 0x0000000e0e097c10 */ /* 0x001fe4000ff3e0ff */
[----:B------:R-:W4:Y:S04]  /*75b0*/  LDL.LU R14, [R1+0x50] ;  /* 0x00005000010e7983 */ /* 0x000f280000300800 */
[----:B------:R0:W-:Y:S01]  /*75c0*/  STL [R1+0x280], R9 ;  /* 0x0002800901007387 */ /* 0x0001e20000100800 */
[----:B--2---:R-:W-:Y:S02]  /*75d0*/  SHF.R.S32.HI R8, RZ, 0x1f, R15 ;  /* 0x0000001fff087819 */ /* 0x004fe4000001140f */
[----:B0-----:R-:W-:Y:S02]  /*75e0*/  IADD3 R9, P0, PT, R15, UR14, RZ ;  /* 0x0000000e0f097c10 */ /* 0x001fe4000ff1e0ff */
[----:B------:R-:W2:Y:S04]  /*75f0*/  LDL.LU R15, [R1+0x4c] ;  /* 0x00004c00010f7983 */ /* 0x000ea80000300800 */
[----:B------:R3:W-:Y:S04]  /*7600*/  STL [R1+0x374], R7 ;  /* 0x0003740701007387 */ /* 0x0007e80000100800 */
[----:B------:R0:W-:Y:S01]  /*7610*/  STL [R1+0x284], R9 ;  /* 0x0002840901007387 */ /* 0x0001e20000100800 */
[----:B---3--:R-:W-:-:S02]  /*7620*/  SHF.R.S32.HI R7, RZ, 0x1f, R28 ;  /* 0x0000001fff077819 */ /* 0x008fc4000001141c */
[----:B0-----:R-:W-:Y:S02]  /*7630*/  IADD3 R9, P4, PT, R28, UR14, RZ ;  /* 0x0000000e1c097c10 */ /* 0x001fe4000ff9e0ff */
[----:B------:R-:W3:Y:S04]  /*7640*/  LDL.LU R28, [R1+0x48] ;  /* 0x00004800011c7983 */ /* 0x000ee80000300800 */
[----:B------:R5:W-:Y:S04]  /*7650*/  STL [R1+0x378], R6 ;  /* 0x0003780601007387 */ /* 0x000be80000100800 */
[----:B------:R0:W-:Y:S01]  /*7660*/  STL [R1+0x288], R9 ;  /* 0x0002880901007387 */ /* 0x0001e20000100800 */
[----:B-----5:R-:W-:-:S02]  /*7670*/  SHF.R.S32.HI R6, RZ, 0x1f, R29 ;  /* 0x0000001fff067819 */ /* 0x020fc4000001141d */
[----:B0-----:R-:W-:Y:S02]  /*7680*/  IADD3 R9, P6, PT, R29, UR14, RZ ;  /* 0x0000000e1d097c10 */ /* 0x001fe4000ffde0ff */
[----:B------:R-:W5:Y:S04]  /*7690*/  LDL.LU R29, [R1+0x44] ;  /* 0x00004400011d7983 */ /* 0x000f680000300800 */
[----:B------:R0:W-:Y:S04]  /*76a0*/  STL [R1+0x37c], R5 ;  /* 0x00037c0501007387 */ /* 0x0001e80000100800 */
[----:B------:R1:W-:Y:S01]  /*76b0*/  STL [R1+0x28c], R9 ;  /* 0x00028c0901007387 */ /* 0x0003e20000100800 */
[----:B0-----:R-:W-:-:S02]  /*76c0*/  SHF.R.S32.HI R5, RZ, 0x1f, R17 ;  /* 0x0000001fff057819 */ /* 0x001fc40000011411 */
[----:B-1----:R-:W-:Y:S02]  /*76d0*/  IADD3 R9, P5, PT, R17, UR14, RZ ;  /* 0x0000000e11097c10 */ /* 0x002fe4000ffbe0ff */
        /* <DEDUP_REMOVED lines=10> */
[----:B------:R-:W5:Y:S01]  /*7780*/  LDL.LU R13, [R1+0x34] ;  /* 0x00003400010d7983 */ /* 0x000f620000300800 */
[----:B------:R-:W-:-:S03]  /*7790*/  IADD3.X R0, PT, PT, R0, UR15, RZ, P1, !PT ;  /* 0x0000000f00007c10 */ /* 0x000fc60008ffe4ff */
[----:B------:R0:W-:Y:S04]  /*77a0*/  STL [R1+0x388], R2 ;  /* 0x0003880201007387 */ /* 0x0001e80000100800 */
[----:B------:R1:W-:Y:S01]  /*77b0*/  STL [R1+0x298], R9 ;  /* 0x0002980901007387 */ /* 0x0003e20000100800 */
[----:B------:R-:W-:Y:S02]  /*77c0*/  IADD3.X R10, PT, PT, R8, UR15, RZ, P0, !PT ;  /* 0x0000000f080a7c10 */ /* 0x000fe400087fe4ff */
[----:B0-----:R-:W-:Y:S02]  /*77d0*/  SHF.R.S32.HI R2, RZ, 0x1f, R11 ;  /* 0x0000001fff027819 */ /* 0x001fe4000001140b */
[----:B-1----:R-:W-:Y:S02]  /*77e0*/  IADD3 R9, P1, PT, R11, UR14, RZ ;  /* 0x0000000e0b097c10 */ /* 0x002fe4000ff3e0ff */
[----:B------:R-:W5:Y:S04]  /*77f0*/  LDL.LU R11, [R1+0x30] ;  /* 0x00003000010b7983 */ /* 0x000f680000300800 */
[----:B------:R-:W-:Y:S04]  /*7800*/  STL [R1+0x38c], R0 ;  /* 0x00038c0001007387 */ /* 0x000fe80000100800 */
[----:B------:R0:W-:Y:S01]  /*7810*/  STL [R1+0x29c], R9 ;  /* 0x00029c0901007387 */ /* 0x0001e20000100800 */
[----:B------:R-:W-:-:S03]  /*7820*/  IADD3.X R7, PT, PT, R7, UR15, RZ, P4, !PT ;  /* 0x0000000f07077c10 */ /* 0x000fc6000a7fe4ff */
[----:B------:R-:W-:Y:S01]  /*7830*/  STL [R1+0x390], R10 ;  /* 0x0003900a01007387 */ /* 0x000fe20000100800 */
[----:B0-----:R-:W-:Y:S02]  /*7840*/  IADD3 R9, P0, PT, R12, UR14, RZ ;  /* 0x0000000e0c097c10 */ /* 0x001fe4000ff1e0ff */
[----:B------:R-:W-:-:S03]  /*7850*/  SHF.R.S32.HI R0, RZ, 0x1f, R12 ;  /* 0x0000001fff007819 */ /* 0x000fc6000001140c */
[----:B------:R4:W-:Y:S01]  /*7860*/  STL [R1+0x2a0], R9 ;  /* 0x0002a00901007387 */ /* 0x0009e20000100800 */
[----:B------:R-:W-:-:S03]  /*7870*/  IADD3.X R6, PT, PT, R6, UR15, RZ, P6, !PT ;  /* 0x0000000f06067c10 */ /* 0x000fc6000b7fe4ff */
[----:B------:R-:W5:Y:S04]  /*7880*/  LDL.LU R12, [R1+0x2c] ;  /* 0x00002c00010c7983 */ /* 0x000f680000300800 */
[----:B------:R-:W-:Y:S01]  /*7890*/  STL [R1+0x394], R7 ;  /* 0x0003940701007387 */ /* 0x000fe20000100800 */
[----:B------:R-:W-:Y:S02]  /*78a0*/  IADD3.X R5, PT, PT, R5, UR15, RZ, P5, !PT ;  /* 0x0000000f05057c10 */ /* 0x000fe4000affe4ff */
[----:B------:R-:W-:Y:S02]  /*78b0*/  IADD3.X R4, PT, PT, R4, UR15, RZ, P3, !PT ;  /* 0x0000000f04047c10 */ /* 0x000fe40009ffe4ff */
[----:B------:R-:W-:Y:S02]  /*78c0*/  IADD3.X R3, PT, PT, R3, UR15, RZ, P2, !PT ;  /* 0x0000000f03037c10 */ /* 0x000fe400097fe4ff */
[----:B------:R-:W-:-:S02]  /*78d0*/  IADD3.X R2, PT, PT, R2, UR15, RZ, P1, !PT ;  /* 0x0000000f02027c10 */ /* 0x000fc40008ffe4ff */
[----:B------:R-:W-:Y:S02]  /*78e0*/  IADD3.X R0, PT, PT, R0, UR15, RZ, P0, !PT ;  /* 0x0000000f00007c10 */ /* 0x000fe400087fe4ff */
[----:B----4-:R-:W-:Y:S02]  /*78f0*/  IADD3 R9, P4, PT, R14, UR14, RZ ;  /* 0x0000000e0e097c10 */ /* 0x010fe4000ff9e0ff */
[----:B------:R-:W-:-:S03]  /*7900*/  SHF.R.S32.HI R8, RZ, 0x1f, R14 ;  /* 0x0000001fff087819 */ /* 0x000fc6000001140e */
[----:B------:R2:W-:Y:S04]  /*7910*/  STL [R1+0x2a4], R9 ;  /* 0x0002a40901007387 */ /* 0x0005e80000100800 */
[----:B------:R-:W4:Y:S04]  /*7920*/  LDL.LU R14, [R1+0x28] ;  /* 0x00002800010e7983 */ /* 0x000f280000300800 */
[----:B------:R-:W-:Y:S01]  /*7930*/  STL [R1+0x398], R6 ;  /* 0x0003980601007387 */ /* 0x000fe20000100800 */
[----:B--2---:R-:W-:Y:S02]  /*7940*/  IADD3 R9, P6, PT, R15, UR14, RZ ;  /* 0x0000000e0f097c10 */ /* 0x004fe4000ffde0ff */
[----:B------:R-:W-:-:S03]  /*7950*/  SHF.R.S32.HI R7, RZ, 0x1f, R15 ;  /* 0x0000001fff077819 */ /* 0x000fc6000001140f */
[----:B------:R3:W-:Y:S04]  /*7960*/  STL [R1+0x2a8], R9 ;  /* 0x0002a80901007387 */ /* 0x0007e80000100800 */
[----:B------:R-:W2:Y:S04]  /*7970*/  LDL.LU R15, [R1+0x20] ;  /* 0x00002000010f7983 */ /* 0x000ea80000300800 */
[----:B------:R-:W-:Y:S01]  /*7980*/  STL [R1+0x39c], R5 ;  /* 0x00039c0501007387 */ /* 0x000fe20000100800 */
[----:B---3--:R-:W-:Y:S02]  /*7990*/  IADD3 R9, P5, PT, R28, UR14, RZ ;  /* 0x0000000e1c097c10 */ /* 0x008fe4000ffbe0ff */
[----:B------:R-:W-:-:S03]  /*79a0*/  SHF.R.S32.HI R6, RZ, 0x1f, R28 ;  /* 0x0000001fff067819 */ /* 0x000fc6000001141c */
[----:B------:R5:W-:Y:S04]  /*79b0*/  STL [R1+0x2ac], R9 ;  /* 0x0002ac0901007387 */ /* 0x000be80000100800 */
[----:B------:R-:W3:Y:S04]  /*79c0*/  LDL.LU R28, [R1+0x1c] ;  /* 0x00001c00011c7983 */ /* 0x000ee80000300800 */
[----:B------:R-:W-:Y:S01]  /*79d0*/  STL [R1+0x3a0], R4 ;  /* 0x0003a00401007387 */ /* 0x000fe20000100800 */
[----:B-----5:R-:W-:Y:S02]  /*79e0*/  IADD3 R9, P3, PT, R29, UR14, RZ ;  /* 0x0000000e1d097c10 */ /* 0x020fe4000ff7e0ff */
[----:B------:R-:W-:-:S03]  /*79f0*/  SHF.R.S32.HI R5, RZ, 0x1f, R29 ;  /* 0x0000001fff057819 */ /* 0x000fc6000001141d */
[----:B------:R0:W-:Y:S04]  /*7a00*/  STL [R1+0x2b0], R9 ;  /* 0x0002b00901007387 */ /* 0x0001e80000100800 */
[----:B------:R-:W5:Y:S04]  /*7a10*/  LDL.LU R29, [R1+0x18] ;  /* 0x00001800011d7983 */ /* 0x000f680000300800 */
[----:B------:R-:W-:Y:S01]  /*7a20*/  STL [R1+0x3a4], R3 ;  /* 0x0003a40301007387 */ /* 0x000fe20000100800 */
[----:B0-----:R-:W-:Y:S02]  /*7a30*/  IADD3 R9, P2, PT, R17, UR14, RZ ;  /* 0x0000000e11097c10 */ /* 0x001fe4000ff5e0ff */
        /* <DEDUP_REMOVED lines=12> */
[----:B------:R-:W5:Y:S01]  /*7b00*/  LDL.LU R13, [R1+0x8] ;  /* 0x00000800010d7983 */ /* 0x000f620000300800 */
[----:B------:R-:W-:-:S05]  /*7b10*/  IADD3.X R8, PT, PT, R8, UR15, RZ, P4, !PT ;  /* 0x0000000f08087c10 */ /* 0x000fca000a7fe4ff */
[----:B------:R-:W-:Y:S04]  /*7b20*/  STL [R1+0x3b0], R8 ;  /* 0x0003b00801007387 */ /* 0x000fe80000100800 */
[----:B0-----:R-:W5:Y:S01]  /*7b30*/  LDL.LU R9, [R1+0x4] ;  /* 0x0000040001097983 */ /* 0x001f620000300800 */
[----:B------:R-:W-:Y:S02]  /*7b40*/  IADD3 R10, P4, PT, R11, UR14, RZ ;  /* 0x0000000e0b0a7c10 */ /* 0x000fe4000ff9e0ff */
[----:B------:R-:W-:Y:S02]  /*7b50*/  SHF.R.S32.HI R0, RZ, 0x1f, R11 ;  /* 0x0000001fff007819 */ /* 0x000fe4000001140b */
[----:B------:R-:W-:Y:S01]  /*7b60*/  IADD3.X R7, PT, PT, R7, UR15, RZ, P6, !PT ;  /* 0x0000000f07077c10 */ /* 0x000fe2000b7fe4ff */
[----:B------:R0:W-:Y:S01]  /*7b70*/  STL [R1+0x2c0], R10 ;  /* 0x0002c00a01007387 */ /* 0x0001e20000100800 */
[----:B------:R-:W-:-:S02]  /*7b80*/  IADD3.X R6, PT, PT, R6, UR15, RZ, P5, !PT ;  /* 0x0000000f06067c10 */ /* 0x000fc4000affe4ff */
[----:B------:R-:W-:Y:S01]  /*7b90*/  IADD3.X R5, PT, PT, R5, UR15, RZ, P3, !PT ;  /* 0x0000000f05057c10 */ /* 0x000fe20009ffe4ff */
[----:B0-----:R-:W5:Y:S04]  /*7ba0*/  LDL.LU R10, [R1] ;  /* 0x00000000010a7983 */ /* 0x001f680000300800 */
[----:B------:R-:W-:Y:S01]  /*7bb0*/  STL [R1+0x3b4], R7 ;  /* 0x0003b40701007387 */ /* 0x000fe20000100800 */
[----:B------:R-:W-:-:S05]  /*7bc0*/  IADD3 R11, P6, PT, R12, UR14, RZ ;  /* 0x0000000e0c0b7c10 */ /* 0x000fca000ffde0ff */
[----:B------:R0:W-:Y:S01]  /*7bd0*/  STL [R1+0x2c4], R11 ;  /* 0x0002c40b01007387 */ /* 0x0001e20000100800 */
[----:B------:R-:W-:Y:S02]  /*7be0*/  SHF.R.S32.HI R8, RZ, 0x1f, R12 ;  /* 0x0000001fff087819 */ /* 0x000fe4000001140c */
[----:B------:R-:W-:Y:S01]  /*7bf0*/  IADD3.X R4, PT, PT, R4, UR15, RZ, P2, !PT ;  /* 0x0000000f04047c10 */ /* 0x000fe200097fe4ff */
[----:B0-----:R-:W5:Y:S04]  /*7c00*/  LDL.LU R11, [R1+0x90] ;  /* 0x00009000010b7983 */ /* 0x001f680000300800 */
[----:B------:R-:W-:Y:S04]  /*7c10*/  STL [R1+0x3b8], R6 ;  /* 0x0003b80601007387 */ /* 0x000fe80000100800 */
[----:B------:R-:W5:Y:S01]  /*7c20*/  LDL.LU R12, [R1+0x94] ;  /* 0x00009400010c7983 */ /* 0x000f620000300800 */
[----:B------:R-:W-:-:S02]  /*7c30*/  IADD3.X R3, PT, PT, R3, UR15, RZ, P1, !PT ;  /* 0x0000000f03037c10 */ /* 0x000fc40008ffe4ff */
[----:B------:R-:W-:Y:S02]  /*7c40*/  IADD3.X R2, PT, PT, R2, UR15, RZ, P0, !PT ;  /* 0x0000000f02027c10 */ /* 0x000fe400087fe4ff */
[----:B------:R-:W-:Y:S02]  /*7c50*/  IADD3.X R0, PT, PT, R0, UR15, RZ, P4, !PT ;  /* 0x0000000f00007c10 */ /* 0x000fe4000a7fe4ff */
[----:B------:R-:W-:Y:S02]  /*7c60*/  IADD3.X R8, PT, PT, R8, UR15, RZ, P6, !PT ;  /* 0x0000000f08087c10 */ /* 0x000fe4000b7fe4ff */
[----:B----4-:R-:W-:Y:S02]  /*7c70*/  SHF.R.S32.HI R7, RZ, 0x1f, R14 ;  /* 0x0000001fff077819 */ /* 0x010fe4000001140e */
[----:B------:R-:W-:-:S05]  /*7c80*/  IADD3 R14, P5, PT, R14, UR14, RZ ;  /* 0x0000000e0e0e7c10 */ /* 0x000fca000ffbe0ff */
[----:B------:R0:W-:Y:S04]  /*7c90*/  STL [R1+0x3d8], R14 ;  /* 0x0003d80e01007387 */ /* 0x0001e80000100800 */
[----:B0-----:R-:W4:Y:S04]  /*7ca0*/  LDL.LU R14, [R1+0x98] ;  /* 0x00009800010e7983 */ /* 0x001f280000300800 */
[----:B------:R-:W-:Y:S01]  /*7cb0*/  STL [R1+0x3bc], R5 ;  /* 0x0003bc0501007387 */ /* 0x000fe20000100800 */
[----:B--2---:R-:W-:Y:S02]  /*7cc0*/  SHF.R.S32.HI R6, RZ, 0x1f, R15 ;  /* 0x0000001fff067819 */ /* 0x004fe4000001140f */
[----:B------:R-:W-:-:S05]  /*7cd0*/  IADD3 R15, P3, PT, R15, UR14, RZ ;  /* 0x0000000e0f0f7c10 */ /* 0x000fca000ff7e0ff */
[----:B------:R0:W-:Y:S04]  /*7ce0*/  STL [R1+0x3e0], R15 ;  /* 0x0003e00f01007387 */ /* 0x0001e80000100800 */
[----:B0-----:R-:W2:Y:S04]  /*7cf0*/  LDL.LU R15, [R1+0x9c] ;  /* 0x00009c00010f7983 */ /* 0x001ea80000300800 */
[----:B------:R0:W-:Y:S01]  /*7d00*/  STL [R1+0x3c0], R4 ;  /* 0x0003c00401007387 */ /* 0x0001e20000100800 */
[----:B---3--:R-:W-:Y:S02]  /*7d10*/  SHF.R.S32.HI R5, RZ, 0x1f, R28 ;  /* 0x0000001fff057819 */ /* 0x008fe4000001141c */
[----:B0-----:R-:W-:-:S02]  /*7d20*/  IADD3 R4, P2, PT, R28, UR14, RZ ;  /* 0x0000000e1c047c10 */ /* 0x001fc4000ff5e0ff */
[----:B------:R-:W3:Y:S04]  /*7d30*/  LDL.LU R28, [R1+0xa0] ;  /* 0x0000a000011c7983 */ /* 0x000ee80000300800 */
[----:B------:R5:W-:Y:S04]  /*7d40*/  STL [R1+0x3e8], R4 ;  /* 0x0003e80401007387 */ /* 0x000be80000100800 */
[----:B------:R0:W-:Y:S01]  /*7d50*/  STL [R1+0x3c4], R3 ;  /* 0x0003c40301007387 */ /* 0x0001e20000100800 */
[----:B-----5:R-:W-:Y:S02]  /*7d60*/  SHF.R.S32.HI R4, RZ, 0x1f, R29 ;  /* 0x0000001fff047819 */ /* 0x020fe4000001141d */
[----:B0-----:R-:W-:-:S02]  /*7d70*/  IADD3 R3, P1, PT, R29, UR14, RZ ;  /* 0x0000000e1d037c10 */ /* 0x001fc4000ff3e0ff */
[----:B------:R-:W5:Y:S04]  /*7d80*/  LDL.LU R29, [R1+0xa4] ;  /* 0x0000a400011d7983 */ /* 0x000f680000300800 */
[----:B------:R0:W-:Y:S04]  /*7d90*/  STL [R1+0x3f0], R3 ;  /* 0x0003f00301007387 */ /* 0x0001e80000100800 */
[----:B------:R1:W-:Y:S01]  /*7da0*/  STL [R1+0x3c8], R2 ;  /* 0x0003c80201007387 */ /* 0x0003e20000100800 */
[----:B0-----:R-:W-:Y:S02]  /*7db0*/  SHF.R.S32.HI R3, RZ, 0x1f, R17 ;  /* 0x0000001fff037819 */ /* 0x001fe40000011411 */
[----:B-1----:R-:W-:-:S02]  /*7dc0*/  IADD3 R2, P0, PT, R17, UR14, RZ ;  /* 0x0000000e11027c10 */ /* 0x002fc4000ff1e0ff */
        /* <DEDUP_REMOVED lines=10> */
[----:B------:R-:W5:Y:S01]  /*7e70*/  LDL.LU R13, [R1+0x6c0] ;  /* 0x0006c000010d7983 */ /* 0x000f620000300800 */
[----:B------:R-:W-:-:S03]  /*7e80*/  IADD3.X R7, PT, PT, R7, UR15, RZ, P5, !PT ;  /* 0x0000000f07077c10 */ /* 0x000fc6000affe4ff */
[----:B------:R0:W-:Y:S04]  /*7e90*/  STL [R1+0x408], R8 ;  /* 0x0004080801007387 */ /* 0x0001e80000100800 */
[----:B------:R1:W-:Y:S01]  /*7ea0*/  STL [R1+0x3d4], R7 ;  /* 0x0003d40701007387 */ /* 0x0003e20000100800 */
[----:B0-----:R-:W-:Y:S02]  /*7eb0*/  SHF.R.S32.HI R8, RZ, 0x1f, R9 ;  /* 0x0000001fff087819 */ /* 0x001fe40000011409 */
[----:B------:R-:W-:-:S05]  /*7ec0*/  IADD3 R9, P5, PT, R9, UR14, RZ ;  /* 0x0000000e09097c10 */ /* 0x000fca000ffbe0ff */
[----:B------:R0:W-:Y:S01]  /*7ed0*/  STL [R1+0x410], R9 ;  /* 0x0004100901007387 */ /* 0x0001e20000100800 */
[----:B-1----:R-:W-:Y:S02]  /*7ee0*/  SHF.R.S32.HI R7, RZ, 0x1f, R10 ;  /* 0x0000001fff077819 */ /* 0x002fe4000001140a */
[----:B0-----:R-:W-:Y:S02]  /*7ef0*/  IADD3.X R9, PT, PT, R6, UR15, RZ, P3, !PT ;  /* 0x0000000f06097c10 */ /* 0x001fe40009ffe4ff */
[----:B------:R-:W-:-:S03]  /*7f00*/  IADD3 R10, P3, PT, R10, UR14, RZ ;  /* 0x0000000e0a0a7c10 */ /* 0x000fc6000ff7e0ff */
[----:B------:R0:W-:Y:S04]  /*7f10*/  STL [R1+0x3dc], R9 ;  /* 0x0003dc0901007387 */ /* 0x0001e80000100800 */
[----:B------:R1:W-:Y:S01]  /*7f20*/  STL [R1+0x418], R10 ;  /* 0x0004180a01007387 */ /* 0x0003e20000100800 */
[----:B0-----:R-:W-:Y:S02]  /*7f30*/  IADD3.X R9, PT, PT, R5, UR15, RZ, P2, !PT ;  /* 0x0000000f05097c10 */ /* 0x001fe400097fe4ff */
[----:B-1----:R-:W-:-:S03]  /*7f40*/  IADD3 R10, P2, PT, R11, UR14, RZ ;  /* 0x0000000e0b0a7c10 */ /* 0x002fc6000ff5e0ff */
[----:B------:R0:W-:Y:S04]  /*7f50*/  STL [R1+0x3e4], R9 ;  /* 0x0003e40901007387 */ /* 0x0001e80000100800 */
[----:B------:R1:W-:Y:S01]  /*7f60*/  STL [R1+0x420], R10 ;  /* 0x0004200a01007387 */ /* 0x0003e20000100800 */
[----:B0-----:R-:W-:Y:S02]  /*7f70*/  IADD3.X R9, PT, PT, R4, UR15, RZ, P1, !PT ;  /* 0x0000000f04097c10 */ /* 0x001fe40008ffe4ff */
[----:B-1----:R-:W-:-:S03]  /*7f80*/  IADD3 R10, P1, PT, R12, UR14, RZ ;  /* 0x0000000e0c0a7c10 */ /* 0x002fc6000ff3e0ff */
[----:B------:R0:W-:Y:S04]  /*7f90*/  STL [R1+0x3ec], R9 ;  /* 0x0003ec0901007387 */ /* 0x0001e80000100800 */
[----:B------:R-:W-:Y:S01]  /*7fa0*/  STL [R1+0x428], R10 ;  /* 0x0004280a01007387 */ /* 0x000fe20000100800 */
[----:B0-----:R-:W-:-:S05]  /*7fb0*/  IADD3.X R9, PT, PT, R3, UR15, RZ, P0, !PT ;  /* 0x0000000f03097c10 */ /* 0x001fca00087fe4ff */
[----:B------:R0:W-:Y:S02]  /*7fc0*/  STL [R1+0x3f4], R9 ;  /* 0x0003f40901007387 */ /* 0x0001e40000100800 */
[----:B0-----:R-:W-:Y:S02]  /*7fd0*/  IADD3.X R9, PT, PT, R2, UR15, RZ, P4, !PT ;  /* 0x0000000f02097c10 */ /* 0x001fe4000a7fe4ff */
[----:B------:R-:W-:Y:S02]  /*7fe0*/  SHF.R.S32.HI R6, RZ, 0x1f, R11 ;  /* 0x0000001fff067819 */ /* 0x000fe4000001140b */
[----:B------:R-:W-:Y:S01]  /*7ff0*/  SHF.R.S32.HI R5, RZ, 0x1f, R12 ;  /* 0x0000001fff057819 */ /* 0x000fe2000001140c */
[----:B------:R-:W-:Y:S02]  /*8000*/  IMAD R18, R18, UR5, RZ ;  /* 0x0000000512127c24 */ /* 0x000fe4000f8e02ff */
[----:B------:R-:W-:Y:S02]  /*8010*/  IMAD R19, R19, UR5, RZ ;  /* 0x0000000513137c24 */ /* 0x000fe4000f8e02ff */
[----:B------:R-:W-:-:S02]  /*8020*/  IMAD R20, R20, UR5, RZ ;  /* 0x0000000514147c24 */ /* 0x000fc4000f8e02ff */
[----:B------:R-:W-:Y:S02]  /*8030*/  IMAD R22, R22, UR5, RZ ;  /* 0x0000000516167c24 */ /* 0x000fe4000f8e02ff */
[----:B------:R-:W-:Y:S02]  /*8040*/  IMAD R23, R23, UR5, RZ ;  /* 0x0000000517177c24 */ /* 0x000fe4000f8e02ff */
[----:B------:R-:W-:Y:S02]  /*8050*/  IMAD R24, R24, UR5, RZ ;  /* 0x0000000518187c24 */ /* 0x000fe4000f8e02ff */
[----:B------:R-:W-:Y:S01]  /*8060*/  IMAD R25, R25, UR5, RZ ;  /* 0x0000000519197c24 */ /* 0x000fe2000f8e02ff */
[----:B----4-:R-:W-:-:S05]  /*8070*/  IADD3 R10, P0, PT, R14, UR14, RZ ;  /* 0x0000000e0e0a7c10 */ /* 0x010fca000ff1e0ff */
[----:B------:R-:W-:Y:S04]  /*8080*/  STL [R1+0x430], R10 ;  /* 0x0004300a01007387 */ /* 0x000fe80000100800 */
[----:B------:R0:W-:Y:S02]  /*8090*/  STL [R1+0x3fc], R9 ;  /* 0x0003fc0901007387 */ /* 0x0001e40000100800 */
[----:B0-----:R-:W-:Y:S02]  /*80a0*/  IADD3.X R9, PT, PT, R0, UR15, RZ, P6, !PT ;  /* 0x0000000f00097c10 */ /* 0x001fe4000b7fe4ff */
[----:B--2---:R-:W-:-:S05]  /*80b0*/  IADD3 R10, P4, PT, R15, UR14, RZ ;  /* 0x0000000e0f0a7c10 */ /* 0x004fca000ff9e0ff */
[----:B------:R3:W-:Y:S04]  /*80c0*/  STL [R1+0x438], R10 ;  /* 0x0004380a01007387 */ /* 0x0007e80000100800 */
[----:B------:R0:W-:Y:S01]  /*80d0*/  STL [R1+0x404], R9 ;  /* 0x0004040901007387 */ /* 0x0001e20000100800 */
[----:B---3--:R-:W-:Y:S02]  /*80e0*/  IADD3 R10, P6, PT, R28, UR14, RZ ;  /* 0x0000000e1c0a7c10 */ /* 0x008fe4000ffde0ff */
[----:B0-----:R-:W-:-:S03]  /*80f0*/  IADD3.X R9, PT, PT, R8, UR15, RZ, P5, !PT ;  /* 0x0000000f08097c10 */ /* 0x001fc6000affe4ff */
[----:B------:R5:W-:Y:S04]  /*8100*/  STL [R1+0x440], R10 ;  /* 0x0004400a01007387 */ /* 0x000be80000100800 */
[----:B------:R0:W-:Y:S01]  /*8110*/  STL [R1+0x40c], R9 ;  /* 0x00040c0901007387 */ /* 0x0001e20000100800 */
[----:B-----5:R-:W-:Y:S02]  /*8120*/  IADD3 R10, P5, PT, R29, UR14, RZ ;  /* 0x0000000e1d0a7c10 */ /* 0x020fe4000ffbe0ff */
[----:B0-----:R-:W-:-:S03]  /*8130*/  IADD3.X R9, PT, PT, R7, UR15, RZ, P3, !PT ;  /* 0x0000000f07097c10 */ /* 0x001fc60009ffe4ff */
[----:B------:R-:W-:Y:S04]  /*8140*/  STL [R1+0x448], R10 ;  /* 0x0004480a01007387 */ /* 0x000fe80000100800 */
[----:B------:R0:W-:Y:S01]  /*8150*/  STL [R1+0x414], R9 ;  /* 0x0004140901007387 */ /* 0x0001e20000100800 */
[----:B------:R-:W-:Y:S02]  /*8160*/  SHF.R.S32.HI R4, RZ, 0x1f, R14 ;  /* 0x0000001fff047819 */ /* 0x000fe4000001140e */
[----:B0-----:R-:W-:Y:S02]  /*8170*/  IADD3.X R9, PT, PT, R6, UR15, RZ, P2, !PT ;  /* 0x0000000f06097c10 */ /* 0x001fe400097fe4ff */
[----:B------:R-:W-:Y:S02]  /*8180*/  SHF.R.S32.HI R3, RZ, 0x1f, R15 ;  /* 0x0000001fff037819 */ /* 0x000fe4000001140f */
[----:B------:R-:W-:-:S02]  /*8190*/  SHF.R.S32.HI R2, RZ, 0x1f, R28 ;  /* 0x0000001fff027819 */ /* 0x000fc4000001141c */
[----:B------:R-:W-:Y:S02]  /*81a0*/  SHF.R.S32.HI R0, RZ, 0x1f, R29 ;  /* 0x0000001fff007819 */ /* 0x000fe4000001141d */
[----:B------:R-:W-:-:S05]  /*81b0*/  IADD3 R10, P3, PT, R13, UR14, RZ ;  /* 0x0000000e0d0a7c10 */ /* 0x000fca000ff7e0ff */
[----:B------:R0:W-:Y:S04]  /*81c0*/  STL [R1+0x450], R10 ;  /* 0x0004500a01007387 */ /* 0x0001e80000100800 */
[----:B------:R1:W-:Y:S01]  /*81d0*/  STL [R1+0x41c], R9 ;  /* 0x00041c0901007387 */ /* 0x0003e20000100800 */
[----:B0-----:R-:W-:Y:S02]  /*81e0*/  IADD3 R10, P2, PT, R16, UR14, RZ ;  /* 0x0000000e100a7c10 */ /* 0x001fe4000ff5e0ff */
[----:B-1----:R-:W-:-:S03]  /*81f0*/  IADD3.X R9, PT, PT, R5, UR15, RZ, P1, !PT ;  /* 0x0000000f05097c10 */ /* 0x002fc60008ffe4ff */
        /* <DEDUP_REMOVED lines=10> */
[----:B------:R-:W-:Y:S02]  /*82a0*/  SHF.R.S32.HI R8, RZ, 0x1f, R13 ;  /* 0x0000001fff087819 */ /* 0x000fe4000001140d */
[----:B0-----:R-:W-:Y:S02]  /*82b0*/  IADD3 R10, P4, PT, R19, UR14, RZ ;  /* 0x0000000e130a7c10 */ /* 0x001fe4000ff9e0ff */
[----:B-1----:R-:W-:-:S03]  /*82c0*/  IADD3.X R9, PT, PT, R2, UR15, RZ, P6, !PT ;  /* 0x0000000f02097c10 */ /* 0x002fc6000b7fe4ff */
[----:B------:R0:W-:Y:S01]  /*82d0*/  STL [R1+0x470], R10 ;  /* 0x0004700a01007387 */ /* 0x0001e20000100800 */
[----:B------:R-:W-:-:S03]  /*82e0*/  IADD3.X R2, PT, PT, R0, UR15, RZ, P5, !PT ;  /* 0x0000000f00027c10 */ /* 0x000fc6000affe4ff */
[----:B------:R1:W-:Y:S01]  /*82f0*/  STL [R1+0x43c], R9 ;  /* 0x00043c0901007387 */ /* 0x0003e20000100800 */
[----:B------:R-:W-:Y:S02]  /*8300*/  IADD3.X R0, PT, PT, R8, UR15, RZ, P3, !PT ;  /* 0x0000000f08007c10 */ /* 0x000fe40009ffe4ff */
[----:B0-----:R-:W-:Y:S02]  /*8310*/  IADD3 R10, P6, PT, R20, UR14, RZ ;  /* 0x0000000e140a7c10 */ /* 0x001fe4000ffde0ff */
[----:B------:R-:W-:Y:S02]  /*8320*/  SHF.R.S32.HI R7, RZ, 0x1f, R16 ;  /* 0x0000001fff077819 */ /* 0x000fe40000011410 */
[----:B-1----:R-:W-:Y:S01]  /*8330*/  IADD3 R9, P5, PT, R22, UR14, RZ ;  /* 0x0000000e16097c10 */ /* 0x002fe2000ffbe0ff */
[----:B------:R-:W-:Y:S01]  /*8340*/  STL [R1+0x478], R10 ;  /* 0x0004780a01007387 */ /* 0x000fe20000100800 */
[----:B------:R-:W-:-:S03]  /*8350*/  IADD3.X R7, PT, PT, R7, UR15, RZ, P2, !PT ;  /* 0x0000000f07077c10 */ /* 0x000fc600097fe4ff */
[----:B------:R0:W-:Y:S01]  /*8360*/  STL [R1+0x444], R2 ;  /* 0x0004440201007387 */ /* 0x0001e20000100800 */
[----:B------:R-:W-:-:S03]  /*8370*/  SHF.R.S32.HI R6, RZ, 0x1f, R17 ;  /* 0x0000001fff067819 */ /* 0x000fc60000011411 */
[----:B------:R-:W-:Y:S01]  /*8380*/  STL [R1+0x480], R9 ;  /* 0x0004800901007387 */ /* 0x000fe20000100800 */
[----:B------:R-:W-:-:S03]  /*8390*/  SHF.R.S32.HI R5, RZ, 0x1f, R18 ;  /* 0x0000001fff057819 */ /* 0x000fc60000011412 */
[----:B------:R1:W-:Y:S01]  /*83a0*/  STL [R1+0x44c], R0 ;  /* 0x00044c0001007387 */ /* 0x0003e20000100800 */
[----:B0-----:R-:W-:Y:S01]  /*83b0*/  IADD3 R2, P3, PT, R23, UR14, RZ ;  /* 0x0000000e17027c10 */ /* 0x001fe2000ff7e0ff */
[----:B------:R-:W-:-:S04]  /*83c0*/  IMAD R26, R26, UR5, RZ ;  /* 0x000000051a1a7c24 */ /* 0x000fc8000f8e02ff */
[----:B------:R0:W-:Y:S01]  /*83d0*/  STL [R1+0x488], R2 ;  /* 0x0004880201007387 */ /* 0x0001e20000100800 */
[----:B-1----:R-:W-:-:S03]  /*83e0*/  IADD3 R0, P2, PT, R24, UR14, RZ ;  /* 0x0000000e18007c10 */ /* 0x002fc6000ff5e0ff */
[----:B------:R-:W-:Y:S01]  /*83f0*/  STL [R1+0x454], R7 ;  /* 0x0004540701007387 */ /* 0x000fe20000100800 */
[----:B------:R-:W-:Y:S01]  /*8400*/  IMAD R21, R21, UR5, RZ ;  /* 0x0000000515157c24 */ /* 0x000fe2000f8e02ff */
[----:B------:R-:W-:Y:S02]  /*8410*/  SHF.R.S32.HI R4, RZ, 0x1f, R19 ;  /* 0x0000001fff047819 */ /* 0x000fe40000011413 */
[----:B------:R1:W-:Y:S01]  /*8420*/  STL [R1+0x490], R0 ;  /* 0x0004900001007387 */ /* 0x0003e20000100800 */
[----:B0-----:R-:W-:Y:S02]  /*8430*/  IADD3.X R2, PT, PT, R6, UR15, RZ, P1, !PT ;  /* 0x0000000f06027c10 */ /* 0x001fe40008ffe4ff */
[----:B------:R-:W-:Y:S01]  /*8440*/  IADD3 R6, P1, PT, R25, UR14, RZ ;  /* 0x0000000e19067c10 */ /* 0x000fe2000ff3e0ff */
[----:B------:R-:W0:Y:S01]  /*8450*/  S2R R29, SR_TID.X ;  /* 0x00000000001d7919 */ /* 0x000e220000002100 */
[----:B-1----:R-:W-:Y:S01]  /*8460*/  IADD3.X R0, PT, PT, R5, UR15, RZ, P0, !PT ;  /* 0x0000000f05007c10 */ /* 0x002fe200087fe4ff */
[----:B------:R1:W-:Y:S01]  /*8470*/  STL [R1+0x45c], R2 ;  /* 0x00045c0201007387 */ /* 0x0003e20000100800 */
[----:B------:R-:W-:Y:S01]  /*8480*/  IADD3.X R4, PT, PT, R4, UR15, RZ, P4, !PT ;  /* 0x0000000f04047c10 */ /* 0x000fe2000a7fe4ff */
[----:B------:R-:W-:-:S02]  /*8490*/  IMAD R27, R27, UR7, RZ ;  /* 0x000000071b1b7c24 */ /* 0x000fc4000f8e02ff */
[----:B------:R-:W-:Y:S01]  /*84a0*/  STL [R1+0x498], R6 ;  /* 0x0004980601007387 */ /* 0x000fe20000100800 */
[----:B------:R-:W-:-:S03]  /*84b0*/  SHF.R.S32.HI R3, RZ, 0x1f, R20 ;  /* 0x0000001fff037819 */ /* 0x000fc60000011414 */
[----:B------:R2:W-:Y:S01]  /*84c0*/  STL [R1+0x464], R0 ;  /* 0x0004640001007387 */ /* 0x0005e20000100800 */
[----:B-1----:R-:W-:-:S05]  /*84d0*/  IADD3 R2, P0, PT, R26, UR14, RZ ;  /* 0x0000000e1a027c10 */ /* 0x002fca000ff1e0ff */
[----:B------:R1:W-:Y:S01]  /*84e0*/  STL [R1+0x4a0], R2 ;  /* 0x0004a00201007387 */ /* 0x0003e20000100800 */
[----:B--2---:R-:W-:-:S03]  /*84f0*/  IADD3 R0, P4, PT, R21, UR14, RZ ;  /* 0x0000000e15007c10 */ /* 0x004fc6000ff9e0ff */
[----:B------:R-:W-:Y:S04]  /*8500*/  STL [R1+0x46c], R4 ;  /* 0x00046c0401007387 */ /* 0x000fe80000100800 */
[----:B------:R2:W-:Y:S01]  /*8510*/  STL [R1+0x4a8], R0 ;  /* 0x0004a80001007387 */ /* 0x0005e20000100800 */
[----:B-1----:R-:W-:Y:S02]  /*8520*/  IADD3.X R2, PT, PT, R3, UR15, RZ, P6, !PT ;  /* 0x0000000f03027c10 */ /* 0x002fe4000b7fe4ff */
[----:B------:R-:W-:-:S03]  /*8530*/  IADD3 R3, P6, PT, R27, UR12, RZ ;  /* 0x0000000c1b037c10 */ /* 0x000fc6000ffde0ff */
[----:B------:R1:W-:Y:S01]  /*8540*/  STL [R1+0x474], R2 ;  /* 0x0004740201007387 */ /* 0x0003e20000100800 */
[----:B--2---:R-:W-:-:S03]  /*8550*/  SHF.R.S32.HI R0, RZ, 0x1f, R22 ;  /* 0x0000001fff007819 */ /* 0x004fc60000011416 */
[----:B------:R2:W-:Y:S01]  /*8560*/  STL [R1+0x1a4], R3 ;  /* 0x0001a40301007387 */ /* 0x0005e20000100800 */
[----:B------:R-:W-:Y:S02]  /*8570*/  SHF.R.S32.HI R4, RZ, 0x1f, R25 ;  /* 0x0000001fff047819 */ /* 0x000fe40000011419 */
[----:B------:R-:W-:Y:S02]  /*8580*/  IADD3.X R0, PT, PT, R0, UR15, RZ, P5, !PT ;  /* 0x0000000f00007c10 */ /* 0x000fe4000affe4ff */
[----:B-1----:R-:W-:Y:S02]  /*8590*/  SHF.R.S32.HI R2, RZ, 0x1f, R23 ;  /* 0x0000001fff027819 */ /* 0x002fe40000011417 */
[----:B--2---:R-:W-:Y:S01]  /*85a0*/  SHF.R.S32.HI R3, RZ, 0x1f, R24 ;  /* 0x0000001fff037819 */ /* 0x004fe20000011418 */
[----:B------:R1:W-:Y:S01]  /*85b0*/  STL [R1+0x47c], R0 ;  /* 0x00047c0001007387 */ /* 0x0003e20000100800 */
[----:B------:R-:W-:Y:S02]  /*85c0*/  IADD3.X R2, PT, PT, R2, UR15, RZ, P3, !PT ;  /* 0x0000000f02027c10 */ /* 0x000fe40009ffe4ff */
[----:B------:R-:W-:-:S02]  /*85d0*/  IADD3.X R3, PT, PT, R3, UR15, RZ, P2, !PT ;  /* 0x0000000f03037c10 */ /* 0x000fc400097fe4ff */
[----:B------:R-:W-:Y:S01]  /*85e0*/  SHF.R.S32.HI R5, RZ, 0x1f, R26 ;  /* 0x0000001fff057819 */ /* 0x000fe2000001141a */
[----:B------:R2:W-:Y:S01]  /*85f0*/  STL [R1+0x484], R2 ;  /* 0x0004840201007387 */ /* 0x0005e20000100800 */
[----:B------:R-:W-:Y:S02]  /*8600*/  SHF.R.S32.HI R6, RZ, 0x1f, R21 ;  /* 0x0000001fff067819 */ /* 0x000fe40000011415 */
[----:B-1----:R-:W-:Y:S01]  /*8610*/  IADD3.X R0, PT, PT, R4, UR15, RZ, P1, !PT ;  /* 0x0000000f04007c10 */ /* 0x002fe20008ffe4ff */
[----:B------:R-:W-:Y:S04]  /*8620*/  STL [R1+0x48c], R3 ;  /* 0x00048c0301007387 */ /* 0x000fe80000100800 */
[----:B------:R1:W-:Y:S01]  /*8630*/  STL [R1+0x494], R0 ;  /* 0x0004940001007387 */ /* 0x0003e20000100800 */
[----:B--2---:R-:W-:-:S05]  /*8640*/  IADD3.X R2, PT, PT, R5, UR15, RZ, P0, !PT ;  /* 0x0000000f05027c10 */ /* 0x004fca00087fe4ff */
[----:B------:R2:W-:Y:S01]  /*8650*/  STL [R1+0x49c], R2 ;  /* 0x00049c0201007387 */ /* 0x0005e20000100800 */
[----:B-1----:R-:W-:-:S05]  /*8660*/  IADD3.X R0, PT, PT, R6, UR15, RZ, P4, !PT ;  /* 0x0000000f06007c10 */ /* 0x002fca000a7fe4ff */
[----:B------:R0:W-:Y:S01]  /*8670*/  STL [R1+0x4a4], R0 ;  /* 0x0004a40001007387 */ /* 0x0001e20000100800 */
[----:B--2---:R-:W-:-:S05]  /*8680*/  LEA.HI.X.SX32 R2, R27, UR13, 0x1, P6 ;  /* 0x0000000d1b027c11 */ /* 0x004fca000b0f0eff */
[----:B------:R1:W-:Y:S01]  /*8690*/  STL [R1+0x1a0], R2 ;  /* 0x0001a00201007387 */ /* 0x0003e20000100800 */
[----:B0-----:R-:W-:Y:S01]  /*86a0*/  SHF.R.U32.HI R0, RZ, 0x2, R29 ;  /* 0x00000002ff007819 */ /* 0x001fe2000001161d */
[----:B------:R-:W0:Y:S04]  /*86b0*/  S2R R28, SR_TID.X ;  /* 0x00000000001c7919 */ /* 0x000e280000002100 */
[----:B------:R2:W-:Y:S01]  /*86c0*/  STL [R1+0x5ec], R0 ;  /* 0x0005ec0001007387 */ /* 0x0005e20000100800 */
[----:B-1----:R-:W1:Y:S03]  /*86d0*/  LDC R2, c[0x0][0x3a8] ;  /* 0x0000ea00ff027b82 */ /* 0x002e660000000800 */
[----:B------:R-:W-:Y:S04]  /*86e0*/  STL [R1+0x80], RZ ;  /* 0x000080ff01007387 */ /* 0x000fe80000100800 */
        /* <DEDUP_REMOVED lines=29> */
[----:B------:R-:W-:Y:S01]  /*88c0*/  STL [R1+0xb8], RZ ;  /* 0x0000b8ff01007387 */ /* 0x000fe20000100800 */
[----:B------:R-:W-:-:S03]  /*88d0*/  IMAD.SHL.U32 R3, R29, 0x10, RZ ;  /* 0x000000101d037824 */ /* 0x000fc600078e00ff */
[----:B------:R-:W-:Y:S01]  /*88e0*/  STL [R1+0xbc], RZ ;  /* 0x0000bcff01007387 */ /* 0x000fe20000100800 */
[----:B0-----:R-:W-:-:S03]  /*88f0*/  LOP3.LUT R15, R28, 0x3f, RZ, 0xc0, !PT ;  /* 0x0000003f1c0f7812 */ /* 0x001fc600078ec0ff */
[----:B------:R-:W-:Y:S01]  /*8900*/  STL [R1+0xf0], RZ ;  /* 0x0000f0ff01007387 */ /* 0x000fe20000100800 */
[----:B------:R-:W-:-:S03]  /*8910*/  LEA.HI R28, R28, 0x38, RZ, 0x1a ;  /* 0x000000381c1c7811 */ /* 0x000fc600078fd0ff */
[----:B------:R-:W-:Y:S04]  /*8920*/  STL [R1+0xf4], RZ ;  /* 0x0000f4ff01007387 */ /* 0x000fe80000100800 */
[----:B------:R-:W-:Y:S04]  /*8930*/  STL [R1+0xf8], RZ ;  /* 0x0000f8ff01007387 */ /* 0x000fe80000100800 */
[----:B------:R-:W-:Y:S01]  /*8940*/  STL [R1+0xfc], RZ ;  /* 0x0000fcff01007387 */ /* 0x000fe20000100800 */
[----:B------:R-:W-:-:S03]  /*8950*/  LOP3.LUT R4, R3, 0x1e00, RZ, 0xc0, !PT ;  /* 0x00001e0003047812 */ /* 0x000fc600078ec0ff */
[----:B------:R-:W-:Y:S01]  /*8960*/  STL [R1+0xc0], RZ ;  /* 0x0000c0ff01007387 */ /* 0x000fe20000100800 */
[----:B------:R-:W-:-:S03]  /*8970*/  SHF.R.U32.HI R14, RZ, 0x6, R29 ;  /* 0x00000006ff0e7819 */ /* 0x000fc6000001161d */
[----:B------:R-:W-:Y:S01]  /*8980*/  STL [R1+0xc4], RZ ;  /* 0x0000c4ff01007387 */ /* 0x000fe20000100800 */
[----:B--2---:R-:W-:-:S03]  /*8990*/  IMAD R0, R15, UR6, RZ ;  /* 0x000000060f007c24 */ /* 0x004fc6000f8e02ff */
[----:B------:R-:W-:Y:S01]  /*89a0*/  STL [R1+0xc8], RZ ;  /* 0x0000c8ff01007387 */ /* 0x000fe20000100800 */
[----:B-1----:R-:W-:Y:S01]  /*89b0*/  IMAD R3, R28, R2, RZ ;  /* 0x000000021c037224 */ /* 0x002fe200078e02ff */
[C---:B------:R-:W-:Y:S02]  /*89c0*/  LEA.HI R15, R29.reuse, 0x28, RZ, 0x1a ;  /* 0x000000281d0f7811 */ /* 0x040fe400078fd0ff */
[----:B------:R-:W-:Y:S01]  /*89d0*/  STL [R1+0xcc], RZ ;  /* 0x0000ccff01007387 */ /* 0x000fe20000100800 */
[----:B------:R-:W-:-:S03]  /*89e0*/  LEA.HI R28, R29, 0x18, RZ, 0x1a ;  /* 0x000000181d1c7811 */ /* 0x000fc600078fd0ff */
[----:B------:R-:W-:Y:S01]  /*89f0*/  STL [R1+0xe0], RZ ;  /* 0x0000e0ff01007387 */ /* 0x000fe20000100800 */
[----:B------:R-:W-:-:S03]  /*8a00*/  LEA.HI R29, R29, 0x8, RZ, 0x1a ;  /* 0x000000081d1d7811 */ /* 0x000fc600078fd0ff */
[----:B------:R-:W-:Y:S01]  /*8a10*/  STL [R1+0xe4], RZ ;  /* 0x0000e4ff01007387 */ /* 0x000fe20000100800 */
[----:B------:R-:W-:-:S03]  /*8a20*/  SGXT.U32 R14, R14, 0x3 ;  /* 0x000000030e0e781a */ /* 0x000fc60000000000 */
[----:B------:R-:W-:Y:S01]  /*8a30*/  STL [R1+0xe8], RZ ;  /* 0x0000e8ff01007387 */ /* 0x000fe20000100800 */
[----:B------:R-:W-:-:S03]  /*8a40*/  IMAD R5, R15, R2, RZ ;  /* 0x000000020f057224 */ /* 0x000fc600078e02ff */
[----:B------:R-:W-:Y:S01]  /*8a50*/  STL [R1+0xec], RZ ;  /* 0x0000ecff01007387 */ /* 0x000fe20000100800 */
[----:B------:R-:W-:-:S03]  /*8a60*/  IMAD R3, R29, R2, RZ ;  /* 0x000000021d037224 */ /* 0x000fc600078e02ff */
[----:B------:R-:W-:Y:S01]  /*8a70*/  STL [R1+0x60], RZ ;  /* 0x000060ff01007387 */ /* 0x000fe20000100800 */
[----:B------:R-:W-:-:S03]  /*8a80*/  LOP3.LUT R15, R14, 0x30, RZ, 0xfc, !PT ;  /* 0x000000300e0f7812 */ /* 0x000fc600078efcff */
[----:B------:R0:W-:Y:S01]  /*8a90*/  STL [R1+0x5c8], R4 ;  /* 0x0005c80401007387 */ /* 0x0001e20000100800 */
[C---:B------:R-:W-:Y:S01]  /*8aa0*/  LOP3.LUT R29, R14.reuse, 0x10, RZ, 0xfc, !PT ;  /* 0x000000100e1d7812 */ /* 0x040fe200078efcff */
[-C--:B------:R-:W-:Y:S02]  /*8ab0*/  IMAD R5, R14, R2.reuse, RZ ;  /* 0x000000020e057224 */ /* 0x080fe400078e02ff */
[-C--:B0-----:R-:W-:Y:S01]  /*8ac0*/  IMAD R4, R28, R2.reuse, RZ ;  /* 0x000000021c047224 */ /* 0x081fe200078e02ff */
[----:B------:R-:W-:Y:S01]  /*8ad0*/  LOP3.LUT R28, R14, 0x20, RZ, 0xfc, !PT ;  /* 0x000000200e1c7812 */ /* 0x000fe200078efcff */
[----:B------:R-:W-:-:S04]  /*8ae0*/  IMAD R4, R15, R2, RZ ;  /* 0x000000020f047224 */ /* 0x000fc800078e02ff */
[-C--:B------:R-:W-:Y:S02]  /*8af0*/  IMAD R3, R28, R2.reuse, RZ ;  /* 0x000000021c037224 */ /* 0x080fe400078e02ff */
[----:B------:R-:W-:Y:S01]  /*8b00*/  IMAD R2, R29, R2, RZ ;  /* 0x000000021d027224 */ /* 0x000fe200078e02ff */
[----:B------:R0:W-:Y:S04]  /*8b10*/  STL [R1+0x594], R4 ;  /* 0x0005940401007387 */ /* 0x0001e80000100800 */
[----:B------:R0:W-:Y:S04]  /*8b20*/  STL [R1+0x58c], R2 ;  /* 0x00058c0201007387 */ /* 0x0001e80000100800 */
        /* <DEDUP_REMOVED lines=10> */
[----:B------:R0:W-:Y:S01]  /*8bd0*/  STL [R1+0x3c], RZ ;  /* 0x00003cff01007387 */ /* 0x0001e20000100800 */
[----:B------:R-:W-:Y:S01]  /*8be0*/  USHF.R.S32.HI UR5, URZ, 0x1f, UR4 ;  /* 0x0000001fff057899 */ /* 0x000fe20008011404 */
[----:B------:R-:W-:-:S02]  /*8bf0*/  CS2R R20, SRZ ;  /* 0x0000000000147805 */ /* 0x000fc4000001ff00 */
[----:B------:R-:W-:Y:S02]  /*8c00*/  CS2R R22, SRZ ;  /* 0x0000000000167805 */ /* 0x000fe4000001ff00 */
[----:B------:R-:W-:Y:S01]  /*8c10*/  CS2R R12, SRZ ;  /* 0x00000000000c7805 */ /* 0x000fe2000001ff00 */
[----:B------:R-:W-:Y:S01]  /*8c20*/  ULEA.HI UR5, UR5, UR4, URZ, 0x6 ;  /* 0x0000000405057291 */ /* 0x000fe2000f8f30ff */
[----:B------:R-:W-:Y:S01]  /*8c30*/  CS2R R14, SRZ ;  /* 0x00000000000e7805 */ /* 0x000fe2000001ff00 */
[----:B------:R-:W-:Y:S02]  /*8c40*/  USHF.L.U32 UR4, UR6, 0x6, URZ ;  /* 0x0000000606047899 */ /* 0x000fe400080006ff */
[----:B0-----:R-:W-:-:S12]  /*8c50*/  USHF.R.S32.HI UR5, URZ, 0x6, UR5 ;  /* 0x00000006ff057899 */ /* 0x001fd80008011405 */
.L_x_2:
[----:B0----5:R0:W-:Y:S01]  /*8c60*/  STL [R1+0xac8], R0 ;  /* 0x000ac80001007387 */ /* 0x0211e20000100800 */
[----:B------:R-:W1:Y:S01]  /*8c70*/  LDC R17, c[0x0][0x3a8] ;  /* 0x0000ea00ff117b82 */ /* 0x000e620000000800 */
[----:B------:R-:W2:Y:S07]  /*8c80*/  S2R R4, SR_TID.X ;  /* 0x0000000000047919 */ /* 0x000eae0000002100 */
[----:B------:R-:W3:Y:S01]  /*8c90*/  LDC R9, c[0x0][0x3a8] ;  /* 0x0000ea00ff097b82 */ /* 0x000ee20000000800 */
[----:B0-----:R-:W4:Y:S04]  /*8ca0*/  LDL R0, [R1+0x1a4] ;  /* 0x0001a40001007983 */ /* 0x001f280000100800 */
[----:B------:R-:W-:Y:S03]  /*8cb0*/  STL [R1+0xa40], R29 ;  /* 0x000a401d01007387 */ /* 0x000fe60000100800 */
[----:B------:R-:W0:Y:S01]  /*8cc0*/  LDC R8, c[0x0][0x3a8] ;  /* 0x0000ea00ff087b82 */ /* 0x000e220000000800 */
[----:B------:R-:W-:Y:S04]  /*8cd0*/  STL [R1+0xa4c], R29 ;  /* 0x000a4c1d01007387 */ /* 0x000fe80000100800 */
[----:B------:R-:W-:Y:S04]  /*8ce0*/  STL [R1+0xa58], R29 ;  /* 0x000a581d01007387 */ /* 0x000fe80000100800 */
[----:B------:R-:W-:Y:S04]  /*8cf0*/  STL [R1+0xa64], R29 ;  /* 0x000a641d01007387 */ /* 0x000fe80000100800 */
[----:B------:R-:W-:Y:S04]  /*8d00*/  STL [R1+0xa70], R29 ;  /* 0x000a701d01007387 */ /* 0x000fe80000100800 */
[----:B------:R-:W-:Y:S04]  /*8d10*/  STL [R1+0xa78], R29 ;  /* 0x000a781d01007387 */ /* 0x000fe80000100800 */
[----:B------:R-:W-:Y:S01]  /*8d20*/  STL [R1+0xa84], R29 ;  /* 0x000a841d01007387 */ /* 0x000fe20000100800 */
[----:B------:R-:W0:Y:S03]  /*8d30*/  S2R R11, SR_TID.X ;  /* 0x00000000000b7919 */ /* 0x000e260000002100 */
[----:B------:R-:W-:Y:S04]  /*8d40*/  STL [R1+0xa8c], R29 ;  /* 0x000a8c1d01007387 */ /* 0x000fe80000100800 */
        /* <DEDUP_REMOVED lines=26> */
[----:B------:R-:W-:Y:S01]  /*8ef0*/  STL [R1+0xab4], R27 ;  /* 0x000ab41b01007387 */ /* 0x000fe20000100800 */
[----:B0-----:R-:W-:-:S03]  /*8f00*/  SHF.R.U32.HI R11, RZ, 0x6, R11 ;  /* 0x00000006ff0b7819 */ /* 0x001fc6000001160b */
[----:B------:R-:W-:Y:S04]  /*8f10*/  STL [R1+0xac0], R27 ;  /* 0x000ac01b01007387 */ /* 0x000fe80000100800 */
[----:B------:R-:W-:Y:S04]  /*8f20*/  STL [R1+0xa34], R26 ;  /* 0x000a341a01007387 */ /* 0x000fe80000100800 */
[----:B------:R-:W-:Y:S04]  /*8f30*/  STL [R1+0xa30], R25 ;  /* 0x000a301901007387 */ /* 0x000fe80000100800 */
[----:B------:R-:W-:Y:S01]  /*8f40*/  STL [R1+0xa2c], R24 ;  /* 0x000a2c1801007387 */ /* 0x000fe20000100800 */
[----:B------:R-:W-:-:S03]  /*8f50*/  SGXT.U32 R11, R11, 0x3 ;  /* 0x000000030b0b781a */ /* 0x000fc60000000000 */
[----:B------:R-:W-:Y:S04]  /*8f60*/  STL.64 [R1+0x968], R22 ;  /* 0x0009681601007387 */ /* 0x000fe80000100a00 */
[----:B------:R-:W-:Y:S04]  /*8f70*/  STL.64 [R1+0x960], R20 ;  /* 0x0009601401007387 */ /* 0x000fe80000100a00 */
[----:B------:R-:W-:Y:S04]  /*8f80*/  STL [R1+0x954], R12 ;  /* 0x0009540c01007387 */ /* 0x000fe80000100800 */
[----:B------:R0:W-:Y:S01]  /*8f90*/  STL [R1+0x950], R13 ;  /* 0x0009500d01007387 */ /* 0x0001e20000100800 */
[----:B------:R-:W-:-:S03]  /*8fa0*/  LOP3.LUT R16, R11, 0x20, RZ, 0xfc, !PT ;  /* 0x000000200b107812 */ /* 0x000fc600078efcff */
[----:B0-----:R-:W4:Y:S02]  /*8fb0*/  LDL R13, [R1+0x1a0] ;  /* 0x0001a000010d7983 */ /* 0x001f240000100800 */
[----:B-1----:R-:W-:Y:S01]  /*8fc0*/  IMAD R16, R16, R17, RZ ;  /* 0x0000001110107224 */ /* 0x002fe200078e02ff */
[----:B--2---:R-:W-:Y:S01]  /*8fd0*/  LEA.HI R5, R4, 0x8, RZ, 0x1a ;  /* 0x0000000804057811 */ /* 0x004fe200078fd0ff */
[----:B------:R-:W-:Y:S01]  /*8fe0*/  STL [R1+0x94c], R14 ;  /* 0x00094c0e01007387 */ /* 0x000fe20000100800 */
[----:B------:R-:W-:-:S03]  /*8ff0*/  SHF.R.U32.HI R4, RZ, 0x6, R4 ;  /* 0x00000006ff047819 */ /* 0x000fc60000011604 */
[----:B---3--:R-:W-:Y:S01]  /*9000*/  IMAD R9, R5, R9, RZ ;  /* 0x0000000905097224 */ /* 0x008fe200078e02ff */
[----:B------:R-:W-:Y:S01]  /*9010*/  STL [R1+0x948], R15 ;  /* 0x0009480f01007387 */ /* 0x000fe20000100800 */
[----:B------:R-:W-:-:S03]  /*9020*/  SGXT.U32 R4, R4, 0x3 ;  /* 0x000000030404781a */ /* 0x000fc60000000000 */
[----:B------:R-:W2:Y:S02]  /*9030*/  LDL R17, [R1+0x58c] ;  /* 0x00058c0001117983 */ /* 0x000ea40000100800 */
[----:B------:R-:W-:Y:S02]  /*9040*/  IMAD R8, R4, R8, RZ ;  /* 0x0000000804087224 */ /* 0x000fe400078e02ff */
[----:B------:R-:W3:Y:S01]  /*9050*/  LDL R12, [R1+0x594] ;  /* 0x00059400010c7983 */ /* 0x000ee20000100800 */
[----:B------:R-:W0:Y:S02]  /*9060*/  S2R R23, SR_TID.X ;  /* 0x0000000000177919 */ /* 0x000e240000002100 */
[----:B0-----:R-:W-:Y:S02]  /*9070*/  SHF.R.U32.HI R10, RZ, 0x6, R23 ;  /* 0x00000006ff0a7819 */ /* 0x001fe40000011617 */
[----:B------:R-:W-:Y:S02]  /*9080*/  LEA.HI R2, R23, 0x8, RZ, 0x1a ;  /* 0x0000000817027811 */ /* 0x000fe400078fd0ff */
[----:B------:R-:W-:-:S02]  /*9090*/  SGXT.U32 R10, R10, 0x3 ;  /* 0x000000030a0a781a */ /* 0x000fc40000000000 */
[----:B------:R-:W-:Y:S02]  /*90a0*/  ISETP.GE.AND P5, PT, R2, UR8, PT ;  /* 0x0000000802007c0c */ /* 0x000fe4000bfa6270 */
[C---:B------:R-:W-:Y:S02]  /*90b0*/  LEA.HI R2, R23.reuse, 0x28, RZ, 0x1a ;  /* 0x0000002817027811 */ /* 0x040fe400078fd0ff */
[----:B------:R-:W-:Y:S02]  /*90c0*/  ISETP.GE.AND P4, PT, R10, UR8, PT ;  /* 0x000000080a007c0c */ /* 0x000fe4000bf86270 */
[----:B------:R-:W-:Y:S02]  /*90d0*/  LEA.HI R3, R23, 0x18, RZ, 0x1a ;  /* 0x0000001817037811 */ /* 0x000fe400078fd0ff */
[----:B------:R-:W-:Y:S02]  /*90e0*/  ISETP.GE.AND P1, PT, R2, UR8, PT ;  /* 0x0000000802007c0c */ /* 0x000fe4000bf26270 */
[----:B------:R-:W-:-:S02]  /*90f0*/  PRMT R2, RZ, 0x7610, R2 ;  /* 0x00007610ff027816 */ /* 0x000fc40000000002 */
[----:B------:R-:W-:Y:S02]  /*9100*/  ISETP.GE.AND P0, PT, R3, UR8, PT ;  /* 0x0000000803007c0c */ /* 0x000fe4000bf06270 */
[----:B------:R-:W-:Y:S02]  /*9110*/  PRMT R3, RZ, 0x7610, R3 ;  /* 0x00007610ff037816 */ /* 0x000fe40000000003 */
[CC--:B----4-:R-:W-:Y:S02]  /*9120*/  IADD3 R4, P2, PT, R9.reuse, R0.reuse, RZ ;  /* 0x0000000009047210 */ /* 0x0d0fe40007f5e0ff */
[----:B------:R-:W-:Y:S02]  /*9130*/  IADD3 R6, P3, PT, R8, R0, RZ ;  /* 0x0000000008067210 */ /* 0x000fe40007f7e0ff */
[----:B------:R-:W-:Y:S02]  /*9140*/  LEA.HI.X.SX32 R5, R9, R13, 0x1, P2 ;  /* 0x0000000d09057211 */ /* 0x000fe400010f0eff */
[----:B------:R-:W-:-:S02]  /*9150*/  LOP3.LUT R9, R10, 0x10, RZ, 0xfc, !PT ;  /* 0x000000100a097812 */ /* 0x000fc400078efcff */
[----:B------:R-:W-:Y:S01]  /*9160*/  LEA.HI.X.SX32 R7, R8, R13, 0x1, P3 ;  /* 0x0000000d08077211 */ /* 0x000fe200018f0eff */
[----:B------:R0:W4:Y:S01]  /*9170*/  @!P5 LDG.E.U8 R2, desc[UR10][R4.64] ;  /* 0x0000000a0402d981 */ /* 0x000122000c1e1100 */
[----:B------:R-:W-:Y:S02]  /*9180*/  LOP3.LUT R8, R10, 0x20, RZ, 0xfc, !PT ;  /* 0x000000200a087812 */ /* 0x000fe400078efcff */
[----:B------:R-:W-:Y:S01]  /*9190*/  ISETP.GE.AND P2, PT, R9, UR8, PT ;  /* 0x0000000809007c0c */ /* 0x000fe2000bf46270 */
[----:B------:R-:W4:Y:S01]  /*91a0*/  @!P4 LDG.E.U8 R3, desc[UR10][R6.64] ;  /* 0x0000000a0603c981 */ /* 0x000f22000c1e1100 */
[----:B------:R-:W-:Y:S02]  /*91b0*/  ISETP.GE.AND P3, PT, R8, UR8, PT ;  /* 0x0000000808007c0c */ /* 0x000fe4000bf66270 */
[----:B--2---:R-:W-:Y:S02]  /*91c0*/  IADD3 R8, P4, PT, R17, R0, RZ ;  /* 0x0000000011087210 */ /* 0x004fe40007f9e0ff */
[----:B0-----:R-:W-:-:S02]  /*91d0*/  LOP3.LUT R4, R10, 0x30, RZ, 0xfc, !PT ;  /* 0x000000300a047812 */ /* 0x001fc400078efcff */
[----:B------:R-:W-:Y:S02]  /*91e0*/  LEA.HI R5, R23, 0x38, RZ, 0x1a ;  /* 0x0000003817057811 */ /* 0x000fe400078fd0ff */
[----:B------:R-:W-:Y:S02]  /*91f0*/  ISETP.GE.AND P5, PT, R4, UR8, PT ;  /* 0x0000000804007c0c */ /* 0x000fe4000bfa6270 */
[----:B------:R-:W-:Y:S02]  /*9200*/  PRMT R4, RZ, 0x7610, R4 ;  /* 0x00007610ff047816 */ /* 0x000fe40000000004 */
[----:B------:R-:W-:Y:S02]  /*9210*/  LEA.HI.X.SX32 R9, R17, R13, 0x1, P4 ;  /* 0x0000000d11097211 */ /* 0x000fe400020f0eff */
[----:B------:R-:W-:Y:S02]  /*9220*/  IADD3 R10, P6, PT, R16, R0, RZ ;  /* 0x00000000100a7210 */ /* 0x000fe40007fde0ff */
[----:B------:R-:W-:Y:S01]  /*9230*/  ISETP.GE.AND P4, PT, R5, UR8, PT ;  /* 0x0000000805007c0c */ /* 0x000fe2000bf86270 */
[----:B------:R0:W2:Y:S01]  /*9240*/  @!P2 LDG.E.U8 R4, desc[UR10][R8.64] ;  /* 0x0000000a0804a981 */ /* 0x0000a2000c1e1100 */
[----:B------:R-:W-:-:S02]  /*9250*/  PRMT R5, RZ, 0x7610, R5 ;  /* 0x00007610ff057816 */ /* 0x000fc40000000005 */
[----:B------:R-:W-:-:S05]  /*9260*/  LEA.HI.X.SX32 R11, R16, R13, 0x1, P6 ;  /* 0x0000000d100b7211 */ /* 0x000fca00030f0eff */
[----:B------:R1:W4:Y:S01]  /*9270*/  @!P3 LDG.E.U8 R5, desc[UR10][R10.64] ;  /* 0x0000000a0a05b981 */ /* 0x000322000c1e1100 */
[----:B0-----:R-:W0:Y:S01]  /*9280*/  LDC R9, c[0x0][0x3a8] ;  /* 0x0000ea00ff097b82 */ /* 0x001e220000000800 */
[----:B------:R-:W1:Y:S01]  /*9290*/  S2R R8, SR_TID.X ;  /* 0x0000000000087919 */ /* 0x000e620000002100 */
[----:B---3--:R-:W-:-:S04]  /*92a0*/  IADD3 R16, P6, PT, R12, R0, RZ ;  /* 0x000000000c107210 */ /* 0x008fc80007fde0ff */
[----:B------:R-:W-:Y:S02]  /*92b0*/  LEA.HI.X.SX32 R17, R12, R13, 0x1, P6 ;  /* 0x0000000d0c117211 */ /* 0x000fe400030f0eff */
[----:B------:R-:W3:Y:S01]  /*92c0*/  LDC R12, c[0x0][0x3a8] ;  /* 0x0000ea00ff0c7b82 */ /* 0x000ee20000000800 */
[----:B------:R-:W-:-:S06]  /*92d0*/  PRMT R6, RZ, 0x7610, R6 ;  /* 0x00007610ff067816 */ /* 0x000fcc0000000006 */
[----:B------:R0:W4:Y:S01]  /*92e0*/  @!P5 LDG.E.U8 R6, desc[UR10][R16.64] ;  /* 0x0000000a1006d981 */ /* 0x000122000c1e1100 */
[----:B-1----:R-:W-:-:S05]  /*92f0*/  LEA.HI R11, R8, 0x38, RZ, 0x1a ;  /* 0x00000038080b7811 */ /* 0x002fca00078fd0ff */
[----:B---3--:R-:W-:Y:S02]  /*9300*/  IMAD R12, R11, R12, RZ ;  /* 0x0000000c0b0c7224 */ /* 0x008fe400078e02ff */
[----:B------:R-:W1:Y:S01]  /*9310*/  LDC R11, c[0x0][0x3a8] ;  /* 0x0000ea00ff0b7b82 */ /* 0x000e620000000800 */
[----:B0-----:R-:W0:Y:S01]  /*9320*/  S2R R17, SR_TID.X ;  /* 0x0000000000117919 */ /* 0x001e220000002100 */
[C---:B------:R-:W-:Y:S02]  /*9330*/  LEA.HI R10, R8.reuse, 0x18, RZ, 0x1a ;  /* 0x00000018080a7811 */ /* 0x040fe400078fd0ff */
[----:B------:R-:W-:-:S03]  /*9340*/  LEA.HI R8, R8, 0x28, RZ, 0x1a ;  /* 0x0000002808087811 */ /* 0x000fc600078fd0ff */
[----:B------:R-:W-:Y:S02]  /*9350*/  IMAD R9, R10, R9, RZ ;  /* 0x000000090a097224 */ /* 0x000fe400078e02ff */
[----:B-1----:R-:W-:-:S03]  /*9360*/  IMAD R11, R8, R11, RZ ;  /* 0x0000000b080b7224 */ /* 0x002fc600078e02ff */
[-C--:B------:R-:W-:Y:S02]  /*9370*/  IADD3 R8, P5, PT, R9, R0.reuse, RZ ;  /* 0x0000000009087210 */ /* 0x080fe40007fbe0ff */
[----:B------:R-:W1:Y:S01]  /*9380*/  LDC R9, c[0x0][0x3a8] ;  /* 0x0000ea00ff097b82 */ /* 0x000e620000000800 */
[----:B------:R-:W-:-:S07]  /*9390*/  IADD3 R10, P3, PT, R11, R0, RZ ;  /* 0x000000000b0a7210 */ /* 0x000fce0007f7e0ff */
[----:B------:R-:W3:Y:S01]  /*93a0*/  LDC R11, c[0x0][0x3a8] ;  /* 0x0000ea00ff0b7b82 */ /* 0x000ee20000000800 */
[C---:B0-----:R-:W-:Y:S02]  /*93b0*/  LEA.HI R16, R17.reuse, 0x18, RZ, 0x1a ;  /* 0x0000001811107811 */ /* 0x041fe400078fd0ff */
[----:B------:R-:W-:Y:S02]  /*93c0*/  LEA.HI R17, R17, 0x28, RZ, 0x1a ;  /* 0x0000002811117811 */ /* 0x000fe400078fd0ff */
[----:B------:R-:W-:-:S03]  /*93d0*/  PRMT R7, RZ, 0x7610, R7 ;  /* 0x00007610ff077816 */ /* 0x000fc60000000007 */
[----:B------:R-:W0:Y:S01]  /*93e0*/  S2UR UR7, SR_CgaCtaId ;  /* 0x00000000000779c3 */ /* 0x000e220000008800 */
[----:B------:R-:W-:Y:S02]  /*93f0*/  PRMT R18, RZ, 0x7610, R18 ;  /* 0x00007610ff127816 */ /* 0x000fe40000000012 */
[----:B------:R-:W-:Y:S01]  /*9400*/  PRMT R19, RZ, 0x7610, R19 ;  /* 0x00007610ff137816 */ /* 0x000fe20000000013 */
[----:B-1----:R-:W-:Y:S01]  /*9410*/  IMAD R9, R16, R9, RZ ;  /* 0x0000000910097224 */ /* 0x002fe200078e02ff */
[C---:B------:R-:W-:Y:S01]  /*9420*/  IADD3 R16, P2, PT, R12.reuse, R0, RZ ;  /* 0x000000000c107210 */ /* 0x040fe20007f5e0ff */
[----:B------:R-:W-:Y:S01]  /*9430*/  UMOV UR6, 0x400 ;  /* 0x0000040000067882 */ /* 0x000fe20000000000 */
[----:B------:R-:W4:Y:S01]  /*9440*/  LDL.LU R0, [R1+0xac8] ;  /* 0x000ac80001007983 */ /* 0x000f220000300800 */
[----:B---3--:R-:W-:Y:S01]  /*9450*/  IMAD R11, R17, R11, RZ ;  /* 0x0000000b110b7224 */ /* 0x008fe200078e02ff */
[-C--:B------:R-:W-:Y:S02]  /*9460*/  LEA.HI.X.SX32 R9, R9, R13.reuse, 0x1, P5 ;  /* 0x0000000d09097211 */ /* 0x080fe400028f0eff */
[----:B------:R-:W-:-:S02]  /*9470*/  LEA.HI.X.SX32 R17, R12, R13, 0x1, P2 ;  /* 0x0000000d0c117211 */ /* 0x000fc400010f0eff */
[----:B------:R-:W-:Y:S01]  /*9480*/  LEA.HI.X.SX32 R11, R11, R13, 0x1, P3 ;  /* 0x0000000d0b0b7211 */ /* 0x000fe200018f0eff */
[----:B------:R1:W3:Y:S04]  /*9490*/  @!P0 LDG.E.U8 R7, desc[UR10][R8.64] ;  /* 0x0000000a08078981 */ /* 0x0002e8000c1e1100 */
[----:B------:R-:W3:Y:S04]  /*94a0*/  @!P1 LDG.E.U8 R18, desc[UR10][R10.64] ;  /* 0x0000000a0a129981 */ /* 0x000ee8000c1e1100 */
[----:B------:R-:W3:Y:S01]  /*94b0*/  @!P4 LDG.E.U8 R19, desc[UR10][R16.64] ;  /* 0x0000000a1013c981 */ /* 0x000ee2000c1e1100 */
[----:B------:R-:W-:Y:S01]  /*94c0*/  LOP3.LUT R12, R23, 0x180, RZ, 0xc0, !PT ;  /* 0x00000180170c7812 */ /* 0x000fe200078ec0ff */
[----:B0-----:R-:W-:-:S03]  /*94d0*/  ULEA UR6, UR7, UR6, 0x18 ;  /* 0x0000000607067291 */ /* 0x001fc6000f8ec0ff */
[----:B-1----:R-:W-:-:S04]  /*94e0*/  SHF.R.U32.HI R8, RZ, 0x4, R12 ;  /* 0x00000004ff087819 */ /* 0x002fc8000001160c */
[----:B------:R-:W-:Y:S01]  /*94f0*/  LOP3.LUT R8, R8, 0x1ff, R23, 0x78, !PT ;  /* 0x000001ff08087812 */ /* 0x000fe200078e7817 */
[----:B------:R-:W-:Y:S06]  /*9500*/  BAR.SYNC.DEFER_BLOCKING 0x0 ;  /* 0x0000000000007b1d */ /* 0x000fec0000010000 */
[----:B--2---:R0:W-:Y:S04]  /*9510*/  STS.U8 [R8+UR6+0x400], R4 ;  /* 0x0004000408007988 */ /* 0x0041e80008000006 */
[----:B0-----:R-:W2:Y:S04]  /*9520*/  LDL R4, [R1+0x4a8] ;  /* 0x0004a80001047983 */ /* 0x001ea80000100800 */
[----:B----4-:R0:W-:Y:S04]  /*9530*/  STS.U8 [R8+UR6+0x800], R5 ;  /* 0x0008000508007988 */ /* 0x0101e80008000006 */
[----:B0-----:R-:W4:Y:S04]  /*9540*/  LDL R5, [R1+0x4a4] ;  /* 0x0004a40001057983 */ /* 0x001f280000100800 */
[----:B------:R0:W-:Y:S04]  /*9550*/  STS.U8 [R8+UR6], R3 ;  /* 0x0000000308007988 */ /* 0x0001e80008000006 */
[----:B------:R1:W-:Y:S01]  /*9560*/  STS.U8 [R8+UR6+0xc00], R6 ;  /* 0x000c000608007988 */ /* 0x0003e20008000006 */
[----:B0-----:R-:W-:-:S02]  /*9570*/  LOP3.LUT R3, R8, 0x20, RZ, 0x3c, !PT ;  /* 0x0000002008037812 */ /* 0x001fc400078e3cff */
[----:B------:R-:W-:Y:S02]  /*9580*/  LOP3.LUT R9, R23, 0x3f, RZ, 0xc0, !PT ;  /* 0x0000003f17097812 */ /* 0x000fe400078ec0ff */
[----:B------:R-:W-:Y:S01]  /*9590*/  PRMT R29, RZ, 0x7610, R29 ;  /* 0x00007610ff1d7816 */ /* 0x000fe2000000001d */
[----:B------:R0:W-:Y:S01]  /*95a0*/  STS.U8 [R3+UR6+0x200], R2 ;  /* 0x0002000203007988 */ /* 0x0001e20008000006 */
[----:B------:R-:W-:-:S03]  /*95b0*/  ISETP.GE.AND P0, PT, R9, UR8, PT ;  /* 0x0000000809007c0c */ /* 0x000fc6000bf06270 */
[----:B-1----:R-:W4:Y:S04]  /*95c0*/  LDL R6, [R1+0x490] ;  /* 0x0004900001067983 */ /* 0x002f280000100800 */
[----:B0-----:R-:W4:Y:S04]  /*95d0*/  LDL R2, [R1+0x4a0] ;  /* 0x0004a00001027983 */ /* 0x001f280000100800 */
[----:B---3--:R0:W-:Y:S04]  /*95e0*/  STS.U8 [R3+UR6+0x600], R7 ;  /* 0x0006000703007988 */ /* 0x0081e80008000006 */
[----:B------:R-:W-:Y:S04]  /*95f0*/  STS.U8 [R3+UR6+0xa00], R18 ;  /* 0x000a001203007988 */ /* 0x000fe80008000006 */
[----:B------:R1:W-:Y:S01]  /*9600*/  STS.U8 [R3+UR6+0xe00], R19 ;  /* 0x000e001303007988 */ /* 0x0003e20008000006 */
[----:B------:R-:W-:-:S03]  /*9610*/  SHF.R.S32.HI R13, RZ, 0x1f, R0 ;  /* 0x0000001fff0d7819 */ /* 0x000fc60000011400 */
[----:B0-----:R-:W3:Y:S04]  /*9620*/  LDL R7, [R1+0x498] ;  /* 0x0004980001077983 */ /* 0x001ee80000100800 */
[----:B-1----:R-:W3:Y:S01]  /*9630*/  LDL R3, [R1+0x49c] ;  /* 0x00049c0001037983 */ /* 0x002ee20000100800 */
[----:B--2---:R-:W-:-:S05]  /*9640*/  IADD3 R4, P1, PT, R0, R4, RZ ;  /* 0x0000000400047210 */ /* 0x004fca0007f3e0ff */
[----:B----4-:R-:W-:Y:S01]  /*9650*/  IMAD.X R5, R13, 0x1, R5, P1 ;  /* 0x000000010d057824 */ /* 0x010fe200008e0605 */
[----:B------:R-:W-:Y:S06]  /*9660*/  BAR.SYNC.DEFER_BLOCKING 0x0 ;  /* 0x0000000000007b1d */ /* 0x000fec0000010000 */
[----:B------:R3:W2:Y:S02]  /*9670*/  @!P0 LDG.E.U8 R29, desc[UR10][R4.64] ;  /* 0x0000000a041d8981 */ /* 0x0006a4000c1e1100 */
[C---:B---3--:R-:W-:Y:S02]  /*9680*/  IADD3 R4, P2, PT, R0.reuse, R7, RZ ;  /* 0x0000000700047210 */ /* 0x048fe40007f5e0ff */
[----:B--2---:R0:W-:Y:S04]  /*9690*/  STL [R1+0x1d8], R29 ;  /* 0x0001d81d01007387 */ /* 0x0041e80000100800 */
[----:B0-----:R-:W2:Y:S04]  /*96a0*/  LDL.LU R29, [R1+0xac4] ;  /* 0x000ac400011d7983 */ /* 0x001ea80000300800 */
[----:B------:R-:W3:Y:S04]  /*96b0*/  LDL R5, [R1+0x494] ;  /* 0x0004940001057983 */ /* 0x000ee80000100800 */
[----:B------:R-:W4:Y:S01]  /*96c0*/  LDL R7, [R1+0x48c] ;  /* 0x00048c0001077983 */ /* 0x000f220000100800 */
[----:B------:R-:W-:-:S02]  /*96d0*/  IADD3 R2, P3, PT, R0, R2, RZ ;  /* 0x0000000200027210 */ /* 0x000fc40007f7e0ff */
[----:B------:R-:W-:Y:S02]  /*96e0*/  PRMT R27, RZ, 0x7610, R27 ;  /* 0x00007610ff1b7816 */ /* 0x000fe4000000001b */
[----:B------:R-:W-:Y:S01]  /*96f0*/  IADD3 R6, P1, PT, R0, R6, RZ ;  /* 0x0000000600067210 */ /* 0x000fe20007f3e0ff */
[----:B------:R-:W-:Y:S01]  /*9700*/  IMAD.X R3, R13, 0x1, R3, P3 ;  /* 0x000000010d037824 */ /* 0x000fe200018e0603 */
[----:B------:R-:W-:-:S04]  /*9710*/  PRMT R28, RZ, 0x7610, R28 ;  /* 0x00007610ff1c7816 */ /* 0x000fc8000000001c */
[----:B------:R-:W4:Y:S01]  /*9720*/  @!P0 LDG.E.U8 R27, desc[UR10][R2.64] ;  /* 0x0000000a021b8981 */ /* 0x000f22000c1e1100 */
[----:B--2---:R-:W-:Y:S01]  /*9730*/  PRMT R29, RZ, 0x7610, R29 ;  /* 0x00007610ff1d7816 */ /* 0x004fe2000000001d */
[C---:B---3--:R-:W-:Y:S02]  /*9740*/  IMAD.X R5, R13.reuse, 0x1, R5, P2 ;  /* 0x000000010d057824 */ /* 0x048fe400010e0605 */
[----:B----4-:R-:W-:-:S03]  /*9750*/  IMAD.X R7, R13, 0x1, R7, P1 ;  /* 0x000000010d077824 */ /* 0x010fc600008e0607 */
[----:B------:R-:W2:Y:S04]  /*9760*/  @!P0 LDG.E.U8 R28, desc[UR10][R4.64] ;  /* 0x0000000a041c8981 */ /* 0x000ea8000c1e1100 */
[----:B------:R-:W3:Y:S04]  /*9770*/  @!P0 LDG.E.U8 R29, desc[UR10][R6.64] ;  /* 0x0000000a061d8981 */ /* 0x000ee8000c1e1100 */
[----:B------:R0:W-:Y:S04]  /*9780*/  STL [R1+0x1d4], R27 ;  /* 0x0001d41b01007387 */ /* 0x0001e80000100800 */
[----:B0-----:R-:W4:Y:S04]  /*9790*/  LDL.LU R27, [R1+0xac0] ;  /* 0x000ac000011b7983 */ /* 0x001f280000300800 */
[----:B------:R-:W4:Y:S04]  /*97a0*/  LDL R3, [R1+0x488] ;  /* 0x0004880001037983 */ /* 0x000f280000100800 */
[----:B--2---:R0:W-:Y:S04]  /*97b0*/  STL [R1+0x1d0], R28 ;  /* 0x0001d01c01007387 */ /* 0x0041e80000100800 */
[----:B0-----:R-:W2:Y:S04]  /*97c0*/  LDL.LU R28, [R1+0xabc] ;  /* 0x000abc00011c7983 */ /* 0x001ea80000300800 */
[----:B------:R-:W2:Y:S04]  /*97d0*/  LDL R5, [R1+0x480] ;  /* 0x0004800001057983 */ /* 0x000ea80000100800 */
[----:B---3--:R0:W-:Y:S04]  /*97e0*/  STL [R1+0x1cc], R29 ;  /* 0x0001cc1d01007387 */ /* 0x0081e80000100800 */
[----:B0-----:R-:W3:Y:S04]  /*97f0*/  LDL.LU R29, [R1+0xab8] ;  /* 0x000ab800011d7983 */ /* 0x001ee80000300800 */
[----:B------:R-:W3:Y:S01]  /*9800*/  LDL R7, [R1+0x478] ;  /* 0x0004780001077983 */ /* 0x000ee20000100800 */
[----:B----4-:R-:W-:-:S03]  /*9810*/  IADD3 R2, P3, PT, R0, R3, RZ ;  /* 0x0000000300027210 */ /* 0x010fc60007f7e0ff */
[----:B------:R-:W4:Y:S01]  /*9820*/  LDL R3, [R1+0x484] ;  /* 0x0004840001037983 */ /* 0x000f220000100800 */
[----:B--2---:R-:W-:-:S03]  /*9830*/  IADD3 R4, P2, PT, R0, R5, RZ ;  /* 0x0000000500047210 */ /* 0x004fc60007f5e0ff */
[----:B------:R-:W2:Y:S01]  /*9840*/  LDL R5, [R1+0x47c] ;  /* 0x00047c0001057983 */ /* 0x000ea20000100800 */
[----:B---3--:R-:W-:-:S03]  /*9850*/  IADD3 R6, P1, PT, R0, R7, RZ ;  /* 0x0000000700067210 */ /* 0x008fc60007f3e0ff */
[----:B------:R-:W3:Y:S01]  /*9860*/  LDL R7, [R1+0x474] ;  /* 0x0004740001077983 */ /* 0x000ee20000100800 */
[----:B------:R-:W-:Y:S01]  /*9870*/  PRMT R27, RZ, 0x7610, R27 ;  /* 0x00007610ff1b7816 */ /* 0x000fe2000000001b */
[C---:B----4-:R-:W-:Y:S01]  /*9880*/  IMAD.X R3, R13.reuse, 0x1, R3, P3 ;  /* 0x000000010d037824 */ /* 0x050fe200018e0603 */
[----:B------:R-:W-:Y:S02]  /*9890*/  PRMT R28, RZ, 0x7610, R28 ;  /* 0x00007610ff1c7816 */ /* 0x000fe4000000001c */
[----:B------:R-:W-:Y:S02]  /*98a0*/  PRMT R29, RZ, 0x7610, R29 ;  /* 0x00007610ff1d7816 */ /* 0x000fe4000000001d */
[----:B------:R-:W4:Y:S01]  /*98b0*/  @!P0 LDG.E.U8 R27, desc[UR10][R2.64] ;  /* 0x0000000a021b8981 */ /* 0x000f22000c1e1100 */
[----:B--2---:R-:W-:-:S05]  /*98c0*/  IMAD.X R5, R13, 0x1, R5, P2 ;  /* 0x000000010d057824 */ /* 0x004fca00010e0605 */
[----:B------:R-:W2:Y:S01]  /*98d0*/  @!P0 LDG.E.U8 R28, desc[UR10][R4.64] ;  /* 0x0000000a041c8981 */ /* 0x000ea2000c1e1100 */
[----:B---3--:R-:W-:-:S05]  /*98e0*/  IMAD.X R7, R13, 0x1, R7, P1 ;  /* 0x000000010d077824 */ /* 0x008fca00008e0607 */
[----:B------:R-:W3:Y:S04]  /*98f0*/  @!P0 LDG.E.U8 R29, desc[UR10][R6.64] ;  /* 0x0000000a061d8981 */ /* 0x000ee8000c1e1100 */
[----:B----4-:R0:W-:Y:S04]  /*9900*/  STL [R1+0x1c8], R27 ;  /* 0x0001c81b01007387 */ /* 0x0101e80000100800 */
        /* <DEDUP_REMOVED lines=38> */
[----:B------:R-:W-:Y:S02]  /*9b70*/  PRMT R22, RZ, 0x7610, R22 ;  /* 0x00007610ff167816 */ /* 0x000fe40000000016 */
[----:B------:R-:W-:Y:S01]  /*9b80*/  PRMT R27, RZ, 0x7610, R27 ;  /* 0x00007610ff1b7816 */ /* 0x000fe2000000001b */
[----:B----4-:R-:W-:Y:S01]  /*9b90*/  IMAD.X R3, R13, 0x1, R3, P3 ;  /* 0x000000010d037824 */ /* 0x010fe200018e0603 */
[----:B------:R-:W-:-:S04]  /*9ba0*/  PRMT R29, RZ, 0x7610, R29 ;  /* 0x00007610ff1d7816 */ /* 0x000fc8000000001d */
[----:B------:R-:W4:Y:S04]  /*9bb0*/  @!P0 LDG.E.U8 R22, desc[UR10][R2.64] ;  /* 0x0000000a02168981 */ /* 0x000f28000c1e1100 */
[----:B------:R-:W4:Y:S01]  /*9bc0*/  LDL R3, [R1+0x440] ;  /* 0x0004400001037983 */ /* 0x000f220000100800 */
[----:B--2---:R-:W-:-:S05]  /*9bd0*/  IMAD.X R5, R13, 0x1, R5, P2 ;  /* 0x000000010d057824 */ /* 0x004fca00010e0605 */
[----:B------:R-:W2:Y:S01]  /*9be0*/  @!P0 LDG.E.U8 R27, desc[UR10][R4.64] ;  /* 0x0000000a041b8981 */ /* 0x000ea2000c1e1100 */
[----:B---3--:R-:W-:-:S05]  /*9bf0*/  IMAD.X R7, R13, 0x1, R7, P1 ;  /* 0x000000010d077824 */ /* 0x008fca00008e0607 */
[----:B------:R-:W3:Y:S04]  /*9c00*/  @!P0 LDG.E.U8 R29, desc[UR10][R6.64] ;  /* 0x0000000a061d8981 */ /* 0x000ee8000c1e1100 */
[----:B----4-:R0:W-:Y:S04]  /*9c10*/  STL [R1+0x1b0], R22 ;  /* 0x0001b01601007387 */ /* 0x0101e80000100800 */
[----:B0-----:R-:W4:Y:S04]  /*9c20*/  LDL R22, [R1+0x428] ;  /* 0x0004280001167983 */ /* 0x001f280000100800 */
[----:B--2---:R0:W-:Y:S04]  /*9c30*/  STL [R1+0x19c], R27 ;  /* 0x00019c1b01007387 */ /* 0x0041e80000100800 */
[----:B0-----:R-:W2:Y:S04]  /*9c40*/  LDL.LU R27, [R1+0xa9c] ;  /* 0x000a9c00011b7983 */ /* 0x001ea80000300800 */
[----:B------:R-:W2:Y:S04]  /*9c50*/  LDL R5, [R1+0x438] ;  /* 0x0004380001057983 */ /* 0x000ea80000100800 */
[----:B---3--:R0:W-:Y:S04]  /*9c60*/  STL [R1+0x198], R29 ;  /* 0x0001981d01007387 */ /* 0x0081e80000100800 */
[----:B0-----:R-:W3:Y:S04]  /*9c70*/  LDL.LU R29, [R1+0xa98] ;  /* 0x000a9800011d7983 */ /* 0x001ee80000300800 */
[----:B------:R-:W3:Y:S01]  /*9c80*/  LDL R7, [R1+0x430] ;  /* 0x0004300001077983 */ /* 0x000ee20000100800 */
[----:B------:R-:W-:-:S03]  /*9c90*/  IADD3 R2, P3, PT, R0, R3, RZ ;  /* 0x0000000300027210 */ /* 0x000fc60007f7e0ff */
        /* <DEDUP_REMOVED lines=16> */
[----:B--2---:R0:W-:Y:S04]  /*9da0*/  STL [R1+0x190], R27 ;  /* 0x0001901b01007387 */ /* 0x0041e80000100800 */
[----:B0-----:R-:W2:Y:S04]  /*9db0*/  LDL.LU R27, [R1+0xa90] ;  /* 0x000a9000011b7983 */ /* 0x001ea80000300800 */
[----:B------:R-:W2:Y:S04]  /*9dc0*/  LDL R5, [R1+0x420] ;  /* 0x0004200001057983 */ /* 0x000ea80000100800 */
[----:B---3--:R0:W-:Y:S04]  /*9dd0*/  STL [R1+0x17c], R29 ;  /* 0x00017c1d01007387 */ /* 0x0081e80000100800 */
[----:B0-----:R-:W3:Y:S04]  /*9de0*/  LDL.LU R29, [R1+0xa8c] ;  /* 0x000a8c00011d7983 */ /* 0x001ee80000300800 */
[----:B------:R-:W3:Y:S04]  /*9df0*/  LDL R7, [R1+0x418] ;  /* 0x0004180001077983 */ /* 0x000ee80000100800 */
[----:B------:R-:W4:Y:S01]  /*9e00*/  LDL R3, [R1+0x424] ;  /* 0x0004240001037983 */ /* 0x000f220000100800 */
[----:B--2---:R-:W-:-:S03]  /*9e10*/  IADD3 R4, P2, PT, R0, R5, RZ ;  /* 0x0000000500047210 */ /* 0x004fc60007f5e0ff */
[----:B------:R-:W2:Y:S01]  /*9e20*/  LDL R5, [R1+0x41c] ;  /* 0x00041c0001057983 */ /* 0x000ea20000100800 */
[----:B---3--:R-:W-:-:S03]  /*9e30*/  IADD3 R6, P1, PT, R0, R7, RZ ;  /* 0x0000000700067210 */ /* 0x008fc60007f3e0ff */
[----:B------:R-:W3:Y:S01]  /*9e40*/  LDL R7, [R1+0x414] ;  /* 0x0004140001077983 */ /* 0x000ee20000100800 */
[----:B------:R-:W-:Y:S02]  /*9e50*/  IADD3 R2, P3, PT, R0, R22, RZ ;  /* 0x0000001600027210 */ /* 0x000fe40007f7e0ff */
[----:B----4-:R-:W-:Y:S01]  /*9e60*/  PRMT R28, RZ, 0x7610, R28 ;  /* 0x00007610ff1c7816 */ /* 0x010fe2000000001c */
[----:B------:R-:W4:Y:S02]  /*9e70*/  LDL R22, [R1+0x408] ;  /* 0x0004080001167983 */ /* 0x000f240000100800 */
[C---:B------:R-:W-:Y:S01]  /*9e80*/  IMAD.X R3, R13.reuse, 0x1, R3, P3 ;  /* 0x000000010d037824 */ /* 0x040fe200018e0603 */
        /* <DEDUP_REMOVED lines=11> */
[----:B0-----:R-:W2:Y:S04]  /*9f40*/  LDL R14, [R1+0x3f8] ;  /* 0x0003f800010e7983 */ /* 0x001ea80000100800 */
[----:B---3--:R0:W-:Y:S04]  /*9f50*/  STL [R1+0x170], R29 ;  /* 0x0001701d01007387 */ /* 0x0081e80000100800 */
[----:B0-----:R-:W3:Y:S04]  /*9f60*/  LDL.LU R29, [R1+0xa84] ;  /* 0x000a8400011d7983 */ /* 0x001ee80000300800 */
[----:B------:R-:W2:Y:S04]  /*9f70*/  LDL R7, [R1+0x400] ;  /* 0x0004000001077983 */ /* 0x000ea80000100800 */
[----:B------:R-:W3:Y:S01]  /*9f80*/  LDL R5, [R1+0x404] ;  /* 0x0004040001057983 */ /* 0x000ee20000100800 */
[----:B----4-:R-:W-:-:S03]  /*9f90*/  IADD3 R2, P3, PT, R0, R3, RZ ;  /* 0x0000000300027210 */ /* 0x010fc60007f7e0ff */
[----:B------:R-:W4:Y:S01]  /*9fa0*/  LDL R3, [R1+0x40c] ;  /* 0x00040c0001037983 */ /* 0x000f220000100800 */
[----:B--2---:R-:W-:-:S03]  /*9fb0*/  IADD3 R6, P1, PT, R0, R7, RZ ;  /* 0x0000000700067210 */ /* 0x004fc60007f3e0ff */
[----:B------:R-:W2:Y:S01]  /*9fc0*/  LDL R7, [R1+0x3fc] ;  /* 0x0003fc0001077983 */ /* 0x000ea20000100800 */
[----:B------:R-:W-:Y:S02]  /*9fd0*/  IADD3 R4, P2, PT, R0, R22, RZ ;  /* 0x0000001600047210 */ /* 0x000fe40007f5e0ff */
[----:B------:R-:W-:Y:S01]  /*9fe0*/  PRMT R27, RZ, 0x7610, R27 ;  /* 0x00007610ff1b7816 */ /* 0x000fe2000000001b */
[----:B------:R-:W2:Y:S01]  /*9ff0*/  LDL R22, [R1+0x3f4] ;  /* 0x0003f40001167983 */ /* 0x000ea20000100800 */
[----:B------:R-:W-:Y:S01]  /*a000*/  PRMT R28, RZ, 0x7610, R28 ;  /* 0x00007610ff1c7816 */ /* 0x000fe2000000001c */
[C---:B----4-:R-:W-:Y:S02]  /*a010*/  IMAD.X R3, R13.reuse, 0x1, R3, P3 ;  /* 0x000000010d037824 */ /* 0x050fe400018e0603 */
[C---:B---3--:R-:W-:Y:S01]  /*a020*/  IMAD.X R5, R13.reuse, 0x1, R5, P2 ;  /* 0x000000010d057824 */ /* 0x048fe200010e0605 */
[----:B------:R-:W-:Y:S02]  /*a030*/  PRMT R29, RZ, 0x7610, R29 ;  /* 0x00007610ff1d7816 */ /* 0x000fe4000000001d */
[----:B------:R-:W3:Y:S04]  /*a040*/  @!P0 LDG.E.U8 R27, desc[UR10][R2.64] ;  /* 0x0000000a021b8981 */ /* 0x000ee8000c1e1100 */
[----:B------:R-:W4:Y:S01]  /*a050*/  @!P0 LDG.E.U8 R28, desc[UR10][R4.64] ;  /* 0x0000000a041c8981 */ /* 0x000f22000c1e1100 */
[----:B--2---:R-:W-:-:S05]  /*a060*/  IMAD.X R7, R13, 0x1, R7, P1 ;  /* 0x000000010d077824 */ /* 0x004fca00008e0607 */
[----:B------:R-:W2:Y:S04]  /*a070*/  @!P0 LDG.E.U8 R29, desc[UR10][R6.64] ;  /* 0x0000000a061d8981 */ /* 0x000ea8000c1e1100 */
[----:B---3--:R0:W-:Y:S04]  /*a080*/  STL [R1+0x16c], R27 ;  /* 0x00016c1b01007387 */ /* 0x0081e80000100800 */
[----:B0-----:R-:W3:Y:S04]  /*a090*/  LDL.LU R27, [R1+0xa80] ;  /* 0x000a8000011b7983 */ /* 0x001ee80000300800 */
[----:B----4-:R0:W-:Y:S04]  /*a0a0*/  STL [R1+0x168], R28 ;  /* 0x0001681c01007387 */ /* 0x0101e80000100800 */
[----:B0-----:R-:W4:Y:S04]  /*a0b0*/  LDL.LU R28, [R1+0xa7c] ;  /* 0x000a7c00011c7983 */ /* 0x001f280000300800 */
[----:B------:R-:W3:Y:S04]  /*a0c0*/  LDL R5, [R1+0x3f0] ;  /* 0x0003f00001057983 */ /* 0x000ee80000100800 */
[----:B--2---:R0:W-:Y:S04]  /*a0d0*/  STL [R1+0x164], R29 ;  /* 0x0001641d01007387 */ /* 0x0041e80000100800 */
[----:B0-----:R-:W2:Y:S04]  /*a0e0*/  LDL.LU R29, [R1+0xa78] ;  /* 0x000a7800011d7983 */ /* 0x001ea80000300800 */
[----:B------:R-:W2:Y:S01]  /*a0f0*/  LDL R7, [R1+0x3e8] ;  /* 0x0003e80001077983 */ /* 0x000ea20000100800 */
[----:B---3--:R-:W-:-:S03]  /*a100*/  IADD3 R4, P2, PT, R0, R5, RZ ;  /* 0x0000000500047210 */ /* 0x008fc60007f5e0ff */
[----:B------:R-:W3:Y:S01]  /*a110*/  LDL R5, [R1+0x3ec] ;  /* 0x0003ec0001057983 */ /* 0x000ee20000100800 */
[----:B--2---:R-:W-:-:S03]  /*a120*/  IADD3 R6, P1, PT, R0, R7, RZ ;  /* 0x0000000700067210 */ /* 0x004fc60007f3e0ff */
[----:B------:R-:W2:Y:S01]  /*a130*/  LDL R7, [R1+0x3e4] ;  /* 0x0003e40001077983 */ /* 0x000ea20000100800 */
[----:B------:R-:W-:Y:S02]  /*a140*/  IADD3 R2, P3, PT, R0, R14, RZ ;  /* 0x0000000e00027210 */ /* 0x000fe40007f7e0ff */
[----:B------:R-:W-:Y:S01]  /*a150*/  PRMT R27, RZ, 0x7610, R27 ;  /* 0x00007610ff1b7816 */ /* 0x000fe2000000001b */
[----:B------:R-:W2:Y:S01]  /*a160*/  LDL R14, [R1+0x3e0] ;  /* 0x0003e000010e7983 */ /* 0x000ea20000100800 */
[----:B------:R-:W-:Y:S01]  /*a170*/  PRMT R29, RZ, 0x7610, R29 ;  /* 0x00007610ff1d7816 */ /* 0x000fe2000000001d */
[C---:B------:R-:W-:Y:S01]  /*a180*/  IMAD.X R3, R13.reuse, 0x1, R22, P3 ;  /* 0x000000010d037824 */ /* 0x040fe200018e0616 */
[----:B----4-:R-:W-:Y:S01]  /*a190*/  PRMT R28, RZ, 0x7610, R28 ;  /* 0x00007610ff1c7816 */ /* 0x010fe2000000001c */
[----:B------:R-:W4:Y:S04]  /*a1a0*/  LDL R22, [R1+0x3d4] ;  /* 0x0003d40001167983 */ /* 0x000f280000100800 */
[----:B------:R-:W4:Y:S01]  /*a1b0*/  @!P0 LDG.E.U8 R27, desc[UR10][R2.64] ;  /* 0x0000000a021b8981 */ /* 0x000f22000c1e1100 */
[----:B---3--:R-:W-:-:S05]  /*a1c0*/  IMAD.X R5, R13, 0x1, R5, P2 ;  /* 0x000000010d057824 */ /* 0x008fca00010e0605 */
[----:B------:R-:W3:Y:S01]  /*a1d0*/  @!P0 LDG.E.U8 R29, desc[UR10][R4.64] ;  /* 0x0000000a041d8981 */ /* 0x000ee2000c1e1100 */
[----:B--2---:R-:W-:-:S05]  /*a1e0*/  IMAD.X R7, R13, 0x1, R7, P1 ;  /* 0x000000010d077824 */ /* 0x004fca00008e0607 */
[----:B------:R-:W2:Y:S04]  /*a1f0*/  @!P0 LDG.E.U8 R28, desc[UR10][R6.64] ;  /* 0x0000000a061c8981 */ /* 0x000ea8000c1e1100 */
[----:B----4-:R0:W-:Y:S04]  /*a200*/  STL [R1+0x160], R27 ;  /* 0x0001601b01007387 */ /* 0x0101e80000100800 */
[----:B0-----:R-:W4:Y:S04]  /*a210*/  LDL.LU R27, [R1+0xa74] ;  /* 0x000a7400011b7983 */ /* 0x001f280000300800 */
[----:B---3--:R0:W-:Y:S04]  /*a220*/  STL [R1+0x15c], R29 ;  /* 0x00015c1d01007387 */ /* 0x0081e80000100800 */
[----:B0-----:R-:W3:Y:S04]  /*a230*/  LDL.LU R29, [R1+0xa70] ;  /* 0x000a7000011d7983 */ /* 0x001ee80000300800 */
[----:B------:R-:W3:Y:S04]  /*a240*/  LDL R5, [R1+0x3d8] ;  /* 0x0003d80001057983 */ /* 0x000ee80000100800 */
[----:B--2---:R0:W-:Y:S04]  /*a250*/  STL [R1+0x158], R28 ;  /* 0x0001581c01007387 */ /* 0x0041e80000100800 */
[----:B0-----:R-:W2:Y:S04]  /*a260*/  LDL.LU R28, [R1+0xa6c] ;  /* 0x000a6c00011c7983 */ /* 0x001ea80000300800 */
[----:B------:R-:W2:Y:S04]  /*a270*/  LDL R6, [R1+0x3dc] ;  /* 0x0003dc0001067983 */ /* 0x000ea80000100800 */
[----:B------:R-:W3:Y:S01]  /*a280*/  LDL R7, [R1+0x2c4] ;  /* 0x0002c40001077983 */ /* 0x000ee20000100800 */
[----:B------:R-:W-:-:S02]  /*a290*/  IADD3 R2, P3, PT, R0, R14, RZ ;  /* 0x0000000e00027210 */ /* 0x000fc40007f7e0ff */
[----:B----4-:R-:W-:Y:S01]  /*a2a0*/  PRMT R27, RZ, 0x7610, R27 ;  /* 0x00007610ff1b7816 */ /* 0x010fe2000000001b */
[----:B------:R-:W4:Y:S02]  /*a2b0*/  LDL R14, [R1+0x2bc] ;  /* 0x0002bc00010e7983 */ /* 0x000f240000100800 */
[C---:B--2---:R-:W-:Y:S01]  /*a2c0*/  IMAD.X R3, R13.reuse, 0x1, R6, P3 ;  /* 0x000000010d037824 */ /* 0x044fe200018e0606 */
[C---:B---3--:R-:W-:Y:S01]  /*a2d0*/  IADD3 RZ, P1, PT, R0.reuse, R7, RZ ;  /* 0x0000000700ff7210 */ /* 0x048fe20007f3e0ff */
[C---:B------:R-:W-:Y:S01]  /*a2e0*/  IMAD.IADD R6, R0.reuse, 0x1, R7 ;  /* 0x0000000100067824 */ /* 0x040fe200078e0207 */
[----:B------:R-:W-:Y:S01]  /*a2f0*/  IADD3 R4, P2, PT, R0, R5, RZ ;  /* 0x0000000500047210 */ /* 0x000fe20007f5e0ff */
[----:B------:R-:W2:Y:S01]  /*a300*/  LDL R7, [R1+0x3d0] ;  /* 0x0003d00001077983 */ /* 0x000ea20000100800 */
[----:B------:R-:W-:Y:S02]  /*a310*/  PRMT R29, RZ, 0x7610, R29 ;  /* 0x00007610ff1d7816 */ /* 0x000fe4000000001d */
[----:B------:R-:W-:Y:S01]  /*a320*/  PRMT R28, RZ, 0x7610, R28 ;  /* 0x00007610ff1c7816 */ /* 0x000fe2000000001c */
[C---:B------:R-:W-:Y:S01]  /*a330*/  IMAD.X R5, R13.reuse, 0x1, R22, P2 ;  /* 0x000000010d057824 */ /* 0x040fe200010e0616 */
[----:B------:R-:W3:Y:S04]  /*a340*/  @!P0 LDG.E.U8 R27, desc[UR10][R2.64] ;  /* 0x0000000a021b8981 */ /* 0x000ee8000c1e1100 */
[----:B------:R-:W3:Y:S04]  /*a350*/  @!P0 LDG.E.U8 R29, desc[UR10][R4.64] ;  /* 0x0000000a041d8981 */ /* 0x000ee8000c1e1100 */
[----:B------:R-:W4:Y:S01]  /*a360*/  LDL R22, [R1+0x3c8] ;  /* 0x0003c80001167983 */ /* 0x000f220000100800 */
[----:B--2---:R-:W-:-:S05]  /*a370*/  IMAD.X R7, R13, 0x1, R7, P1 ;  /* 0x000000010d077824 */ /* 0x004fca00008e0607 */
[----:B------:R-:W2:Y:S04]  /*a380*/  @!P0 LDG.E.U8 R28, desc[UR10][R6.64] ;  /* 0x0000000a061c8981 */ /* 0x000ea8000c1e1100 */
[----:B---3--:R0:W-:Y:S04]  /*a390*/  STL [R1+0x154], R27 ;  /* 0x0001541b01007387 */ /* 0x0081e80000100800 */
[----:B0-----:R-:W3:Y:S04]  /*a3a0*/  LDL.LU R27, [R1+0xa68] ;  /* 0x000a6800011b7983 */ /* 0x001ee80000300800 */
[----:B------:R-:W3:Y:S04]  /*a3b0*/  LDL R3, [R1+0x2c0] ;  /* 0x0002c00001037983 */ /* 0x000ee80000100800 */
[----:B------:R0:W-:Y:S04]  /*a3c0*/  STL [R1+0x150], R29 ;  /* 0x0001501d01007387 */ /* 0x0001e80000100800 */
[----:B0-----:R-:W4:Y:S04]  /*a3d0*/  LDL.LU R29, [R1+0xa64] ;  /* 0x000a6400011d7983 */ /* 0x001f280000300800 */
[----:B--2---:R0:W-:Y:S04]  /*a3e0*/  STL [R1+0x14c], R28 ;  /* 0x00014c1c01007387 */ /* 0x0041e80000100800 */
[----:B0-----:R-:W2:Y:S04]  /*a3f0*/  LDL.LU R28, [R1+0xa60] ;  /* 0x000a6000011c7983 */ /* 0x001ea80000300800 */
[----:B------:R-:W2:Y:S04]  /*a400*/  LDL R6, [R1+0x3cc] ;  /* 0x0003cc0001067983 */ /* 0x000ea80000100800 */
[----:B------:R-:W4:Y:S01]  /*a410*/  LDL R7, [R1+0x2b8] ;  /* 0x0002b80001077983 */ /* 0x000f220000100800 */
[C---:B---3--:R-:W-:Y:S01]  /*a420*/  IADD3 RZ, P3, PT, R0.reuse, R3, RZ ;  /* 0x0000000300ff7210 */ /* 0x048fe20007f7e0ff */
[----:B------:R-:W-:-:S04]  /*a430*/  IMAD.IADD R2, R0, 0x1, R3 ;  /* 0x0000000100027824 */ /* 0x000fc800078e0203 */
[C---:B--2---:R-:W-:Y:S01]  /*a440*/  IMAD.X R3, R13.reuse, 0x1, R6, P3 ;  /* 0x000000010d037824 */ /* 0x044fe200018e0606 */
[C---:B----4-:R-:W-:Y:S01]  /*a450*/  IADD3 RZ, P1, PT, R0.reuse, R7, RZ ;  /* 0x0000000700ff7210 */ /* 0x050fe20007f3e0ff */
[C---:B------:R-:W-:Y:S02]  /*a460*/  IMAD.IADD R6, R0.reuse, 0x1, R7 ;  /* 0x0000000100067824 */ /* 0x040fe400078e0207 */
[----:B------:R-:W2:Y:S01]  /*a470*/  LDL R7, [R1+0x3c4] ;  /* 0x0003c40001077983 */ /* 0x000ea20000100800 */
[C---:B------:R-:W-:Y:S02]  /*a480*/  IADD3 RZ, P2, PT, R0.reuse, R14, RZ ;  /* 0x0000000e00ff7210 */ /* 0x040fe40007f5e0ff */
[----:B------:R-:W-:Y:S01]  /*a490*/  PRMT R27, RZ, 0x7610, R27 ;  /* 0x00007610ff1b7816 */ /* 0x000fe2000000001b */
[----:B------:R-:W-:Y:S01]  /*a4a0*/  IMAD.IADD R4, R0, 0x1, R14 ;  /* 0x0000000100047824 */ /* 0x000fe200078e020e */
[----:B------:R-:W-:Y:S01]  /*a4b0*/  PRMT R29, RZ, 0x7610, R29 ;  /* 0x00007610ff1d7816 */ /* 0x000fe2000000001d */
[C---:B------:R-:W-:Y:S01]  /*a4c0*/  IMAD.X R5, R13.reuse, 0x1, R22, P2 ;  /* 0x000000010d057824 */ /* 0x040fe200010e0616 */
[----:B------:R-:W-:Y:S01]  /*a4d0*/  PRMT R28, RZ, 0x7610, R28 ;  /* 0x00007610ff1c7816 */ /* 0x000fe2000000001c */
[----:B------:R-:W3:Y:S04]  /*a4e0*/  LDL R14, [R1+0x2b4] ;  /* 0x0002b400010e7983 */ /* 0x000ee80000100800 */
[----:B------:R-:W4:Y:S04]  /*a4f0*/  @!P0 LDG.E.U8 R27, desc[UR10][R2.64] ;  /* 0x0000000a021b8981 */ /* 0x000f28000c1e1100 */
[----:B------:R-:W3:Y:S04]  /*a500*/  @!P0 LDG.E.U8 R29, desc[UR10][R4.64] ;  /* 0x0000000a041d8981 */ /* 0x000ee8000c1e1100 */
[----:B------:R-:W3:Y:S01]  /*a510*/  LDL R22, [R1+0x3bc] ;  /* 0x0003bc0001167983 */ /* 0x000ee20000100800 */
        /* <DEDUP_REMOVED lines=11> */
[----:B------:R-:W-:-:S05]  /*a5d0*/  IADD3 RZ, P3, PT, R0, R14, RZ ;  /* 0x0000000e00ff7210 */ /* 0x000fca0007f7e0ff */
[C---:B--2---:R-:W-:Y:S01]  /*a5e0*/  IMAD.X R3, R13.reuse, 0x1, R6, P3 ;  /* 0x000000010d037824 */ /* 0x044fe200018e0606 */
[C---:B---3--:R-:W-:Y:S01]  /*a5f0*/  IADD3 RZ, P1, PT, R0.reuse, R7, RZ ;  /* 0x0000000700ff7210 */ /* 0x048fe20007f3e0ff */
[C---:B------:R-:W-:Y:S02]  /*a600*/  IMAD.IADD R6, R0.reuse, 0x1, R7 ;  /* 0x0000000100067824 */ /* 0x040fe400078e0207 */
[----:B------:R-:W2:Y:S01]  /*a610*/  LDL R7, [R1+0x3b8] ;  /* 0x0003b80001077983 */ /* 0x000ea20000100800 */
[C---:B------:R-:W-:Y:S01]  /*a620*/  IADD3 RZ, P2, PT, R0.reuse, R5, RZ ;  /* 0x0000000500ff7210 */ /* 0x040fe20007f5e0ff */
[C---:B------:R-:W-:Y:S01]  /*a630*/  IMAD.IADD R2, R0.reuse, 0x1, R14 ;  /* 0x0000000100027824 */ /* 0x040fe200078e020e */
[----:B----4-:R-:W-:Y:S01]  /*a640*/  PRMT R27, RZ, 0x7610, R27 ;  /* 0x00007610ff1b7816 */ /* 0x010fe2000000001b */
        /* <DEDUP_REMOVED lines=12> */
[----:B------:R-:W4:Y:S04]  /*a710*/  LDL R3, [R1+0x2a8] ;  /* 0x0002a80001037983 */ /* 0x000f280000100800 */
[----:B---3--:R0:W-:Y:S04]  /*a720*/  STL [R1+0x138], R29 ;  /* 0x0001381d01007387 */ /* 0x0081e80000100800 */
[----:B0-----:R-:W3:Y:S04]  /*a730*/  LDL.LU R29, [R1+0xa4c] ;  /* 0x000a4c00011d7983 */ /* 0x001ee80000300800 */
[----:B--2---:R0:W-:Y:S04]  /*a740*/  STL [R1+0x134], R28 ;  /* 0x0001341c01007387 */ /* 0x0041e80000100800 */
[----:B0-----:R-:W2:Y:S04]  /*a750*/  LDL.LU R28, [R1+0xa48] ;  /* 0x000a4800011c7983 */ /* 0x001ea80000300800 */
[----:B------:R-:W2:Y:S04]  /*a760*/  LDL R6, [R1+0x3b4] ;  /* 0x0003b40001067983 */ /* 0x000ea80000100800 */
[----:B------:R-:W3:Y:S01]  /*a770*/  LDL R7, [R1+0x2a0] ;  /* 0x0002a00001077983 */ /* 0x000ee20000100800 */
[C---:B----4-:R-:W-:Y:S01]  /*a780*/  IADD3 RZ, P3, PT, R0.reuse, R3, RZ ;  /* 0x0000000300ff7210 */ /* 0x050fe20007f7e0ff */
[----:B------:R-:W-:-:S04]  /*a790*/  IMAD.IADD R2, R0, 0x1, R3 ;  /* 0x0000000100027824 */ /* 0x000fc800078e0203 */
[C---:B--2---:R-:W-:Y:S01]  /*a7a0*/  IMAD.X R3, R13.reuse, 0x1, R6, P3 ;  /* 0x000000010d037824 */ /* 0x044fe200018e0606 */
[C---:B---3--:R-:W-:Y:S01]  /*a7b0*/  IADD3 RZ, P1, PT, R0.reuse, R7, RZ ;  /* 0x0000000700ff7210 */ /* 0x048fe20007f3e0ff */
        /* <DEDUP_REMOVED lines=51> */
[C---:B------:R-:W-:Y:S01]  /*aaf0*/  IMAD.IADD R2, R0.reuse, 0x1, R3 ;  /* 0x0000000100027824 */ /* 0x040fe200078e0203 */
[----:B------:R-:W-:-:S02]  /*ab00*/  IADD3 RZ, P2, PT, R0, R14, RZ ;  /* 0x0000000e00ff7210 */ /* 0x000fc40007f5e0ff */
[----:B------:R-:W-:Y:S01]  /*ab10*/  PRMT R21, RZ, 0x7610, R21 ;  /* 0x00007610ff157816 */ /* 0x000fe20000000015 */
[C---:B------:R-:W-:Y:S01]  /*ab20*/  IMAD.IADD R4, R0.reuse, 0x1, R14 ;  /* 0x0000000100047824 */ /* 0x040fe200078e020e */
[----:B------:R-:W-:Y:S01]  /*ab30*/  PRMT R24, RZ, 0x7610, R24 ;  /* 0x00007610ff187816 */ /* 0x000fe20000000018 */
[C---:B------:R-:W-:Y:S01]  /*ab40*/  IMAD.X R5, R13.reuse, 0x1, R22, P2 ;  /* 0x000000010d057824 */ /* 0x040fe200010e0616 */
[----:B------:R-:W4:Y:S04]  /*ab50*/  LDL R14, [R1+0x280] ;  /* 0x00028000010e7983 */ /* 0x000f280000100800 */
[----:B------:R0:W4:Y:S04]  /*ab60*/  @!P0 LDG.E.U8 R24, desc[UR10][R4.64] ;  /* 0x0000000a04188981 */ /* 0x000128000c1e1100 */
[----:B------:R-:W4:Y:S01]  /*ab70*/  LDL R22, [R1+0x38c] ;  /* 0x00038c0001167983 */ /* 0x000f220000100800 */
[----:B--2---:R-:W-:Y:S01]  /*ab80*/  IMAD.X R3, R13, 0x1, R6, P3 ;  /* 0x000000010d037824 */ /* 0x004fe200018e0606 */
[C---:B---3--:R-:W-:Y:S01]  /*ab90*/  IADD3 RZ, P1, PT, R0.reuse, R7, RZ ;  /* 0x0000000700ff7210 */ /* 0x048fe20007f3e0ff */
[----:B------:R-:W-:-:S03]  /*aba0*/  IMAD.IADD R6, R0, 0x1, R7 ;  /* 0x0000000100067824 */ /* 0x000fc600078e0207 */
[----:B------:R-:W2:Y:S04]  /*abb0*/  @!P0 LDG.E.U8 R21, desc[UR10][R2.64] ;  /* 0x0000000a02158981 */ /* 0x000ea8000c1e1100 */
[----:B------:R-:W3:Y:S01]  /*abc0*/  LDL R7, [R1+0x394] ;  /* 0x0003940001077983 */ /* 0x000ee20000100800 */
[----:B------:R-:W-:-:S03]  /*abd0*/  PRMT R15, RZ, 0x7610, R15 ;  /* 0x00007610ff0f7816 */ /* 0x000fc6000000000f */
[----:B------:R-:W2:Y:S01]  /*abe0*/  LDL R3, [R1+0x284] ;  /* 0x0002840001037983 */ /* 0x000ea20000100800 */
[C---:B----4-:R-:W-:Y:S01]  /*abf0*/  IADD3 RZ, P2, PT, R0.reuse, R14, RZ ;  /* 0x0000000e00ff7210 */ /* 0x050fe20007f5e0ff */
[----:B0-----:R-:W-:Y:S01]  /*ac00*/  IMAD.IADD R4, R0, 0x1, R14 ;  /* 0x0000000100047824 */ /* 0x001fe200078e020e */
[----:B------:R-:W-:-:S03]  /*ac10*/  PRMT R11, RZ, 0x7610, R11 ;  /* 0x00007610ff0b7816 */ /* 0x000fc6000000000b */
[----:B------:R-:W-:-:S05]  /*ac20*/  IMAD.X R5, R13, 0x1, R22, P2 ;  /* 0x000000010d057824 */ /* 0x000fca00010e0616 */
[----:B------:R-:W4:Y:S01]  /*ac30*/  @!P0 LDG.E.U8 R11, desc[UR10][R4.64] ;  /* 0x0000000a040b8981 */ /* 0x000f22000c1e1100 */
[----:B---3--:R-:W-:-:S05]  /*ac40*/  IMAD.X R7, R13, 0x1, R7, P1 ;  /* 0x000000010d077824 */ /* 0x008fca00008e0607 */
[----:B------:R-:W3:Y:S04]  /*ac50*/  @!P0 LDG.E.U8 R15, desc[UR10][R6.64] ;  /* 0x0000000a060f8981 */ /* 0x000ee8000c1e1100 */
[----:B--2---:R0:W-:Y:S04]  /*ac60*/  STL [R1+0x24], R21 ;  /* 0x0000241501007387 */ /* 0x0041e80000100800 */
[----:B0-----:R-:W2:Y:S04]  /*ac70*/  LDL R21, [R1+0x388] ;  /* 0x0003880001157983 */ /* 0x001ea80000100800 */
[----:B------:R0:W-:Y:S04]  /*ac80*/  STL [R1+0x20], R24 ;  /* 0x0000201801007387 */ /* 0x0001e80000100800 */
[----:B0-----:R-:W2:Y:S04]  /*ac90*/  LDL.LU R24, [R1+0xa2c] ;  /* 0x000a2c0001187983 */ /* 0x001ea80000300800 */
[----:B------:R-:W2:Y:S04]  /*aca0*/  LDL R7, [R1+0x27c] ;  /* 0x00027c0001077983 */ /* 0x000ea80000100800 */
[----:B------:R-:W4:Y:S01]  /*acb0*/  LDL R6, [R1+0x390] ;  /* 0x0003900001067983 */ /* 0x000f220000100800 */
[C---:B------:R-:W-:Y:S01]  /*acc0*/  IADD3 RZ, P3, PT, R0.reuse, R3, RZ ;  /* 0x0000000300ff7210 */ /* 0x040fe20007f7e0ff */
[----:B------:R-:W-:Y:S01]  /*acd0*/  IMAD.IADD R2, R0, 0x1, R3 ;  /* 0x0000000100027824 */ /* 0x000fe200078e0203 */
[----:B------:R-:W-:-:S02]  /*ace0*/  PRMT R10, RZ, 0x7610, R10 ;  /* 0x00007610ff0a7816 */ /* 0x000fc4000000000a */
[----:B------:R-:W-:Y:S01]  /*acf0*/  PRMT R16, RZ, 0x7610, R16 ;  /* 0x00007610ff107816 */ /* 0x000fe20000000010 */
[----:B---3--:R0:W-:Y:S04]  /*ad00*/  STL [R1+0x1c], R15 ;  /* 0x00001c0f01007387 */ /* 0x0081e80000100800 */
[----:B------:R-:W3:Y:S04]  /*ad10*/  LDL R14, [R1+0x278] ;  /* 0x00027800010e7983 */ /* 0x000ee80000100800 */
[----:B------:R-:W3:Y:S04]  /*ad20*/  LDL R22, [R1+0x384] ;  /* 0x0003840001167983 */ /* 0x000ee80000100800 */
[----:B------:R-:W3:Y:S04]  /*ad30*/  LDL R5, [R1+0x274] ;  /* 0x0002740001057983 */ /* 0x000ee80000100800 */
[----:B0-----:R-:W3:Y:S01]  /*ad40*/  LDL R15, [R1+0x270] ;  /* 0x00027000010f7983 */ /* 0x001ee20000100800 */
[----:B--2---:R-:W-:Y:S01]  /*ad50*/  IADD3 RZ, P1, PT, R0, R7, RZ ;  /* 0x0000000700ff7210 */ /* 0x004fe20007f3e0ff */
[----:B----4-:R-:W-:-:S02]  /*ad60*/  IMAD.X R3, R13, 0x1, R6, P3 ;  /* 0x000000010d037824 */ /* 0x010fc400018e0606 */
[----:B------:R-:W-:Y:S02]  /*ad70*/  IMAD.IADD R6, R0, 0x1, R7 ;  /* 0x0000000100067824 */ /* 0x000fe400078e0207 */
[----:B------:R-:W-:Y:S01]  /*ad80*/  IMAD.X R7, R13, 0x1, R21, P1 ;  /* 0x000000010d077824 */ /* 0x000fe200008e0615 */
[----:B------:R0:W2:Y:S04]  /*ad90*/  @!P0 LDG.E.U8 R16, desc[UR10][R2.64] ;  /* 0x0000000a02108981 */ /* 0x0000a8000c1e1100 */
[----:B------:R-:W4:Y:S04]  /*ada0*/  LDL R21, [R1+0x380] ;  /* 0x0003800001157983 */ /* 0x000f280000100800 */
[----:B------:R1:W2:Y:S04]  /*adb0*/  @!P0 LDG.E.U8 R10, desc[UR10][R6.64] ;  /* 0x0000000a060a8981 */ /* 0x0002a8000c1e1100 */
[----:B------:R0:W-:Y:S04]  /*adc0*/  STL [R1+0x14], R11 ;  /* 0x0000140b01007387 */ /* 0x0001e80000100800 */
[----:B0-----:R-:W2:Y:S01]  /*add0*/  LDL R11, [R1+0x37c] ;  /* 0x00037c00010b7983 */ /* 0x001ea20000100800 */
[----:B------:R-:W-:-:S02]  /*ade0*/  PRMT R9, RZ, 0x7610, R9 ;  /* 0x00007610ff097816 */ /* 0x000fc40000000009 */
[C---:B---3--:R-:W-:Y:S01]  /*adf0*/  IADD3 RZ, P3, PT, R0.reuse, R14, RZ ;  /* 0x0000000e00ff7210 */ /* 0x048fe20007f7e0ff */
[----:B------:R-:W-:-:S04]  /*ae00*/  IMAD.IADD R2, R0, 0x1, R14 ;  /* 0x0000000100027824 */ /* 0x000fc800078e020e */
[----:B------:R-:W-:-:S05]  /*ae10*/  IMAD.X R3, R13, 0x1, R22, P3 ;  /* 0x000000010d037824 */ /* 0x000fca00018e0616 */
[----:B------:R-:W3:Y:S01]  /*ae20*/  @!P0 LDG.E.U8 R9, desc[UR10][R2.64] ;  /* 0x0000000a02098981 */ /* 0x000ee2000c1e1100 */
[C---:B------:R-:W-:Y:S01]  /*ae30*/  IADD3 RZ, P2, PT, R0.reuse, R5, RZ ;  /* 0x0000000500ff7210 */ /* 0x040fe20007f5e0ff */
[C---:B------:R-:W-:Y:S01]  /*ae40*/  IMAD.IADD R4, R0.reuse, 0x1, R5 ;  /* 0x0000000100047824 */ /* 0x040fe200078e0205 */
[----:B------:R-:W-:Y:S02]  /*ae50*/  PRMT R20, RZ, 0x7610, R20 ;  /* 0x00007610ff147816 */ /* 0x000fe40000000014 */
[C---:B------:R-:W-:Y:S01]  /*ae60*/  IADD3 RZ, P1, PT, R0.reuse, R15, RZ ;  /* 0x0000000f00ff7210 */ /* 0x040fe20007f3e0ff */
[----:B-1----:R-:W-:Y:S01]  /*ae70*/  IMAD.IADD R6, R0, 0x1, R15 ;  /* 0x0000000100067824 */ /* 0x002fe200078e020f */
[----:B------:R-:W-:Y:S01]  /*ae80*/  PRMT R17, RZ, 0x7610, R17 ;  /* 0x00007610ff117816 */ /* 0x000fe20000000011 */
[C---:B----4-:R-:W-:Y:S01]  /*ae90*/  IMAD.X R5, R13.reuse, 0x1, R21, P2 ;  /* 0x000000010d057824 */ /* 0x050fe200010e0615 */
[----:B--2---:R0:W-:Y:S04]  /*aea0*/  STL [R1+0x10], R10 ;  /* 0x0000100a01007387 */ /* 0x0041e80000100800 */
[----:B------:R-:W2:Y:S04]  /*aeb0*/  @!P0 LDG.E.U8 R20, desc[UR10][R4.64] ;  /* 0x0000000a04148981 */ /* 0x000ea8000c1e1100 */
[----:B0-----:R-:W4:Y:S04]  /*aec0*/  LDL R10, [R1+0x264] ;  /* 0x00026400010a7983 */ /* 0x001f280000100800 */
[----:B------:R0:W-:Y:S01]  /*aed0*/  STL [R1+0x18], R16 ;  /* 0x0000181001007387 */ /* 0x0001e20000100800 */
[----:B------:R-:W-:-:S03]  /*aee0*/  IMAD.X R7, R13, 0x1, R11, P1 ;  /* 0x000000010d077824 */ /* 0x000fc600008e060b */
[----:B------:R-:W2:Y:S04]  /*aef0*/  LDL R14, [R1+0x268] ;  /* 0x00026800010e7983 */ /* 0x000ea80000100800 */
[----:B------:R-:W2:Y:S04]  /*af00*/  LDL R15, [R1+0x378] ;  /* 0x00037800010f7983 */ /* 0x000ea80000100800 */
[----:B0-----:R-:W2:Y:S04]  /*af10*/  LDL R16, [R1+0x26c] ;  /* 0x00026c0001107983 */ /* 0x001ea80000100800 */
[----:B------:R0:W2:Y:S04]  /*af20*/  @!P0 LDG.E.U8 R17, desc[UR10][R6.64] ;  /* 0x0000000a06118981 */ /* 0x0000a8000c1e1100 */
[----:B------:R-:W2:Y:S04]  /*af30*/  LDL R11, [R1+0x374] ;  /* 0x00037400010b7983 */ /* 0x000ea80000100800 */
[----:B---3--:R1:W-:Y:S04]  /*af40*/  STL [R1+0xc], R9 ;  /* 0x00000c0901007387 */ /* 0x0083e80000100800 */
[----:B-1----:R-:W3:Y:S01]  /*af50*/  LDL R9, [R1+0x370] ;  /* 0x0003700001097983 */ /* 0x002ee20000100800 */
[C---:B----4-:R-:W-:Y:S01]  /*af60*/  IADD3 RZ, P1, PT, R0.reuse, R10, RZ ;  /* 0x0000000a00ff7210 */ /* 0x050fe20007f3e0ff */
[C---:B0-----:R-:W-:Y:S01]  /*af70*/  IMAD.IADD R6, R0.reuse, 0x1, R10 ;  /* 0x0000000100067824 */ /* 0x041fe200078e020a */
[C---:B--2---:R-:W-:Y:S01]  /*af80*/  IADD3 RZ, P2, PT, R0.reuse, R14, RZ ;  /* 0x0000000e00ff7210 */ /* 0x044fe20007f5e0ff */
[----:B------:R-:W-:-:S02]  /*af90*/  IMAD.IADD R4, R0, 0x1, R14 ;  /* 0x0000000100047824 */ /* 0x000fc400078e020e */
[----:B------:R-:W2:Y:S04]  /*afa0*/  LDL R14, [R1+0x258] ;  /* 0x00025800010e7983 */ /* 0x000ea80000100800 */
[----:B------:R0:W-:Y:S01]  /*afb0*/  STL [R1+0x8], R20 ;  /* 0x0000081401007387 */ /* 0x0001e20000100800 */
[----:B------:R-:W-:-:S03]  /*afc0*/  IADD3 RZ, P3, PT, R0, R16, RZ ;  /* 0x0000001000ff7210 */ /* 0x000fc60007f7e0ff */
[----:B------:R-:W4:Y:S02]  /*afd0*/  LDL R10, [R1+0x260] ;  /* 0x00026000010a7983 */ /* 0x000f240000100800 */
[----:B------:R-:W-:Y:S02]  /*afe0*/  IMAD.X R3, R13, 0x1, R15, P3 ;  /* 0x000000010d037824 */ /* 0x000fe400018e060f */
[----:B------:R-:W4:Y:S04]  /*aff0*/  LDL R15, [R1+0x36c] ;  /* 0x00036c00010f7983 */ /* 0x000f280000100800 */
[----:B0-----:R-:W4:Y:S01]  /*b000*/  LDL R20, [R1+0x25c] ;  /* 0x00025c0001147983 */ /* 0x001f220000100800 */
[----:B------:R-:W-:-:S03]  /*b010*/  IMAD.IADD R2, R0, 0x1, R16 ;  /* 0x0000000100027824 */ /* 0x000fc600078e0210 */
[----:B------:R0:W-:Y:S04]  /*b020*/  STL [R1+0x4], R17 ;  /* 0x0000041101007387 */ /* 0x0001e80000100800 */
[----:B------:R-:W4:Y:S04]  /*b030*/  LDL R16, [R1+0x364] ;  /* 0x0003640001107983 */ /* 0x000f280000100800 */
[----:B0-----:R-:W4:Y:S01]  /*b040*/  LDL R17, [R1+0x368] ;  /* 0x0003680001117983 */ /* 0x001f220000100800 */
[----:B------:R-:W-:Y:S01]  /*b050*/  PRMT R8, RZ, 0x7610, R8 ;  /* 0x00007610ff087816 */ /* 0x000fe20000000008 */
[----:B------:R-:W-:Y:S01]  /*b060*/  IMAD.X R5, R13, 0x1, R11, P2 ;  /* 0x000000010d057824 */ /* 0x000fe200010e060b */
[----:B------:R-:W-:-:S02]  /*b070*/  PRMT R29, RZ, 0x7610, R29 ;  /* 0x00007610ff1d7816 */ /* 0x000fc4000000001d */
[----:B------:R-:W-:Y:S02]  /*b080*/  PRMT R28, RZ, 0x7610, R28 ;  /* 0x00007610ff1c7816 */ /* 0x000fe4000000001c */
[----:B------:R-:W4:Y:S04]  /*b090*/  @!P0 LDG.E.U8 R8, desc[UR10][R2.64] ;  /* 0x0000000a02088981 */ /* 0x000f28000c1e1100 */
[----:B------:R-:W4:Y:S01]  /*b0a0*/  @!P0 LDG.E.U8 R29, desc[UR10][R4.64] ;  /* 0x0000000a041d8981 */ /* 0x000f22000c1e1100 */
[----:B---3--:R-:W-:Y:S01]  /*b0b0*/  IMAD.X R7, R13, 0x1, R9, P1 ;  /* 0x000000010d077824 */ /* 0x008fe200008e0609 */
[----:B------:R-:W-:Y:S02]  /*b0c0*/  PRMT R27, RZ, 0x7610, R27 ;  /* 0x00007610ff1b7816 */ /* 0x000fe4000000001b */
[----:B------:R-:W3:Y:S04]  /*b0d0*/  LDL R9, [R1+0x254] ;  /* 0x0002540001097983 */ /* 0x000ee80000100800 */
[----:B------:R0:W3:Y:S01]  /*b0e0*/  @!P0 LDG.E.U8 R28, desc[UR10][R6.64] ;  /* 0x0000000a061c8981 */ /* 0x0000e2000c1e1100 */
[----:B------:R-:W-:-:S02]  /*b0f0*/  PRMT R26, RZ, 0x7610, R26 ;  /* 0x00007610ff1a7816 */ /* 0x000fc4000000001a */
[----:B------:R-:W-:Y:S02]  /*b100*/  PRMT R25, RZ, 0x7610, R25 ;  /* 0x00007610ff197816 */ /* 0x000fe40000000019 */
[C---:B--2---:R-:W-:Y:S01]  /*b110*/  IADD3 RZ, P1, PT, R0.reuse, R14, RZ ;  /* 0x0000000e00ff7210 */ /* 0x044fe20007f3e0ff */
[C---:B0-----:R-:W-:Y:S01]  /*b120*/  IMAD.IADD R6, R0.reuse, 0x1, R14 ;  /* 0x0000000100067824 */ /* 0x041fe200078e020e */
[C---:B----4-:R-:W-:Y:S01]  /*b130*/  IADD3 RZ, P3, PT, R0.reuse, R10, RZ ;  /* 0x0000000a00ff7210 */ /* 0x050fe20007f7e0ff */
[C---:B------:R-:W-:Y:S01]  /*b140*/  IMAD.IADD R2, R0.reuse, 0x1, R10 ;  /* 0x0000000100027824 */ /* 0x040fe200078e020a */
[----:B------:R-:W-:-:S03]  /*b150*/  IADD3 RZ, P2, PT, R0, R20, RZ ;  /* 0x0000001400ff7210 */ /* 0x000fc60007f5e0ff */
[----:B------:R-:W-:Y:S02]  /*b160*/  IMAD.X R3, R13, 0x1, R15, P3 ;  /* 0x000000010d037824 */ /* 0x000fe400018e060f */
[----:B------:R-:W-:-:S03]  /*b170*/  IMAD.IADD R4, R0, 0x1, R20 ;  /* 0x0000000100047824 */ /* 0x000fc600078e0214 */
[----:B------:R-:W2:Y:S01]  /*b180*/  @!P0 LDG.E.U8 R27, desc[UR10][R2.64] ;  /* 0x0000000a021b8981 */ /* 0x000ea2000c1e1100 */
[----:B------:R-:W-:-:S05]  /*b190*/  IMAD.X R7, R13, 0x1, R16, P1 ;  /* 0x000000010d077824 */ /* 0x000fca00008e0610 */
[----:B------:R-:W4:Y:S01]  /*b1a0*/  @!P0 LDG.E.U8 R25, desc[UR10][R6.64] ;  /* 0x0000000a06198981 */ /* 0x000f22000c1e1100 */
[----:B------:R-:W-:-:S05]  /*b1b0*/  IMAD.X R5, R13, 0x1, R17, P2 ;  /* 0x000000010d057824 */ /* 0x000fca00010e0611 */
[----:B------:R-:W4:Y:S04]  /*b1c0*/  @!P0 LDG.E.U8 R26, desc[UR10][R4.64] ;  /* 0x0000000a041a8981 */ /* 0x000f28000c1e1100 */
[----:B------:R0:W-:Y:S04]  /*b1d0*/  STL [R1], R8 ;  /* 0x0000000801007387 */ /* 0x0001e80000100800 */
[----:B0-----:R-:W4:Y:S04]  /*b1e0*/  LDL R8, [R1+0x250] ;  /* 0x0002500001087983 */ /* 0x001f280000100800 */
[----:B------:R0:W-:Y:S04]  /*b1f0*/  STL [R1+0x9d4], R29 ;  /* 0x0009d41d01007387 */ /* 0x0001e80000100800 */
[----:B---3--:R1:W-:Y:S04]  /*b200*/  STL [R1+0x9d8], R28 ;  /* 0x0009d81c01007387 */ /* 0x0083e80000100800 */
[----:B------:R-:W3:Y:S04]  /*b210*/  LDL R10, [R1+0x24c] ;  /* 0x00024c00010a7983 */ /* 0x000ee80000100800 */
[----:B------:R-:W3:Y:S04]  /*b220*/  LDL R11, [R1+0x360] ;  /* 0x00036000010b7983 */ /* 0x000ee80000100800 */
[----:B------:R-:W3:Y:S04]  /*b230*/  LDL R15, [R1+0x35c] ;  /* 0x00035c00010f7983 */ /* 0x000ee80000100800 */
[----:B------:R-:W3:Y:S01]  /*b240*/  LDL R14, [R1+0x358] ;  /* 0x00035800010e7983 */ /* 0x000ee20000100800 */
[----:B------:R-:W-:-:S03]  /*b250*/  IADD3 RZ, P3, PT, R0, R9, RZ ;  /* 0x0000000900ff7210 */ /* 0x000fc60007f7e0ff */
[----:B--2---:R2:W-:Y:S04]  /*b260*/  STL [R1+0x9dc], R27 ;  /* 0x0009dc1b01007387 */ /* 0x0045e80000100800 */
[----:B----4-:R4:W-:Y:S04]  /*b270*/  STL [R1+0x9e0], R26 ;  /* 0x0009e01a01007387 */ /* 0x0109e80000100800 */
[----:B------:R2:W-:Y:S04]  /*b280*/  STL [R1+0x9e4], R25 ;  /* 0x0009e41901007387 */ /* 0x0005e80000100800 */
[----:B0-----:R-:W3:Y:S04]  /*b290*/  LDL R29, [R1+0x248] ;  /* 0x00024800011d7983 */ /* 0x001ee80000100800 */
[----:B-1----:R-:W3:Y:S04]  /*b2a0*/  LDL R28, [R1+0x244] ;  /* 0x00024400011c7983 */ /* 0x002ee80000100800 */
[----:B------:R-:W3:Y:S04]  /*b2b0*/  LDL R16, [R1+0x240] ;  /* 0x0002400001107983 */ /* 0x000ee80000100800 */
[----:B------:R-:W3:Y:S04]  /*b2c0*/  LDL R17, [R1+0x354] ;  /* 0x0003540001117983 */ /* 0x000ee80000100800 */
[----:B--2---:R-:W2:Y:S04]  /*b2d0*/  LDL R27, [R1+0x350] ;  /* 0x00035000011b7983 */ /* 0x004ea80000100800 */
[----:B----4-:R-:W4:Y:S01]  /*b2e0*/  LDL R26, [R1+0x34c] ;  /* 0x00034c00011a7983 */ /* 0x010f220000100800 */
[----:B------:R-:W-:-:S03]  /*b2f0*/  IADD3 RZ, P2, PT, R0, R8, RZ ;  /* 0x0000000800ff7210 */ /* 0x000fc60007f5e0ff */
[----:B------:R-:W4:Y:S01]  /*b300*/  LDL R25, [R1+0x23c] ;  /* 0x00023c0001197983 */ /* 0x000f220000100800 */
[----:B------:R-:W-:-:S03]  /*b310*/  IMAD.IADD R6, R0, 0x1, R9 ;  /* 0x0000000100067824 */ /* 0x000fc600078e0209 */
[----:B------:R-:W4:Y:S04]  /*b320*/  LDL R22, [R1+0x238] ;  /* 0x0002380001167983 */ /* 0x000f280000100800 */
[----:B------:R-:W4:Y:S04]  /*b330*/  LDL R20, [R1+0x234] ;  /* 0x0002340001147983 */ /* 0x000f280000100800 */
[----:B------:R-:W4:Y:S01]  /*b340*/  LDL R21, [R1+0x348] ;  /* 0x0003480001157983 */ /* 0x000f220000100800 */
[----:B---3--:R-:W-:Y:S01]  /*b350*/  IADD3 RZ, P1, PT, R0, R10, RZ ;  /* 0x0000000a00ff7210 */ /* 0x008fe20007f3e0ff */
[----:B------:R-:W-:-:S02]  /*b360*/  IMAD.X R7, R13, 0x1, R11, P3 ;  /* 0x000000010d077824 */ /* 0x000fc400018e060b */
[C---:B------:R-:W-:Y:S02]  /*b370*/  IMAD.X R9, R13.reuse, 0x1, R15, P2 ;  /* 0x000000010d097824 */ /* 0x040fe400010e060f */
[----:B------:R-:W3:Y:S01]  /*b380*/  LDL R15, [R1+0x344] ;  /* 0x00034400010f7983 */ /* 0x000ee20000100800 */
[----:B------:R-:W-:-:S03]  /*b390*/  IMAD.X R11, R13, 0x1, R14, P1 ;  /* 0x000000010d0b7824 */ /* 0x000fc600008e060e */
[----:B------:R-:W3:Y:S01]  /*b3a0*/  LDL R14, [R1+0x340] ;  /* 0x00034000010e7983 */ /* 0x000ee20000100800 */
[----:B------:R-:W-:Y:S01]  /*b3b0*/  PRMT R2, RZ, 0x7610, R2 ;  /* 0x00007610ff027816 */ /* 0x000fe20000000002 */
[C---:B------:R-:W-:Y:S01]  /*b3c0*/  IMAD.IADD R8, R0.reuse, 0x1, R8 ;  /* 0x0000000100087824 */ /* 0x040fe200078e0208 */
[----:B------:R-:W-:Y:S01]  /*b3d0*/  PRMT R3, RZ, 0x7610, R3 ;  /* 0x00007610ff037816 */ /* 0x000fe20000000003 */
[----:B------:R-:W-:Y:S01]  /*b3e0*/  IMAD.IADD R10, R0, 0x1, R10 ;  /* 0x00000001000a7824 */ /* 0x000fe200078e020a */
[----:B------:R-:W-:Y:S02]  /*b3f0*/  PRMT R4, RZ, 0x7610, R4 ;  /* 0x00007610ff047816 */ /* 0x000fe40000000004 */
[----:B------:R0:W3:Y:S01]  /*b400*/  @!P0 LDG.E.U8 R2, desc[UR10][R6.64] ;  /* 0x0000000a06028981 */ /* 0x0000e2000c1e1100 */
[----:B------:R-:W-:-:S03]  /*b410*/  PRMT R5, RZ, 0x7610, R5 ;  /* 0x00007610ff057816 */ /* 0x000fc60000000005 */
[----:B------:R1:W3:Y:S04]  /*b420*/  @!P0 LDG.E.U8 R3, desc[UR10][R8.64] ;  /* 0x0000000a08038981 */ /* 0x0002e8000c1e1100 */
[----:B------:R1:W3:Y:S01]  /*b430*/  @!P0 LDG.E.U8 R4, desc[UR10][R10.64] ;  /* 0x0000000a0a048981 */ /* 0x0002e2000c1e1100 */
[----:B0-----:R-:W-:Y:S02]  /*b440*/  PRMT R6, RZ, 0x7610, R6 ;  /* 0x00007610ff067816 */ /* 0x001fe40000000006 */
[----:B------:R-:W-:Y:S02]  /*b450*/  PRMT R7, RZ, 0x7610, R7 ;  /* 0x00007610ff077816 */ /* 0x000fe40000000007 */
[----:B------:R-:W-:Y:S02]  /*b460*/  PRMT R18, RZ, 0x7610, R18 ;  /* 0x00007610ff127816 */ /* 0x000fe40000000012 */
[----:B------:R-:W-:-:S02]  /*b470*/  IADD3 RZ, P3, PT, R0, R29, RZ ;  /* 0x0000001d00ff7210 */ /* 0x000fc40007f7e0ff */
[C---:B------:R-:W-:Y:S01]  /*b480*/  IADD3 RZ, P2, PT, R0.reuse, R28, RZ ;  /* 0x0000001c00ff7210 */ /* 0x040fe20007f5e0ff */
[C---:B-1----:R-:W-:Y:S01]  /*b490*/  IMAD.IADD R8, R0.reuse, 0x1, R29 ;  /* 0x0000000100087824 */ /* 0x042fe200078e021d */
[C---:B------:R-:W-:Y:S01]  /*b4a0*/  IADD3 RZ, P1, PT, R0.reuse, R16, RZ ;  /* 0x0000001000ff7210 */ /* 0x040fe20007f3e0ff */
[C---:B------:R-:W-:Y:S02]  /*b4b0*/  IMAD.IADD R10, R0.reuse, 0x1, R28 ;  /* 0x00000001000a7824 */ /* 0x040fe400078e021c */
[C---:B------:R-:W-:Y:S02]  /*b4c0*/  IMAD.X R9, R13.reuse, 0x1, R17, P3 ;  /* 0x000000010d097824 */ /* 0x040fe400018e0611 */
[----:B------:R-:W-:Y:S02]  /*b4d0*/  IMAD.IADD R16, R0, 0x1, R16 ;  /* 0x0000000100107824 */ /* 0x000fe400078e0210 */
[C---:B--2---:R-:W-:Y:S01]  /*b4e0*/  IMAD.X R11, R13.reuse, 0x1, R27, P2 ;  /* 0x000000010d0b7824 */ /* 0x044fe200010e061b */
[----:B------:R0:W2:Y:S01]  /*b4f0*/  @!P0 LDG.E.U8 R5, desc[UR10][R8.64] ;  /* 0x0000000a08058981 */ /* 0x0000a2000c1e1100 */
[----:B----4-:R-:W-:-:S03]  /*b500*/  IMAD.X R17, R13, 0x1, R26, P1 ;  /* 0x000000010d117824 */ /* 0x010fc600008e061a */
[----:B------:R1:W4:Y:S04]  /*b510*/  @!P0 LDG.E.U8 R6, desc[UR10][R10.64] ;  /* 0x0000000a0a068981 */ /* 0x000328000c1e1100 */
[----:B------:R1:W4:Y:S01]  /*b520*/  @!P0 LDG.E.U8 R7, desc[UR10][R16.64] ;  /* 0x0000000a10078981 */ /* 0x000322000c1e1100 */
[C---:B------:R-:W-:Y:S02]  /*b530*/  IADD3 RZ, P3, PT, R0.reuse, R25, RZ ;  /* 0x0000001900ff7210 */ /* 0x040fe40007f7e0ff */
[C---:B------:R-:W-:Y:S01]  /*b540*/  IADD3 RZ, P2, PT, R0.reuse, R22, RZ ;  /* 0x0000001600ff7210 */ /* 0x040fe20007f5e0ff */
[C---:B0-----:R-:W-:Y:S01]  /*b550*/  IMAD.IADD R8, R0.reuse, 0x1, R25 ;  /* 0x0000000100087824 */ /* 0x041fe200078e0219 */
[C---:B------:R-:W-:Y:S01]  /*b560*/  IADD3 RZ, P1, PT, R0.reuse, R20, RZ ;  /* 0x0000001400ff7210 */ /* 0x040fe20007f3e0ff */
[C---:B-1----:R-:W-:Y:S01]  /*b570*/  IMAD.IADD R10, R0.reuse, 0x1, R22 ;  /* 0x00000001000a7824 */ /* 0x042fe200078e0216 */
[----:B------:R-:W-:Y:S01]  /*b580*/  PRMT R24, RZ, 0x7610, R24 ;  /* 0x00007610ff187816 */ /* 0x000fe20000000018 */
[----:B------:R-:W-:Y:S01]  /*b590*/  IMAD.X R9, R13, 0x1, R21, P3 ;  /* 0x000000010d097824 */ /* 0x000fe200018e0615 */
[----:B------:R-:W-:Y:S01]  /*b5a0*/  PRMT R19, RZ, 0x7610, R19 ;  /* 0x00007610ff137816 */ /* 0x000fe20000000013 */
[----:B------:R-:W-:-:S03]  /*b5b0*/  IMAD.IADD R16, R0, 0x1, R20 ;  /* 0x0000000100107824 */ /* 0x000fc600078e0214 */
[----:B------:R0:W4:Y:S01]  /*b5c0*/  @!P0 LDG.E.U8 R18, desc[UR10][R8.64] ;  /* 0x0000000a08128981 */ /* 0x000122000c1e1100 */
[C---:B---3--:R-:W-:Y:S02]  /*b5d0*/  IMAD.X R11, R13.reuse, 0x1, R15, P2 ;  /* 0x000000010d0b7824 */ /* 0x048fe400010e060f */
[----:B------:R-:W-:-:S03]  /*b5e0*/  IMAD.X R17, R13, 0x1, R14, P1 ;  /* 0x000000010d117824 */ /* 0x000fc600008e060e */
[----:B------:R-:W3:Y:S04]  /*b5f0*/  @!P0 LDG.E.U8 R24, desc[UR10][R10.64] ;  /* 0x0000000a0a188981 */ /* 0x000ee8000c1e1100 */
[----:B------:R1:W3:Y:S01]  /*b600*/  @!P0 LDG.E.U8 R19, desc[UR10][R16.64] ;  /* 0x0000000a10138981 */ /* 0x0002e2000c1e1100 */
[----:B0-----:R-:W-:Y:S02]  /*b610*/  LOP3.LUT R8, R23, 0x3, RZ, 0xc0, !PT ;  /* 0x0000000317087812 */ /* 0x001fe400078ec0ff */
[----:B------:R-:W-:-:S03]  /*b620*/  SHF.R.U32.HI R9, RZ, 0x2, R23 ;  /* 0x00000002ff097819 */ /* 0x000fc60000011617 */
[----:B------:R-:W-:Y:S01]  /*b630*/  IMAD R8, R8, 0x110, RZ ;  /* 0x0000011008087824 */ /* 0x000fe200078e02ff */
[----:B------:R-:W-:Y:S01]  /*b640*/  SGXT.U32 R9, R9, 0x3 ;  /* 0x000000030909781a */ /* 0x000fe20000000000 */
[----:B------:R-:W-:Y:S03]  /*b650*/  STL [R1+0x9e8], R2 ;  /* 0x0009e80201007387 */ /* 0x000fe60000100800 */
[----:B------:R-:W-:Y:S01]  /*b660*/  LOP3.LUT R8, R8, R9, RZ, 0xfc, !PT ;  /* 0x0000000908087212 */ /* 0x000fe200078efcff */
[----:B------:R-:W-:Y:S04]  /*b670*/  STL [R1+0x9ec], R3 ;  /* 0x0009ec0301007387 */ /* 0x000fe80000100800 */
[----:B------:R-:W-:Y:S04]  /*b680*/  STL [R1+0x9f0], R4 ;  /* 0x0009f00401007387 */ /* 0x000fe80000100800 */
[----:B-1----:R-:W0:Y:S04]  /*b690*/  LDS.U8 R17, [R8+UR6+0x40] ;  /* 0x0000400608117984 */ /* 0x002e280008000000 */
[----:B------:R-:W-:Y:S04]  /*b6a0*/  LDS.U8 R2, [R8+UR6+0x88] ;  /* 0x0000880608027984 */ /* 0x000fe80008000000 */
[----:B------:R-:W-:Y:S04]  /*b6b0*/  LDS.U8 R3, [R8+UR6+0x8] ;  /* 0x0000080608037984 */ /* 0x000fe80008000000 */
[----:B--2---:R-:W-:Y:S04]  /*b6c0*/  STL [R1+0x9f4], R5 ;  /* 0x0009f40501007387 */ /* 0x004fe80000100800 */
[----:B----4-:R-:W-:Y:S04]  /*b6d0*/  STL [R1+0x9f8], R6 ;  /* 0x0009f80601007387 */ /* 0x010fe80000100800 */
[----:B------:R-:W-:Y:S04]  /*b6e0*/  STL [R1+0x9fc], R7 ;  /* 0x0009fc0701007387 */ /* 0x000fe80000100800 */
[----:B------:R-:W-:Y:S04]  /*b6f0*/  STL [R1+0x6c0], R0 ;  /* 0x0006c00001007387 */ /* 0x000fe80000100800 */
[----:B------:R-:W1:Y:S04]  /*b700*/  LDS.U8 R0, [R8+UR6] ;  /* 0x0000000608007984 */ /* 0x000e680008000000 */
[----:B------:R-:W-:Y:S04]  /*b710*/  STL [R1+0xa00], R18 ;  /* 0x000a001201007387 */ /* 0x000fe80000100800 */
[----:B---3--:R-:W-:Y:S04]  /*b720*/  STL [R1+0xa04], R24 ;  /* 0x000a041801007387 */ /* 0x008fe80000100800 */
[----:B------:R-:W-:Y:S04]  /*b730*/  STL [R1+0xa08], R19 ;  /* 0x000a081301007387 */ /* 0x000fe80000100800 */
[----:B0-----:R-:W-:Y:S04]  /*b740*/  STL [R1+0xa0c], R17 ;  /* 0x000a0c1101007387 */ /* 0x001fe80000100800 */
[----:B-1----:R-:W-:Y:S04]  /*b750*/  STL [R1+0x44], R0 ;  /* 0x0000440001007387 */ /* 0x002fe80000100800 */
[----:B------:R-:W0:Y:S04]  /*b760*/  LDS.U8 R0, [R8+UR6+0xc8] ;  /* 0x0000c80608007984 */ /* 0x000e280008000000 */
[----:B------:R-:W-:Y:S04]  /*b770*/  STL [R1+0x210], R2 ;  /* 0x0002100201007387 */ /* 0x000fe80000100800 */
[----:B------:R-:W1:Y:S04]  /*b780*/  LDS.U8 R2, [R8+UR6+0x48] ;  /* 0x0000480608027984 */ /* 0x000e680008000000 */
[----:B0-----:R-:W-:Y:S04]  /*b790*/  STL [R1+0x20c], R0 ;  /* 0x00020c0001007387 */ /* 0x001fe80000100800 */
[----:B------:R-:W0:Y:S04]  /*b7a0*/  LDS.U8 R0, [R8+UR6+0x80] ;  /* 0x0000800608007984 */ /* 0x000e280008000000 */
[----:B------:R-:W-:Y:S04]  /*b7b0*/  STL [R1+0x4c], R3 ;  /* 0x00004c0301007387 */ /* 0x000fe80000100800 */
[----:B------:R-:W2:Y:S04]  /*b7c0*/  LDS.U8 R3, [R8+UR6+0xc0] ;  /* 0x0000c00608037984 */ /* 0x000ea80008000000 */
[----:B-1----:R-:W-:Y:S04]  /*b7d0*/  STL [R1+0x48], R2 ;  /* 0x0000480201007387 */ /* 0x002fe80000100800 */
[----:B------:R-:W1:Y:S04]  /*b7e0*/  LDS.U8 R2, [R8+UR6+0x400] ;  /* 0x0004000608027984 */ /* 0x000e680008000000 */
[----:B0-----:R-:W-:Y:S04]  /*b7f0*/  STL [R1+0x218], R0 ;  /* 0x0002180001007387 */ /* 0x001fe80000100800 */
[----:B------:R-:W0:Y:S04]  /*b800*/  LDS.U8 R0, [R8+UR6+0x440] ;  /* 0x0004400608007984 */ /* 0x000e280008000000 */
[----:B--2---:R-:W-:Y:S04]  /*b810*/  STL [R1+0x214], R3 ;  /* 0x0002140301007387 */ /* 0x004fe80000100800 */
        /* <DEDUP_REMOVED lines=40> */
[----:B------:R-:W0:Y:S01]  /*baa0*/  LDS.U8 R0, [R8+UR6+0xc80] ;  /* 0x000c800608007984 */ /* 0x000e220008000000 */
[----:B------:R-:W-:-:S04]  /*bab0*/  SHF.R.U32.HI R10, RZ, 0x3, R12 ;  /* 0x00000003ff0a7819 */ /* 0x000fc8000001160c */
[----:B------:R-:W-:Y:S02]  /*bac0*/  LOP3.LUT R9, R10, 0x1ff, R23, 0x78, !PT ;  /* 0x000001ff0a097812 */ /* 0x000fe400078e7817 */
[C---:B------:R-:W-:Y:S01]  /*bad0*/  LOP3.LUT R10, R8.reuse, 0x10, RZ, 0x3c, !PT ;  /* 0x00000010080a7812 */ /* 0x040fe200078e3cff */
[----:B--2---:R-:W-:Y:S04]  /*bae0*/  STL [R1+0x33c], R3 ;  /* 0x00033c0301007387 */ /* 0x004fe80000100800 */
[----:B------:R-:W2:Y:S04]  /*baf0*/  LDS.U8 R3, [R8+UR6+0xcc0] ;  /* 0x000cc00608037984 */ /* 0x000ea80008000000 */
[----:B-1----:R-:W-:Y:S04]  /*bb00*/  STL [R1+0x338], R2 ;  /* 0x0003380201007387 */ /* 0x002fe80000100800 */
[----:B------:R-:W1:Y:S04]  /*bb10*/  LDS.U8 R2, [R10+UR6] ;  /* 0x000000060a027984 */ /* 0x000e680008000000 */
[----:B------:R-:W-:Y:S04]  /*bb20*/  LDS.U8 R15, [R10+UR6+0x400] ;  /* 0x000400060a0f7984 */ /* 0x000fe80008000000 */
[----:B------:R-:W-:Y:S04]  /*bb30*/  LDS.U8 R14, [R10+UR6+0x440] ;  /* 0x000440060a0e7984 */ /* 0x000fe80008000000 */
[----:B------:R-:W-:Y:S04]  /*bb40*/  LDS.U8 R13, [R10+UR6+0x408] ;  /* 0x000408060a0d7984 */ /* 0x000fe80008000000 */
[----:B------:R-:W-:Y:S04]  /*bb50*/  LDS.U8 R12, [R10+UR6+0x448] ;  /* 0x000448060a0c7984 */ /* 0x000fe80008000000 */
        /* <DEDUP_REMOVED lines=15> */
[----:B------:R-:W-:Y:S04]  /*bc50*/  LDS.U8 R3, [R10+UR6+0x800] ;  /* 0x000800060a037984 */ /* 0x000fe80008000000 */
[----:B-1----:R-:W-:Y:S04]  /*bc60*/  STL [R1+0x2cc], R2 ;  /* 0x0002cc0201007387 */ /* 0x002fe80000100800 */
[----:B------:R-:W-:Y:S04]  /*bc70*/  STL [R1+0xa10], R15 ;  /* 0x000a100f01007387 */ /* 0x000fe80000100800 */
[----:B------:R-:W1:Y:S04]  /*bc80*/  LDS.U8 R2, [R10+UR6+0x488] ;  /* 0x000488060a027984 */ /* 0x000e680008000000 */
[----:B0-----:R-:W-:Y:S04]  /*bc90*/  STL [R1+0x2c8], R0 ;  /* 0x0002c80001007387 */ /* 0x001fe80000100800 */
[----:B------:R-:W0:Y:S04]  /*bca0*/  LDS.U8 R0, [R10+UR6+0x4c8] ;  /* 0x0004c8060a007984 */ /* 0x000e280008000000 */
[----:B------:R-:W-:Y:S04]  /*bcb0*/  STL [R1+0xa14], R14 ;  /* 0x000a140e01007387 */ /* 0x000fe80000100800 */
[----:B-1----:R-:W-:Y:S04]  /*bcc0*/  STL [R1+0x2d4], R2 ;  /* 0x0002d40201007387 */ /* 0x002fe80000100800 */
[----:B------:R-:W-:Y:S04]  /*bcd0*/  STL [R1+0xa18], R13 ;  /* 0x000a180d01007387 */ /* 0x000fe80000100800 */
[----:B------:R-:W1:Y:S04]  /*bce0*/  LDS.U8 R2, [R10+UR6+0x480] ;  /* 0x000480060a027984 */ /* 0x000e680008000000 */
[----:B0-----:R-:W-:Y:S04]  /*bcf0*/  STL [R1+0x2d0], R0 ;  /* 0x0002d00001007387 */ /* 0x001fe80000100800 */
[----:B------:R-:W0:Y:S04]  /*bd00*/  LDS.U8 R0, [R10+UR6+0x4c0] ;  /* 0x0004c0060a007984 */ /* 0x000e280008000000 */
[----:B------:R-:W-:Y:S04]  /*bd10*/  STL [R1+0xa1c], R12 ;  /* 0x000a1c0c01007387 */ /* 0x000fe80000100800 */
[----:B-1----:R-:W-:Y:S04]  /*bd20*/  STL [R1+0x2dc], R2 ;  /* 0x0002dc0201007387 */ /* 0x002fe80000100800 */
        /* <DEDUP_REMOVED lines=27> */
[----:B------:R-:W-:-:S03]  /*bee0*/  LOP3.LUT R11, R8, 0x20, RZ, 0x3c, !PT ;  /* 0x00000020080b7812 */ /* 0x000fc600078e3cff */
[----:B--2---:R-:W-:Y:S04]  /*bef0*/  STL [R1+0x4c8], R3 ;  /* 0x0004c80301007387 */ /* 0x004fe80000100800 */
[----:B------:R-:W2:Y:S04]  /*bf00*/  LDS.U8 R3, [R10+UR6+0xcc0] ;  /* 0x000cc0060a037984 */ /* 0x000ea80008000000 */
[----:B------:R-:W-:Y:S04]  /*bf10*/  LDS.U8 R23, [R11+UR6+0x400] ;  /* 0x000400060b177984 */ /* 0x000fe80008000000 */
[----:B------:R-:W-:Y:S04]  /*bf20*/  LDS.U8 R22, [R11+UR6+0x440] ;  /* 0x000440060b167984 */ /* 0x000fe80008000000 */
[----:B------:R-:W-:Y:S04]  /*bf30*/  LDS.U8 R21, [R11+UR6+0x408] ;  /* 0x000408060b157984 */ /* 0x000fe80008000000 */
[----:B-1----:R-:W-:Y:S04]  /*bf40*/  STL [R1+0x4c4], R2 ;  /* 0x0004c40201007387 */ /* 0x002fe80000100800 */
[----:B------:R-:W1:Y:S04]  /*bf50*/  LDS.U8 R2, [R11+UR6] ;  /* 0x000000060b027984 */ /* 0x000e680008000000 */
        /* <DEDUP_REMOVED lines=18> */
[----:B------:R-:W1:Y:S04]  /*c080*/  LDS.U8 R2, [R11+UR6+0x488] ;  /* 0x000488060b027984 */ /* 0x000e680008000000 */
[----:B0-----:R-:W-:Y:S04]  /*c090*/  STL [R1+0x2e8], R0 ;  /* 0x0002e80001007387 */ /* 0x001fe80000100800 */
[----:B------:R-:W0:Y:S04]  /*c0a0*/  LDS.U8 R0, [R11+UR6+0x4c8] ;  /* 0x0004c8060b007984 */ /* 0x000e280008000000 */
[----:B-1----:R-:W-:Y:S04]  /*c0b0*/  STL [R1+0x2f4], R2 ;  /* 0x0002f40201007387 */ /* 0x002fe80000100800 */
[----:B------:R-:W1:Y:S04]  /*c0c0*/  LDS.U8 R2, [R11+UR6+0x480] ;  /* 0x000480060b027984 */ /* 0x000e680008000000 */
[----:B0-----:R-:W-:Y:S04]  /*c0d0*/  STL [R1+0x2f0], R0 ;  /* 0x0002f00001007387 */ /* 0x001fe80000100800 */
[----:B------:R-:W0:Y:S04]  /*c0e0*/  LDS.U8 R0, [R11+UR6+0x4c0] ;  /* 0x0004c0060b007984 */ /* 0x000e280008000000 */
[----:B------:R-:W-:Y:S04]  /*c0f0*/  STL.64 [R1+0x9a8], R22 ;  /* 0x0009a81601007387 */ /* 0x000fe80000100a00 */
[----:B------:R-:W-:Y:S04]  /*c100*/  STL.64 [R1+0x9a0], R20 ;  /* 0x0009a01401007387 */ /* 0x000fe80000100a00 */
        /* <DEDUP_REMOVED lines=33> */
[----:B-1----:R-:W-:Y:S04]  /*c320*/  STL [R1+0x4e4], R2 ;  /* 0x0004e40201007387 */ /* 0x002fe80000100800 */
[----:B------:R-:W1:Y:S04]  /*c330*/  LDS.U8 R2, [R16+UR6] ;  /* 0x0000000610027984 */ /* 0x000e680008000000 */
        /* <DEDUP_REMOVED lines=35> */
[----:B------:R-:W-:Y:S04]  /*c570*/  LDS.U8 R2, [R16+UR6+0x888] ;  /* 0x0008880610027984 */ /* 0x000fe80008000000 */
[----:B0-----:R-:W-:Y:S04]  /*c580*/  STL [R1+0x4f0], R0 ;  /* 0x0004f00001007387 */ /* 0x001fe80000100800 */
[----:B------:R-:W0:Y:S04]  /*c590*/  LDS.U8 R0, [R16+UR6+0x8c8] ;  /* 0x0008c80610007984 */ /* 0x000e280008000000 */
[----:B--2---:R-:W-:Y:S04]  /*c5a0*/  STL [R1+0x4ec], R3 ;  /* 0x0004ec0301007387 */ /* 0x004fe80000100800 */
[----:B0-----:R-:W-:Y:S04]  /*c5b0*/  STL [R1+0x750], R0 ;  /* 0x0007500001007387 */ /* 0x001fe80000100800 */
[----:B------:R-:W0:Y:S04]  /*c5c0*/  LDS.U8 R0, [R16+UR6+0x808] ;  /* 0x0008080610007984 */ /* 0x000e280008000000 */
[----:B------:R1:W-:Y:S04]  /*c5d0*/  STL [R1+0x570], R2 ;  /* 0x0005700201007387 */ /* 0x0003e80000100800 */
[----:B------:R-:W2:Y:S04]  /*c5e0*/  LDL.LU R13, [R1+0x1d8] ;  /* 0x0001d800010d7983 */ /* 0x000ea80000300800 */
[----:B------:R-:W3:Y:S04]  /*c5f0*/  LDL.LU R14, [R1+0x1d4] ;  /* 0x0001d400010e7983 */ /* 0x000ee80000300800 */
[----:B0-----:R-:W-:Y:S04]  /*c600*/  STL [R1+0x4f8], R0 ;  /* 0x0004f80001007387 */ /* 0x001fe80000100800 */
[----:B------:R-:W0:Y:S04]  /*c610*/  LDS.U8 R0, [R16+UR6+0x880] ;  /* 0x0008800610007984 */ /* 0x000e280008000000 */
[----:B------:R-:W4:Y:S04]  /*c620*/  LDL.LU R15, [R1+0x1d0] ;  /* 0x0001d000010f7983 */ /* 0x000f280000300800 */
[----:B------:R-:W2:Y:S04]  /*c630*/  LDL.LU R8, [R1+0x1cc] ;  /* 0x0001cc0001087983 */ /* 0x000ea80000300800 */
        /* <DEDUP_REMOVED lines=9> */
[----:B-1----:R-:W2:Y:S04]  /*c6d0*/  LDL.LU R2, [R1+0x194] ;  /* 0x0001940001027983 */ /* 0x002ea80000300800 */
[----:B------:R-:W2:Y:S04]  /*c6e0*/  LDL.LU R25, [R1+0x190] ;  /* 0x0001900001197983 */ /* 0x000ea80000300800 */
[----:B------:R-:W2:Y:S04]  /*c6f0*/  LDL.LU R26, [R1+0x17c] ;  /* 0x00017c00011a7983 */ /* 0x000ea80000300800 */
[----:B------:R-:W2:Y:S04]  /*c700*/  LDL.LU R27, [R1+0x178] ;  /* 0x00017800011b7983 */ /* 0x000ea80000300800 */
[----:B------:R-:W2:Y:S04]  /*c710*/  LDL.LU R28, [R1+0x174] ;  /* 0x00017400011c7983 */ /* 0x000ea80000300800 */
[----:B------:R-:W2:Y:S04]  /*c720*/  LDL.LU R29, [R1+0x170] ;  /* 0x00017000011d7983 */ /* 0x000ea80000300800 */
[----:B------:R-:W-:Y:S04]  /*c730*/  STL [R1+0x4f4], R10 ;  /* 0x0004f40a01007387 */ /* 0x000fe80000100800 */
[----:B------:R-:W1:Y:S04]  /*c740*/  LDS.U8 R10, [R16+UR6+0xc00] ;  /* 0x000c0006100a7984 */ /* 0x000e680008000000 */
[----:B0-----:R-:W-:Y:S04]  /*c750*/  STL [R1+0x578], R0 ;  /* 0x0005780001007387 */ /* 0x001fe80000100800 */
[----:B------:R-:W0:Y:S04]  /*c760*/  LDS.U8 R0, [R16+UR6+0xc40] ;  /* 0x000c400610007984 */ /* 0x000e280008000000 */
[----:B------:R-:W-:Y:S04]  /*c770*/  STL [R1+0x574], R11 ;  /* 0x0005740b01007387 */ /* 0x000fe80000100800 */
[----:B------:R-:W0:Y:S04]  /*c780*/  LDS.U8 R11, [R16+UR6+0xc88] ;  /* 0x000c8806100b7984 */ /* 0x000e280008000000 */
[----:B-1----:R-:W-:Y:S04]  /*c790*/  STL [R1+0x500], R10 ;  /* 0x0005000a01007387 */ /* 0x002fe80000100800 */
        /* <DEDUP_REMOVED lines=9> */
[----:B------:R-:W-:Y:S01]  /*c830*/  STL [R1+0x504], R11 ;  /* 0x0005040b01007387 */ /* 0x000fe20000100800 */
[----:B------:R-:W-:Y:S06]  /*c840*/  BAR.SYNC.DEFER_BLOCKING 0x0 ;  /* 0x0000000000007b1d */ /* 0x000fec0000010000 */
[----:B-1----:R-:W-:Y:S04]  /*c850*/  STL [R1+0x588], R10 ;  /* 0x0005880a01007387 */ /* 0x002fe80000100800 */
[----:B0-----:R-:W-:Y:S04]  /*c860*/  STL [R1+0x57c], R0 ;  /* 0x00057c0001007387 */ /* 0x001fe80000100800 */
[----:B------:R-:W2:Y:S04]  /*c870*/  LDL.LU R12, [R1+0x160] ;  /* 0x00016000010c7983 */ /* 0x000ea80000300800 */
[----:B--2---:R0:W-:Y:S04]  /*c880*/  STL [R1+0xa20], R12 ;  /* 0x000a200c01007387 */ /* 0x0041e80000100800 */
[----:B0-----:R-:W2:Y:S04]  /*c890*/  LDL.LU R12, [R1+0x164] ;  /* 0x00016400010c7983 */ /* 0x001ea80000300800 */
[----:B--2---:R0:W-:Y:S04]  /*c8a0*/  STL [R1+0xa24], R12 ;  /* 0x000a240c01007387 */ /* 0x0041e80000100800 */
[----:B0-----:R-:W2:Y:S04]  /*c8b0*/  LDL.LU R12, [R1+0x168] ;  /* 0x00016800010c7983 */ /* 0x001ea80000300800 */
[----:B------:R-:W-:Y:S04]  /*c8c0*/  STS.U8 [R9+UR6], R13 ;  /* 0x0000000d09007988 */ /* 0x000fe80008000006 */
[----:B---3--:R-:W-:Y:S04]  /*c8d0*/  STS.U8 [R9+UR6+0x200], R14 ;  /* 0x0002000e09007988 */ /* 0x008fe80008000006 */
[----:B----4-:R-:W-:Y:S04]  /*c8e0*/  STS.U8 [R9+UR6+0x400], R15 ;  /* 0x0004000f09007988 */ /* 0x010fe80008000006 */
[----:B------:R-:W-:Y:S04]  /*c8f0*/  STS.U8 [R9+UR6+0x800], R17 ;  /* 0x0008001109007988 */ /* 0x000fe80008000006 */
[----:B------:R-:W-:Y:S04]  /*c900*/  STS.U8 [R9+UR6+0xa00], R19 ;  /* 0x000a001309007988 */ /* 0x000fe80008000006 */
[----:B--2---:R0:W-:Y:S04]  /*c910*/  STL [R1+0xa28], R12 ;  /* 0x000a280c01007387 */ /* 0x0041e80000100800 */
[----:B0-----:R-:W2:Y:S04]  /*c920*/  LDL.LU R12, [R1+0x16c] ;  /* 0x00016c00010c7983 */ /* 0x001ea80000300800 */
[----:B------:R-:W3:Y:S04]  /*c930*/  LDL.LU R13, [R1+0x15c] ;  /* 0x00015c00010d7983 */ /* 0x000ee80000300800 */
[----:B------:R-:W4:Y:S04]  /*c940*/  LDL.LU R14, [R1+0x158] ;  /* 0x00015800010e7983 */ /* 0x000f280000300800 */
[----:B------:R-:W3:Y:S04]  /*c950*/  LDL.LU R15, [R1+0x154] ;  /* 0x00015400010f7983 */ /* 0x000ee80000300800 */
[----:B------:R-:W3:Y:S04]  /*c960*/  LDL.LU R17, [R1+0x150] ;  /* 0x0001500001117983 */ /* 0x000ee80000300800 */
[----:B------:R0:W-:Y:S04]  /*c970*/  STS.U8 [R9+UR6+0xc00], R24 ;  /* 0x000c001809007988 */ /* 0x0001e80008000006 */
[----:B------:R-:W3:Y:S04]  /*c980*/  LDL.LU R19, [R1+0x14c] ;  /* 0x00014c0001137983 */ /* 0x000ee80000300800 */
[----:B------:R1:W-:Y:S04]  /*c990*/  STS.U8 [R9+UR6+0xe00], R18 ;  /* 0x000e001209007988 */ /* 0x0003e80008000006 */
[----:B0-----:R-:W3:Y:S04]  /*c9a0*/  LDL.LU R24, [R1+0x148] ;  /* 0x0001480001187983 */ /* 0x001ee80000300800 */
[----:B------:R0:W-:Y:S04]  /*c9b0*/  STS.U8 [R9+UR6+0x1000], R7 ;  /* 0x0010000709007988 */ /* 0x0001e80008000006 */
[----:B-1----:R-:W3:Y:S04]  /*c9c0*/  LDL.LU R18, [R1+0x144] ;  /* 0x0001440001127983 */ /* 0x002ee80000300800 */
        /* <DEDUP_REMOVED lines=20> */
[----:B0-----:R-:W3:Y:S04]  /*cb10*/  LDL.LU R29, [R1+0x24] ;  /* 0x00002400011d7983 */ /* 0x001ee80000300800 */
[----:B------:R-:W3:Y:S04]  /*cb20*/  LDL.LU R16, [R1+0x20] ;  /* 0x0000200001107983 */ /* 0x000ee80000300800 */
[----:B------:R-:W3:Y:S04]  /*cb30*/  LDL.LU R0, [R1+0x1c] ;  /* 0x00001c0001007983 */ /* 0x000ee80000300800 */
[----:B------:R-:W3:Y:S04]  /*cb40*/  LDL.LU R11, [R1+0x18] ;  /* 0x00001800010b7983 */ /* 0x000ee80000300800 */
[----:B------:R-:W3:Y:S04]  /*cb50*/  LDL.LU R20, [R1+0x14] ;  /* 0x0000140001147983 */ /* 0x000ee80000300800 */
[----:B------:R-:W3:Y:S04]  /*cb60*/  LDL.LU R21, [R1+0x10] ;  /* 0x0000100001157983 */ /* 0x000ee80000300800 */
[----:B------:R-:W3:Y:S04]  /*cb70*/  LDL.LU R22, [R1+0xc] ;  /* 0x00000c0001167983 */ /* 0x000ee80000300800 */
[----:B------:R-:W3:Y:S04]  /*cb80*/  LDL.LU R23, [R1+0x8] ;  /* 0x0000080001177983 */ /* 0x000ee80000300800 */
[----:B------:R0:W-:Y:S04]  /*cb90*/  STS.U8 [R9+UR6+0x600], R8 ;  /* 0x0006000809007988 */ /* 0x0001e80008000006 */
[----:B------:R-:W3:Y:S04]  /*cba0*/  LDL.LU R10, [R1+0x4] ;  /* 0x00000400010a7983 */ /* 0x000ee80000300800 */
[----:B0-----:R-:W3:Y:S04]  /*cbb0*/  LDL.LU R8, [R1] ;  /* 0x0000000001087983 */ /* 0x001ee80000300800 */
[----:B--2---:R0:W-:Y:S04]  /*cbc0*/  STS.U8 [R9+UR6+0x2600], R12 ;  /* 0x0026000c09007988 */ /* 0x0041e80008000006 */
[----:B0-----:R-:W2:Y:S04]  /*cbd0*/  LDL.LU R12, [R1+0xa28] ;  /* 0x000a2800010c7983 */ /* 0x001ea80000300800 */
[----:B--2---:R0:W-:Y:S04]  /*cbe0*/  STS.U8 [R9+UR6+0x2800], R12 ;  /* 0x0028000c09007988 */ /* 0x0041e80008000006 */
[----:B0-----:R-:W2:Y:S04]  /*cbf0*/  LDL.LU R12, [R1+0xa24] ;  /* 0x000a2400010c7983 */ /* 0x001ea80000300800 */
[----:B--2---:R0:W-:Y:S04]  /*cc00*/  STS.U8 [R9+UR6+0x2a00], R12 ;  /* 0x002a000c09007988 */ /* 0x0041e80008000006 */
[----:B0-----:R-:W2:Y:S04]  /*cc10*/  LDL.LU R12, [R1+0xa20] ;  /* 0x000a2000010c7983 */ /* 0x001ea80000300800 */
[----:B---3--:R-:W-:Y:S04]  /*cc20*/  STS.U8 [R9+UR6+0x2e00], R13 ;  /* 0x002e000d09007988 */ /* 0x008fe80008000006 */
[----:B----4-:R-:W-:Y:S04]  /*cc30*/  STS.U8 [R9+UR6+0x3000], R14 ;  /* 0x0030000e09007988 */ /* 0x010fe80008000006 */
[----:B------:R-:W-:Y:S04]  /*cc40*/  STS.U8 [R9+UR6+0x3200], R15 ;  /* 0x0032000f09007988 */ /* 0x000fe80008000006 */
        /* <DEDUP_REMOVED lines=14> */
[----:B--2---:R0:W-:Y:S04]  /*cd30*/  STS.U8 [R9+UR6+0x2c00], R12 ;  /* 0x002c000c09007988 */ /* 0x0041e80008000006 */
[----:B0-----:R-:W2:Y:S04]  /*cd40*/  LDL.LU R12, [R1+0xa1c] ;  /* 0x000a1c00010c7983 */ /* 0x001ea80000300800 */
[----:B------:R-:W2:Y:S04]  /*cd50*/  LDL.LU R13, [R1+0xa18] ;  /* 0x000a1800010d7983 */ /* 0x000ea80000300800 */
[----:B------:R-:W3:Y:S04]  /*cd60*/  LDL.LU R14, [R1+0xa14] ;  /* 0x000a1400010e7983 */ /* 0x000ee80000300800 */
[----:B------:R-:W3:Y:S04]  /*cd70*/  LDL.LU R15, [R1+0xa10] ;  /* 0x000a1000010f7983 */ /* 0x000ee80000300800 */
        /* <DEDUP_REMOVED lines=12> */
[----:B------:R-:W3:Y:S04]  /*ce40*/  LDL.LU R27, [R1+0x9dc] ;  /* 0x0009dc00011b7983 */ /* 0x000ee80000300800 */
[----:B------:R-:W4:Y:S04]  /*ce50*/  LDL.LU R28, [R1+0x9d8] ;  /* 0x0009d800011c7983 */ /* 0x000f280000300800 */
[----:B------:R0:W-:Y:S04]  /*ce60*/  STS.U8 [R9+UR6+0x5000], R29 ;  /* 0x0050001d09007988 */ /* 0x0001e80008000006 */
[----:B0-----:R-:W4:Y:S04]  /*ce70*/  LDL.LU R29, [R1+0x9d4] ;  /* 0x0009d400011d7983 */ /* 0x001f280000300800 */
[----:B------:R0:W-:Y:S04]  /*ce80*/  STS.U8 [R9+UR6+0x5200], R16 ;  /* 0x0052001009007988 */ /* 0x0001e80008000006 */
[----:B------:R1:W-:Y:S04]  /*ce90*/  STS.U8 [R9+UR6+0x5400], R0 ;  /* 0x0054000009007988 */ /* 0x0003e80008000006 */
[----:B0-----:R-:W4:Y:S04]  /*cea0*/  LDL.LU R16, [R1+0x44] ;  /* 0x0000440001107983 */ /* 0x001f280000300800 */
[----:B-1----:R-:W4:Y:S04]  /*ceb0*/  LDL.LU R0, [R1+0xac] ;  /* 0x0000ac0001007983 */ /* 0x002f280000300800 */
[----:B------:R-:W-:Y:S04]  /*cec0*/  STS.U8 [R9+UR6+0x5e00], R23 ;  /* 0x005e001709007988 */ /* 0x000fe80008000006 */
[----:B--2---:R-:W-:Y:S04]  /*ced0*/  STS.U8 [R9+UR6+0x6a00], R26 ;  /* 0x006a001a09007988 */ /* 0x004fe80008000006 */
[----:B---3--:R-:W-:Y:S04]  /*cee0*/  STS.U8 [R9+UR6+0x6800], R27 ;  /* 0x0068001b09007988 */ /* 0x008fe80008000006 */
[----:B----4-:R0:W-:Y:S04]  /*cef0*/  STS.U8 [R9+UR6+0x6600], R28 ;  /* 0x0066001c09007988 */ /* 0x0101e80008000006 */
[----:B0-----:R-:W2:Y:S04]  /*cf00*/  LDL.LU R28, [R1+0x130] ;  /* 0x00013000011c7983 */ /* 0x001ea80000300800 */
[----:B------:R-:W3:Y:S04]  /*cf10*/  LDL.LU R27, [R1+0x48] ;  /* 0x00004800011b7983 */ /* 0x000ee80000300800 */
[----:B------:R-:W3:Y:S01]  /*cf20*/  LDL.LU R26, [R1+0x4c] ;  /* 0x00004c00011a7983 */ /* 0x000ee20000300800 */
[----:B------:R-:W0:Y:S03]  /*cf30*/  S2R R23, SR_TID.X ;  /* 0x0000000000177919 */ /* 0x000e260000002100 */
        /* <DEDUP_REMOVED lines=9> */
[----:B------:R0:W-:Y:S04]  /*cfd0*/  STS.U8 [R9+UR6+0x7000], R3 ;  /* 0x0070000309007988 */ /* 0x0001e80008000006 */
[----:B------:R-:W-:Y:S04]  /*cfe0*/  STS.U8 [R9+UR6+0x7200], R4 ;  /* 0x0072000409007988 */ /* 0x000fe80008000006 */
[----:B------:R-:W-:Y:S04]  /*cff0*/  STS.U8 [R9+UR6+0x7400], R5 ;  /* 0x0074000509007988 */ /* 0x000fe80008000006 */
[----:B------:R-:W-:Y:S04]  /*d000*/  STS.U8 [R9+UR6+0x7600], R6 ;  /* 0x0076000609007988 */ /* 0x000fe80008000006 */
[----:B------:R-:W-:Y:S04]  /*d010*/  STS.U8 [R9+UR6+0x7800], R7 ;  /* 0x0078000709007988 */ /* 0x000fe80008000006 */
[----:B------:R-:W-:Y:S04]  /*d020*/  STS.U8 [R9+UR6+0x7a00], R18 ;  /* 0x007a001209007988 */ /* 0x000fe80008000006 */
[----:B------:R-:W-:Y:S04]  /*d030*/  STS.U8 [R9+UR6+0x7c00], R24 ;  /* 0x007c001809007988 */ /* 0x000fe80008000006 */
[----:B------:R-:W-:Y:S01]  /*d040*/  STS.U8 [R9+UR6+0x7e00], R19 ;  /* 0x007e001309007988 */ /* 0x000fe20008000006 */
[----:B0-----:R-:W-:-:S02]  /*d050*/  IMAD.SHL.U32 R3, R23, 0x40, RZ ;  /* 0x0000004017037824 */ /* 0x001fc400078e00ff */
[C---:B------:R-:W-:Y:S01]  /*d060*/  IMAD.SHL.U32 R8, R23.reuse, 0x10, RZ ;  /* 0x0000001017087824 */ /* 0x040fe200078e00ff */
[----:B------:R-:W4:Y:S01]  /*d070*/  LDL.LU R20, [R1+0x18c] ;  /* 0x00018c0001147983 */ /* 0x000f220000300800 */
[----:B------:R-:W-:Y:S01]  /*d080*/  IMAD.SHL.U32 R10, R23, 0x8, RZ ;  /* 0x00000008170a7824 */ /* 0x000fe200078e00ff */
[----:B------:R-:W-:Y:S01]  /*d090*/  LOP3.LUT R3, R3, 0x1c0, RZ, 0xc0, !PT ;  /* 0x000001c003037812 */ /* 0x000fe200078ec0ff */
[----:B------:R-:W-:Y:S01]  /*d0a0*/  IMAD.SHL.U32 R2, R23, 0x2, RZ ;  /* 0x0000000217027824 */ /* 0x000fe200078e00ff */
[----:B------:R-:W-:Y:S01]  /*d0b0*/  LOP3.LUT R8, R8, 0x1e00, RZ, 0xc0, !PT ;  /* 0x00001e0008087812 */ /* 0x000fe200078ec0ff */
[----:B------:R-:W-:Y:S01]  /*d0c0*/  IMAD R16, R17, 0x100, R16 ;  /* 0x0000010011107824 */ /* 0x000fe200078e0210 */
[----:B------:R-:W4:Y:S02]  /*d0d0*/  LDL.LU R21, [R1+0x188] ;  /* 0x0001880001157983 */ /* 0x000f240000300800 */
[----:B------:R-:W-:Y:S02]  /*d0e0*/  LOP3.LUT R2, R10, 0x30, R2, 0x48, !PT ;  /* 0x000000300a027812 */ /* 0x000fe400078e4802 */
[----:B------:R-:W-:Y:S01]  /*d0f0*/  IADD3 R8, PT, PT, R8, UR6, R3 ;  /* 0x0000000608087c10 */ /* 0x000fe2000fffe003 */
[----:B------:R-:W2:Y:S04]  /*d100*/  LDL.LU R22, [R1+0x184] ;  /* 0x0001840001167983 */ /* 0x000ea80000300800 */
[----:B------:R-:W-:Y:S01]  /*d110*/  IMAD.IADD R8, R2, 0x1, R8 ;  /* 0x0000000102087824 */ /* 0x000fe200078e0208 */
[----:B------:R-:W-:Y:S06]  /*d120*/  BAR.SYNC.DEFER_BLOCKING 0x0 ;  /* 0x0000000000007b1d */ /* 0x000fec0000010000 */
[----:B------:R-:W2:Y:S04]  /*d130*/  LDL.LU R23, [R1+0x180] ;  /* 0x0001800001177983 */ /* 0x000ea80000300800 */
[----:B------:R-:W2:Y:S04]  /*d140*/  LDL.LU R29, [R1+0x1ac] ;  /* 0x0001ac00011d7983 */ /* 0x000ea80000300800 */
[----:B------:R-:W2:Y:S04]  /*d150*/  LDL.LU R11, [R1+0x1a8] ;  /* 0x0001a800010b7983 */ /* 0x000ea80000300800 */
[----:B------:R-:W0:Y:S04]  /*d160*/  LDSM.16.M88.4 R4, [R8] ;  /* 0x000000000804783b */ /* 0x000e280000000200 */
[----:B0-----:R-:W-:Y:S01]  /*d170*/  STL.64 [R1+0x160], R4 ;  /* 0x0001600401007387 */ /* 0x001fe20000100a00 */
[----:B------:R-:W-:-:S02]  /*d180*/  IMAD.MOV.U32 R2, RZ, RZ, R4 ;  /* 0x000000ffff027224 */ /* 0x000fc400078e0004 */
[----:B------:R-:W-:Y:S01]  /*d190*/  IMAD.MOV.U32 R3, RZ, RZ, R5 ;  /* 0x000000ffff037224 */ /* 0x000fe200078e0005 */
[----:B------:R-:W-:Y:S01]  /*d1a0*/  STL.64 [R1+0x168], R6 ;  /* 0x0001680601007387 */ /* 0x000fe20000100a00 */
[----:B---3--:R-:W-:-:S03]  /*d1b0*/  IMAD R17, R27, 0x100, R26 ;  /* 0x000001001b117824 */ /* 0x008fc600078e021a */
[----:B------:R-:W0:Y:S04]  /*d1c0*/  LDSM.16.M88.4 R24, [R8+0x2000] ;  /* 0x002000000818783b */ /* 0x000e280000000200 */
[----:B0-----:R-:W-:Y:S01]  /*d1d0*/  STL.64 [R1+0x170], R24 ;  /* 0x0001701801007387 */ /* 0x001fe20000100a00 */
[----:B------:R-:W-:Y:S02]  /*d1e0*/  IMAD.MOV.U32 R4, RZ, RZ, R24 ;  /* 0x000000ffff047224 */ /* 0x000fe400078e0018 */
[----:B------:R-:W-:Y:S01]  /*d1f0*/  IMAD.MOV.U32 R5, RZ, RZ, R25 ;  /* 0x000000ffff057224 */ /* 0x000fe200078e0019 */
[----:B------:R-:W-:Y:S04]  /*d200*/  STL.64 [R1+0x178], R26 ;  /* 0x0001781a01007387 */ /* 0x000fe80000100a00 */
[----:B------:R-:W0:Y:S02]  /*d210*/  LDSM.16.M88.4 R24, [R8+0x4000] ;  /* 0x004000000818783b */ /* 0x000e240000000200 */
[----:B0-----:R-:W-:-:S02]  /*d220*/  IMAD.MOV.U32 R6, RZ, RZ, R24 ;  /* 0x000000ffff067224 */ /* 0x001fc400078e0018 */
[----:B------:R-:W-:Y:S04]  /*d230*/  STL.64 [R1+0x190], R24 ;  /* 0x0001901801007387 */ /* 0x000fe80000100a00 */
[----:B------:R-:W-:Y:S04]  /*d240*/  STL.64 [R1+0x198], R26 ;  /* 0x0001981a01007387 */ /* 0x000fe80000100a00 */
[----:B------:R-:W-:Y:S04]  /*d250*/  STL [R1+0x9d0], R6 ;  /* 0x0009d00601007387 */ /* 0x000fe80000100800 */
[----:B------:R0:W-:Y:S04]  /*d260*/  STL.64 [R1+0x9c8], R4 ;  /* 0x0009c80401007387 */ /* 0x0001e80000100a00 */
[----:B0-----:R-:W3:Y:S04]  /*d270*/  LDL.LU.64 R4, [R1+0x80] ;  /* 0x0000800001047983 */ /* 0x001ee80000300a00 */
[----:B------:R-:W3:Y:S01]  /*d280*/  LDL.LU.64 R6, [R1+0x88] ;  /* 0x0000880001067983 */ /* 0x000ee20000300a00 */
[----:B--2---:R-:W-:-:S02]  /*d290*/  IMAD R18, R0, 0x100, R28 ;  /* 0x0000010000127824 */ /* 0x004fc400078e021c */
[----:B----4-:R-:W-:Y:S01]  /*d2a0*/  IMAD R19, R21, 0x100, R20 ;  /* 0x0000010015137824 */ /* 0x010fe200078e0214 */
[----:B------:R-:W-:Y:S02]  /*d2b0*/  F2FP.F16.E4M3.UNPACK_B R16, R16 ;  /* 0x00000010ff10723e */ /* 0x000fe400020006ff */
[----:B------:R-:W-:Y:S02]  /*d2c0*/  F2FP.F16.E4M3.UNPACK_B R17, R17 ;  /* 0x00000011ff11723e */ /* 0x000fe400020006ff */
[----:B------:R-:W-:Y:S02]  /*d2d0*/  F2FP.F16.E4M3.UNPACK_B R2, R2 ;  /* 0x00000002ff02723e */ /* 0x000fe400020006ff */
[----:B------:R-:W-:Y:S01]  /*d2e0*/  F2FP.F16.E4M3.UNPACK_B R3, R3 ;  /* 0x00000003ff03723e */ /* 0x000fe200020006ff */
[----:B------:R-:W-:Y:S01]  /*d2f0*/  IMAD.MOV.U32 R0, RZ, RZ, R25 ;  /* 0x000000ffff007224 */ /* 0x000fe200078e0019 */
[----:B------:R-:W-:Y:S01]  /*d300*/  F2FP.F16.E4M3.UNPACK_B R18, R18 ;  /* 0x00000012ff12723e */ /* 0x000fe200020006ff */
[----:B------:R-:W-:Y:S01]  /*d310*/  IMAD R24, R14, 0x100, R15 ;  /* 0x000001000e187824 */ /* 0x000fe200078e020f */
[----:B------:R-:W-:Y:S01]  /*d320*/  F2FP.F16.E4M3.UNPACK_B R19, R19 ;  /* 0x00000013ff13723e */ /* 0x000fe200020006ff */
[----:B------:R-:W-:Y:S01]  /*d330*/  IMAD R25, R23, 0x100, R22 ;  /* 0x0000010017197824 */ /* 0x000fe200078e0216 */
[----:B------:R-:W2:Y:S04]  /*d340*/  LDL.LU.64 R20, [R1+0x90] ;  /* 0x0000900001147983 */ /* 0x000ea80000300a00 */
[----:B------:R-:W2:Y:S04]  /*d350*/  LDL.LU.64 R22, [R1+0x98] ;  /* 0x0000980001167983 */ /* 0x000ea80000300a00 */
[----:B------:R0:W-:Y:S04]  /*d360*/  STL.64 [R1+0x9c0], R24 ;  /* 0x0009c01801007387 */ /* 0x0001e80000100a00 */
[----:B0-----:R-:W4:Y:S04]  /*d370*/  LDL.LU.64 R24, [R1+0xd0] ;  /* 0x0000d00001187983 */ /* 0x001f280000300a00 */
[----:B------:R-:W4:Y:S01]  /*d380*/  LDL.LU.64 R26, [R1+0xd8] ;  /* 0x0000d800011a7983 */ /* 0x000f220000300a00 */
[----:B---3--:R-:W-:-:S15]  /*d390*/  HMMA.16816.F32 R4, R16, R2, R4 ;  /* 0x000000021004723c */ /* 0x008fde0000001804 */
[----:B------:R-:W-:-:S04]  /*d3a0*/  NOP ;  /* 0x0000000000007918 */ /* 0x000fc80000000000 */
[----:B------:R0:W-:Y:S01]  /*d3b0*/  STL.64 [R1+0x8], R6 ;  /* 0x0000080601007387 */ /* 0x0001e20000100a00 */
[----:B------:R-:W-:Y:S02]  /*d3c0*/  IMAD.MOV.U32 R14, RZ, RZ, R4 ;  /* 0x000000ffff0e7224 */ /* 0x000fe400078e0004 */
[----:B------:R-:W-:Y:S01]  /*d3d0*/  IMAD.MOV.U32 R15, RZ, RZ, R5 ;  /* 0x000000ffff0f7224 */ /* 0x000fe200078e0005 */
[----:B0-----:R-:W3:Y:S04]  /*d3e0*/  LDL.LU R6, [R1+0x9d0] ;  /* 0x0009d00001067983 */ /* 0x001ee80000300800 */
[----:B------:R-:W2:Y:S01]  /*d3f0*/  LDL.LU.64 R4, [R1+0x9c8] ;  /* 0x0009c80001047983 */ /* 0x000ea20000300a00 */
[----:B------:R-:W-:-:S03]  /*d400*/  F2FP.F16.E4M3.UNPACK_B R7, R0 ;  /* 0x00000000ff07723e */ /* 0x000fc600020006ff */
[----:B------:R-:W-:Y:S01]  /*d410*/  STL [R1+0x958], R15 ;  /* 0x0009580f01007387 */ /* 0x000fe20000100800 */
[----:B------:R-:W-:Y:S01]  /*d420*/  IMAD R10, R12, 0x100, R13 ;  /* 0x000001000c0a7824 */ /* 0x000fe200078e020d */
[----:B--2---:R-:W-:Y:S02]  /*d430*/  F2FP.F16.E4M3.UNPACK_B R4, R4 ;  /* 0x00000004ff04723e */ /* 0x004fe400020006ff */
[----:B------:R-:W-:-:S07]  /*d440*/  F2FP.F16.E4M3.UNPACK_B R5, R5 ;  /* 0x00000005ff05723e */ /* 0x000fce00020006ff */
[----:B------:R-:W-:Y:S01]  /*d450*/  HMMA.16816.F32 R20, R16, R4, R20 ;  /* 0x000000041014723c */ /* 0x000fe20000001814 */
[----:B---3--:R-:W-:-:S07]  /*d460*/  F2FP.F16.E4M3.UNPACK_B R6, R6 ;  /* 0x00000006ff06723e */ /* 0x008fce00020006ff */
[----:B----4-:R-:W-:Y:S11]  /*d470*/  HMMA.16816.F32 R24, R16, R6, R24 ;  /* 0x000000061018723c */ /* 0x010ff60000001818 */
[----:B------:R0:W-:Y:S04]  /*d480*/  STL.64 [R1+0x20], R20 ;  /* 0x0000201401007387 */ /* 0x0001e80000100a00 */
[----:B------:R1:W-:Y:S04]  /*d490*/  STL.64 [R1+0x28], R22 ;  /* 0x0000281601007387 */ /* 0x0003e80000100a00 */
[----:B0-----:R-:W2:Y:S04]  /*d4a0*/  LDL.LU.64 R20, [R1+0x70] ;  /* 0x0000700001147983 */ /* 0x001ea80000300a00 */
[----:B-1----:R-:W2:Y:S01]  /*d4b0*/  LDL.LU.64 R22, [R1+0x78] ;  /* 0x0000780001167983 */ /* 0x002ea20000300a00 */
[----:B------:R-:W-:-:S03]  /*d4c0*/  IMAD.MOV.U32 R15, RZ, RZ, R24 ;  /* 0x000000ffff0f7224 */ /* 0x000fc600078e0018 */
[----:B------:R0:W-:Y:S04]  /*d4d0*/  STL [R1+0xa4], R25 ;  /* 0x0000a41901007387 */ /* 0x0001e80000100800 */
[----:B0-----:R-:W3:Y:S04]  /*d4e0*/  LDL.LU.64 R24, [R1+0x9c0] ;  /* 0x0009c00001187983 */ /* 0x001ee80000300a00 */
[----:B------:R-:W-:Y:S04]  /*d4f0*/  STL.64 [R1+0x9b8], R6 ;  /* 0x0009b80601007387 */ /* 0x000fe80000100a00 */
[----:B------:R0:W-:Y:S04]  /*d500*/  STL.64 [R1+0x9b0], R4 ;  /* 0x0009b00401007387 */ /* 0x0001e80000100a00 */
[----:B0-----:R-:W4:Y:S04]  /*d510*/  LDL.LU.64 R4, [R1+0x120] ;  /* 0x0001200001047983 */ /* 0x001f280000300a00 */
[----:B------:R-:W4:Y:S01]  /*d520*/  LDL.LU.64 R6, [R1+0x128] ;  /* 0x0001280001067983 */ /* 0x000f220000300a00 */
[----:B------:R-:W-:-:S02]  /*d530*/  IMAD.MOV.U32 R12, RZ, RZ, R26 ;  /* 0x000000ffff0c7224 */ /* 0x000fc400078e001a */
[----:B------:R-:W-:Y:S01]  /*d540*/  IMAD.MOV.U32 R13, RZ, RZ, R27 ;  /* 0x000000ffff0d7224 */ /* 0x000fe200078e001b */
[----:B------:R-:W-:Y:S04]  /*d550*/  STL.64 [R1+0x978], R14 ;  /* 0x0009780e01007387 */ /* 0x000fe80000100a00 */
[----:B------:R-:W-:Y:S04]  /*d560*/  STL.64 [R1+0x970], R12 ;  /* 0x0009700c01007387 */ /* 0x000fe80000100a00 */
[----:B------:R-:W0:Y:S01]  /*d570*/  LDSM.16.M88.4 R12, [R8+0x6000] ;  /* 0x00600000080c783b */ /* 0x000e220000000200 */
[----:B------:R-:W-:-:S03]  /*d580*/  IMAD R11, R11, 0x100, R29 ;  /* 0x000001000b0b7824 */ /* 0x000fc600078e021d */
[----:B------:R-:W4:Y:S04]  /*d590*/  LDL.LU R28, [R1+0x1fc] ;  /* 0x0001fc00011c7983 */ /* 0x000f280000300800 */
[----:B------:R-:W4:Y:S04]  /*d5a0*/  LDL.LU R29, [R1+0x208] ;  /* 0x00020800011d7983 */ /* 0x000f280000300800 */
[----:B------:R-:W4:Y:S01]  /*d5b0*/  LDL.LU R0, [R1+0x204] ;  /* 0x0002040001007983 */ /* 0x000f220000300800 */
[----:B0-----:R-:W-:Y:S02]  /*d5c0*/  IMAD.MOV.U32 R8, RZ, RZ, R12 ;  /* 0x000000ffff087224 */ /* 0x001fe400078e000c */
[----:B------:R-:W-:-:S03]  /*d5d0*/  IMAD.MOV.U32 R9, RZ, RZ, R13 ;  /* 0x000000ffff097224 */ /* 0x000fc600078e000d */
[----:B------:R-:W-:Y:S02]  /*d5e0*/  F2FP.F16.E4M3.UNPACK_B R8, R8 ;  /* 0x00000008ff08723e */ /* 0x000fe400020006ff */
[----:B------:R-:W-:Y:S01]  /*d5f0*/  F2FP.F16.E4M3.UNPACK_B R9, R9 ;  /* 0x00000009ff09723e */ /* 0x000fe200020006ff */
[----:B------:R0:W-:Y:S04]  /*d600*/  STL.64 [R1+0x180], R12 ;  /* 0x0001800c01007387 */ /* 0x0001e80000100a00 */
[----:B------:R1:W-:Y:S04]  /*d610*/  STL.64 [R1+0x188], R14 ;  /* 0x0001880e01007387 */ /* 0x0003e80000100a00 */
[----:B0-----:R-:W4:Y:S04]  /*d620*/  LDL.LU.64 R12, [R1+0x100] ;  /* 0x00010000010c7983 */ /* 0x001f280000300a00 */
[----:B-1----:R-:W4:Y:S01]  /*d630*/  LDL.LU.64 R14, [R1+0x108] ;  /* 0x00010800010e7983 */ /* 0x002f220000300a00 */
[----:B--2---:R-:W-:-:S15]  /*d640*/  HMMA.16816.F32 R16, R16, R8, R20 ;  /* 0x000000081010723c */ /* 0x004fde0000001814 */
[----:B------:R-:W-:-:S04]  /*d650*/  NOP ;  /* 0x0000000000007918 */ /* 0x000fc80000000000 */
[----:B------:R3:W-:Y:S04]  /*d660*/  STL.64 [R1+0x10], R16 ;  /* 0x0000101001007387 */ /* 0x0007e80000100a00 */
[----:B------:R0:W-:Y:S04]  /*d670*/  STL.64 [R1+0x18], R18 ;  /* 0x0000181201007387 */ /* 0x0001e80000100a00 */
[----:B------:R-:W2:Y:S01]  /*d680*/  LDL.LU.64 R20, [R1+0xb0] ;  /* 0x0000b00001147983 */ /* 0x000ea20000300a00 */
[----:B---3--:R-:W-:-:S03]  /*d690*/  F2FP.F16.E4M3.UNPACK_B R16, R25 ;  /* 0x00000019ff10723e */ /* 0x008fc600020006ff */
[----:B------:R-:W2:Y:S01]  /*d6a0*/  LDL.LU.64 R22, [R1+0xb8] ;  /* 0x0000b80001167983 */ /* 0x000ea20000300a00 */
[----:B------:R-:W-:Y:S02]  /*d6b0*/  F2FP.F16.E4M3.UNPACK_B R17, R11 ;  /* 0x0000000bff11723e */ /* 0x000fe400020006ff */
[----:B0-----:R-:W-:Y:S01]  /*d6c0*/  F2FP.F16.E4M3.UNPACK_B R18, R24 ;  /* 0x00000018ff12723e */ /* 0x001fe200020006ff */
[----:B------:R-:W3:Y:S01]  /*d6d0*/  LDL.LU R11, [R1+0x200] ;  /* 0x00020000010b7983 */ /* 0x000ee20000300800 */
[----:B------:R-:W-:-:S03]  /*d6e0*/  F2FP.F16.E4M3.UNPACK_B R19, R10 ;  /* 0x0000000aff13723e */ /* 0x000fc600020006ff */
[----:B------:R-:W2:Y:S04]  /*d6f0*/  LDL.LU.64 R24, [R1+0x110] ;  /* 0x0001100001187983 */ /* 0x000ea80000300a00 */
[----:B----4-:R-:W-:Y:S01]  /*d700*/  HMMA.16816.F32 R4, R16, R2, R4 ;  /* 0x000000021004723c */ /* 0x010fe20000001804 */
[----:B------:R-:W2:Y:S04]  /*d710*/  LDL.LU.64 R26, [R1+0x118] ;  /* 0x00011800011a7983 */ /* 0x000ea80000300a00 */
[----:B------:R-:W4:-:S14]  /*d720*/  LDL.LU R10, [R1+0x1f4] ;  /* 0x0001f400010a7983 */ /* 0x000f1c0000300800 */
[----:B------:R-:W-:Y:S04]  /*d730*/  STL.64 [R1+0x90], R4 ;  /* 0x0000900401007387 */ /* 0x000fe80000100a00 */
[----:B------:R0:W-:Y:S04]  /*d740*/  STL.64 [R1+0x98], R6 ;  /* 0x0000980601007387 */ /* 0x0001e80000100a00 */
[----:B0-----:R-:W2:Y:S04]  /*d750*/  LDL.LU.64 R6, [R1+0x9b8] ;  /* 0x0009b80001067983 */ /* 0x001ea80000300a00 */
[----:B------:R-:W2:Y:S02]  /*d760*/  LDL.LU.64 R4, [R1+0x9b0] ;  /* 0x0009b00001047983 */ /* 0x000ea40000300a00 */
[----:B--2---:R-:W-:-:S15]  /*d770*/  HMMA.16816.F32 R24, R16, R4, R24 ;  /* 0x000000041018723c */ /* 0x004fde0000001818 */
[----:B------:R-:W-:-:S04]  /*d780*/  NOP ;  /* 0x0000000000007918 */ /* 0x000fc80000000000 */
[----:B------:R0:W-:Y:S04]  /*d790*/  STL.64 [R1+0x80], R24 ;  /* 0x0000801801007387 */ /* 0x0001e80000100a00 */
[----:B------:R1:W-:Y:S04]  /*d7a0*/  STL.64 [R1+0x88], R26 ;  /* 0x0000881a01007387 */ /* 0x0003e80000100a00 */
[----:B0-----:R-:W2:Y:S04]  /*d7b0*/  LDL.LU.64 R24, [R1+0xe0] ;  /* 0x0000e00001187983 */ /* 0x001ea80000300a00 */
[----:B-1----:R-:W2:Y:S01]  /*d7c0*/  LDL.LU.64 R26, [R1+0xe8] ;  /* 0x0000e800011a7983 */ /* 0x002ea20000300a00 */
[C---:B------:R-:W-:Y:S03]  /*d7d0*/  HMMA.16816.F32 R12, R16.reuse, R6, R12 ;  /* 0x00000006100c723c */ /* 0x040fe6000000180c */
[----:B--2---:R-:W-:Y:S04]  /*d7e0*/  STL.64 [R1+0x988], R26 ;  /* 0x0009881a01007387 */ /* 0x004fe80000100a00 */
[----:B------:R0:W-:Y:S04]  /*d7f0*/  STL.64 [R1+0x980], R24 ;  /* 0x0009801801007387 */ /* 0x0001e80000100a00 */
[----:B0-----:R-:W2:Y:S04]  /*d800*/  LDL.LU.64 R24, [R1+0xc0] ;  /* 0x0000c00001187983 */ /* 0x001ea80000300a00 */
[----:B------:R-:W2:Y:S01]  /*d810*/  LDL.LU.64 R26, [R1+0xc8] ;  /* 0x0000c800011a7983 */ /* 0x000ea20000300a00 */
[----:B------:R-:W-:Y:S03]  /*d820*/  HMMA.16816.F32 R16, R16, R8, R20 ;  /* 0x000000081010723c */ /* 0x000fe60000001814 */
[----:B--2---:R-:W-:Y:S04]  /*d830*/  STL.64 [R1+0x998], R26 ;  /* 0x0009981a01007387 */ /* 0x004fe80000100a00 */
[----:B------:R0:W-:Y:S04]  /*d840*/  STL.64 [R1+0x990], R24 ;  /* 0x0009901801007387 */ /* 0x0001e80000100a00 */
[----:B0-----:R-:W2:Y:S04]  /*d850*/  LDL.LU.64 R24, [R1+0xf0] ;  /* 0x0000f00001187983 */ /* 0x001ea80000300a00 */
[----:B------:R-:W2:Y:S04]  /*d860*/  LDL.LU.64 R26, [R1+0xf8] ;  /* 0x0000f800011a7983 */ /* 0x000ea80000300a00 */
[----:B------:R0:W-:Y:S04]  /*d870*/  STL.64 [R1+0x70], R12 ;  /* 0x0000700c01007387 */ /* 0x0001e80000100a00 */
[----:B------:R1:W-:Y:S04]  /*d880*/  STL.64 [R1+0x78], R14 ;  /* 0x0000780e01007387 */ /* 0x0003e80000100a00 */
[----:B0-----:R-:W2:Y:S04]  /*d890*/  LDL.LU.64 R12, [R1+0x60] ;  /* 0x00006000010c7983 */ /* 0x001ea80000300a00 */
[----:B-1----:R-:W2:Y:S04]  /*d8a0*/  LDL.LU.64 R14, [R1+0x68] ;  /* 0x00006800010e7983 */ /* 0x002ea80000300a00 */
[----:B------:R-:W2:Y:S04]  /*d8b0*/  LDL.LU.64 R22, [R1+0x9a8] ;  /* 0x0009a80001167983 */ /* 0x000ea80000300a00 */
[----:B------:R-:W2:Y:S04]  /*d8c0*/  LDL.LU.64 R20, [R1+0x9a0] ;  /* 0x0009a00001147983 */ /* 0x000ea80000300a00 */
[----:B------:R0:W-:Y:S04]  /*d8d0*/  STL.64 [R1+0x40], R16 ;  /* 0x0000401001007387 */ /* 0x0001e80000100a00 */
[----:B------:R1:W-:Y:S04]  /*d8e0*/  STL.64 [R1+0x48], R18 ;  /* 0x0000481201007387 */ /* 0x0003e80000100a00 */
[----:B0-----:R-:W2:Y:S04]  /*d8f0*/  LDL.LU R16, [R1+0x1e0] ;  /* 0x0001e00001107983 */ /* 0x001ea80000300800 */
[----:B------:R-:W2:Y:S04]  /*d900*/  LDL.LU R17, [R1+0x1dc] ;  /* 0x0001dc0001117983 */ /* 0x000ea80000300800 */
[----:B-1----:R-:W3:Y:S04]  /*d910*/  LDL.LU R18, [R1+0x1e8] ;  /* 0x0001e80001127983 */ /* 0x002ee80000300800 */
[----:B------:R-:W3:Y:S01]  /*d920*/  LDL.LU R19, [R1+0x1e4] ;  /* 0x0001e40001137983 */ /* 0x000ee20000300800 */
[----:B--2---:R-:W-:-:S02]  /*d930*/  IMAD R16, R17, 0x100, R16 ;  /* 0x0000010011107824 */ /* 0x004fc400078e0210 */
[----:B---3--:R-:W-:Y:S02]  /*d940*/  IMAD R17, R19, 0x100, R18 ;  /* 0x0000010013117824 */ /* 0x008fe400078e0212 */
[----:B------:R-:W-:Y:S02]  /*d950*/  IMAD R18, R22, 0x100, R23 ;  /* 0x0000010016127824 */ /* 0x000fe400078e0217 */
[----:B------:R-:W-:Y:S01]  /*d960*/  IMAD R19, R20, 0x100, R21 ;  /* 0x0000010014137824 */ /* 0x000fe200078e0215 */
[----:B------:R-:W-:Y:S01]  /*d970*/  F2FP.F16.E4M3.UNPACK_B R16, R16 ;  /* 0x00000010ff10723e */ /* 0x000fe200020006ff */
[----:B------:R-:W2:Y:S01]  /*d980*/  LDL.LU.64 R20, [R1+0x50] ;  /* 0x0000500001147983 */ /* 0x000ea20000300a00 */
[----:B------:R-:W-:Y:S02]  /*d990*/  F2FP.F16.E4M3.UNPACK_B R17, R17 ;  /* 0x00000011ff11723e */ /* 0x000fe400020006ff */
[----:B------:R-:W-:Y:S01]  /*d9a0*/  F2FP.F16.E4M3.UNPACK_B R18, R18 ;  /* 0x00000012ff12723e */ /* 0x000fe200020006ff */
[----:B------:R-:W2:Y:S01]  /*d9b0*/  LDL.LU.64 R22, [R1+0x58] ;  /* 0x0000580001167983 */ /* 0x000ea20000300a00 */
[----:B------:R-:W-:-:S07]  /*d9c0*/  F2FP.F16.E4M3.UNPACK_B R19, R19 ;  /* 0x00000013ff13723e */ /* 0x000fce00020006ff */
[----:B------:R-:W-:-:S15]  /*d9d0*/  HMMA.16816.F32 R24, R16, R2, R24 ;  /* 0x000000021018723c */ /* 0x000fde0000001818 */
[----:B------:R-:W-:-:S04]  /*d9e0*/  NOP ;  /* 0x0000000000007918 */ /* 0x000fc80000000000 */
[----:B------:R-:W-:Y:S04]  /*d9f0*/  STL.64 [R1+0xd0], R24 ;  /* 0x0000d01801007387 */ /* 0x000fe80000100a00 */
[----:B------:R0:W-:Y:S04]  /*da00*/  STL.64 [R1+0xd8], R26 ;  /* 0x0000d81a01007387 */ /* 0x0001e80000100a00 */
[----:B0-----:R-:W3:Y:S04]  /*da10*/  LDL.LU.64 R26, [R1+0x998] ;  /* 0x00099800011a7983 */ /* 0x001ee80000300a00 */
[----:B------:R-:W3:Y:S02]  /*da20*/  LDL.LU.64 R24, [R1+0x990] ;  /* 0x0009900001187983 */ /* 0x000ee40000300a00 */
[----:B---3--:R-:W-:-:S15]  /*da30*/  HMMA.16816.F32 R24, R16, R4, R24 ;  /* 0x000000041018723c */ /* 0x008fde0000001818 */
[----:B------:R-:W-:-:S04]  /*da40*/  NOP ;  /* 0x0000000000007918 */ /* 0x000fc80000000000 */
[----:B------:R-:W-:Y:S04]  /*da50*/  STL.64 [R1+0xc0], R24 ;  /* 0x0000c01801007387 */ /* 0x000fe80000100a00 */
[----:B------:R0:W-:Y:S04]  /*da60*/  STL.64 [R1+0xc8], R26 ;  /* 0x0000c81a01007387 */ /* 0x0001e80000100a00 */
[----:B0-----:R-:W3:Y:S04]  /*da70*/  LDL.LU.64 R26, [R1+0x988] ;  /* 0x00098800011a7983 */ /* 0x001ee80000300a00 */
[----:B------:R-:W3:Y:S02]  /*da80*/  LDL.LU.64 R24, [R1+0x980] ;  /* 0x0009800001187983 */ /* 0x000ee40000300a00 */
[C---:B---3--:R-:W-:Y:S08]  /*da90*/  HMMA.16816.F32 R24, R16.reuse, R6, R24 ;  /* 0x000000061018723c */ /* 0x048ff00000001818 */
[----:B------:R-:W-:Y:S11]  /*daa0*/  HMMA.16816.F32 R16, R16, R8, R12 ;  /* 0x000000081010723c */ /* 0x000ff6000000180c */
[----:B------:R0:W-:Y:S04]  /*dab0*/  STL.64 [R1+0xb0], R24 ;  /* 0x0000b01801007387 */ /* 0x0001e80000100a00 */
[----:B------:R1:W-:Y:S04]  /*dac0*/  STL.64 [R1+0xb8], R26 ;  /* 0x0000b81a01007387 */ /* 0x0003e80000100a00 */
[----:B0-----:R-:W3:Y:S04]  /*dad0*/  LDL.LU.64 R24, [R1+0x30] ;  /* 0x0000300001187983 */ /* 0x001ee80000300a00 */
[----:B-1----:R-:W3:Y:S04]  /*dae0*/  LDL.LU.64 R26, [R1+0x38] ;  /* 0x00003800011a7983 */ /* 0x002ee80000300a00 */
[----:B------:R-:W2:Y:S04]  /*daf0*/  LDL.LU.64 R14, [R1+0x978] ;  /* 0x00097800010e7983 */ /* 0x000ea80000300a00 */
[----:B------:R-:W2:Y:S04]  /*db00*/  LDL.LU.64 R12, [R1+0x970] ;  /* 0x00097000010c7983 */ /* 0x000ea80000300a00 */
[----:B------:R0:W-:Y:S04]  /*db10*/  STL.64 [R1+0x60], R16 ;  /* 0x0000601001007387 */ /* 0x0001e80000100a00 */
[----:B------:R1:W-:Y:S04]  /*db20*/  STL.64 [R1+0x68], R18 ;  /* 0x0000681201007387 */ /* 0x0003e80000100a00 */
[----:B0-----:R-:W2:Y:S04]  /*db30*/  LDL.LU R17, [R1+0x1f0] ;  /* 0x0001f00001117983 */ /* 0x001ea80000300800 */
[----:B-1----:R-:W2:Y:S04]  /*db40*/  LDL.LU R18, [R1+0x1ec] ;  /* 0x0001ec0001127983 */ /* 0x002ea80000300800 */
[----:B------:R-:W4:Y:S01]  /*db50*/  LDL.LU R19, [R1+0x1f8] ;  /* 0x0001f80001137983 */ /* 0x000f220000300800 */
[----:B--2---:R-:W-:-:S02]  /*db60*/  IMAD R16, R18, 0x100, R17 ;  /* 0x0000010012107824 */ /* 0x004fc400078e0211 */
[----:B------:R-:W-:Y:S02]  /*db70*/  IMAD R18, R28, 0x100, R11 ;  /* 0x000001001c127824 */ /* 0x000fe400078e020b */
[----:B----4-:R-:W-:Y:S02]  /*db80*/  IMAD R17, R10, 0x100, R19 ;  /* 0x000001000a117824 */ /* 0x010fe400078e0213 */
[----:B------:R-:W-:Y:S01]  /*db90*/  IMAD R19, R0, 0x100, R29 ;  /* 0x0000010000137824 */ /* 0x000fe200078e021d */
[----:B------:R-:W-:Y:S02]  /*dba0*/  F2FP.F16.E4M3.UNPACK_B R16, R16 ;  /* 0x00000010ff10723e */ /* 0x000fe400020006ff */
[----:B------:R-:W-:Y:S02]  /*dbb0*/  F2FP.F16.E4M3.UNPACK_B R17, R17 ;  /* 0x00000011ff11723e */ /* 0x000fe400020006ff */
[----:B------:R-:W-:Y:S02]  /*dbc0*/  F2FP.F16.E4M3.UNPACK_B R18, R18 ;  /* 0x00000012ff12723e */ /* 0x000fe400020006ff */
[----:B------:R-:W-:-:S07]  /*dbd0*/  F2FP.F16.E4M3.UNPACK_B R19, R19 ;  /* 0x00000013ff13723e */ /* 0x000fce00020006ff */
[----:B------:R-:W-:-:S15]  /*dbe0*/  HMMA.16816.F32 R20, R16, R2, R20 ;  /* 0x000000021014723c */ /* 0x000fde0000001814 */
[----:B------:R-:W-:-:S04]  /*dbf0*/  NOP ;  /* 0x0000000000007918 */ /* 0x000fc80000000000 */
[----:B------:R-:W-:Y:S01]  /*dc00*/  IMAD.MOV.U32 R28, RZ, RZ, R22 ;  /* 0x000000ffff1c7224 */ /* 0x000fe200078e0016 */
[----:B------:R0:W-:Y:S01]  /*dc10*/  STL [R1+0x50], R20 ;  /* 0x0000501401007387 */ /* 0x0001e20000100800 */
[----:B------:R-:W-:Y:S02]  /*dc20*/  IMAD.MOV.U32 R0, RZ, RZ, R23 ;  /* 0x000000ffff007224 */ /* 0x000fe400078e0017 */
[----:B------:R-:W-:Y:S01]  /*dc30*/  IMAD.MOV.U32 R29, RZ, RZ, R21 ;  /* 0x000000ffff1d7224 */ /* 0x000fe200078e0015 */
[----:B------:R-:W2:Y:S04]  /*dc40*/  LDL.LU.64 R22, [R1+0x968] ;  /* 0x0009680001167983 */ /* 0x000ea80000300a00 */
[----:B0-----:R-:W2:Y:S01]  /*dc50*/  LDL.LU.64 R20, [R1+0x960] ;  /* 0x0009600001147983 */ /* 0x001ea20000300a00 */
[C---:B---3--:R-:W-:Y:S03]  /*dc60*/  HMMA.16816.F32 R24, R16.reuse, R4, R24 ;  /* 0x000000041018723c */ /* 0x048fe60000001818 */
[----:B------:R-:W-:Y:S04]  /*dc70*/  STL [R1+0x8f0], R0 ;  /* 0x0008f00001007387 */ /* 0x000fe80000100800 */
[----:B------:R-:W-:Y:S04]  /*dc80*/  STL [R1+0x8ac], R28 ;  /* 0x0008ac1c01007387 */ /* 0x000fe80000100800 */
[----:B------:R0:W-:Y:S04]  /*dc90*/  STL [R1+0x8a8], R29 ;  /* 0x0008a81d01007387 */ /* 0x0001e80000100800 */
[----:B------:R-:W3:Y:S04]  /*dca0*/  LDL.LU R2, [R1+0x160] ;  /* 0x0001600001027983 */ /* 0x000ee80000300800 */
[----:B------:R-:W4:Y:S04]  /*dcb0*/  LDL.LU R3, [R1+0x164] ;  /* 0x0001640001037983 */ /* 0x000f280000300800 */
[----:B------:R-:W-:Y:S04]  /*dcc0*/  STL.64 [R1+0x30], R24 ;  /* 0x0000301801007387 */ /* 0x000fe80000100a00 */
[----:B------:R2:W-:Y:S04]  /*dcd0*/  STL.64 [R1+0x38], R26 ;  /* 0x0000381a01007387 */ /* 0x0005e80000100a00 */
[----:B------:R-:W3:Y:S04]  /*dce0*/  LDL.LU R4, [R1+0x170] ;  /* 0x0001700001047983 */ /* 0x000ee80000300800 */
[----:B------:R-:W3:Y:S04]  /*dcf0*/  LDL.LU R5, [R1+0x174] ;  /* 0x0001740001057983 */ /* 0x000ee80000300800 */
[----:B0-----:R-:W3:Y:S04]  /*dd00*/  LDL.LU R29, [R1+0x184] ;  /* 0x00018400011d7983 */ /* 0x001ee80000300800 */
[----:B------:R-:W3:Y:S04]  /*dd10*/  LDL.LU R28, [R1+0x230] ;  /* 0x00023000011c7983 */ /* 0x000ee80000300800 */
[----:B------:R-:W3:Y:S04]  /*dd20*/  LDL.LU R10, [R1+0x22c] ;  /* 0x00022c00010a7983 */ /* 0x000ee80000300800 */
[----:B------:R-:W3:Y:S04]  /*dd30*/  LDL.LU R0, [R1+0x2cc] ;  /* 0x0002cc0001007983 */ /* 0x000ee80000300800 */
[----:B------:R-:W3:Y:S01]  /*dd40*/  LDL.LU R11, [R1+0x2c8] ;  /* 0x0002c800010b7983 */ /* 0x000ee20000300800 */
[----:B--2---:R-:W-:Y:S03]  /*dd50*/  HMMA.16816.F32 R24, R16, R6, R20 ;  /* 0x000000061018723c */ /* 0x004fe60000001814 */
[----:B------:R-:W2:Y:S01]  /*dd60*/  LDL.LU R6, [R1+0x190] ;  /* 0x0001900001067983 */ /* 0x000ea20000300800 */
[----:B------:R-:W-:-:S03]  /*dd70*/  IMAD.MOV.U32 R20, RZ, RZ, R15 ;  /* 0x000000ffff147224 */ /* 0x000fc600078e000f */
[----:B------:R-:W2:Y:S04]  /*dd80*/  LDL.LU R7, [R1+0x194] ;  /* 0x0001940001077983 */ /* 0x000ea80000300800 */
[----:B------:R-:W2:Y:S04]  /*dd90*/  LDL.LU R15, [R1+0x958] ;  /* 0x00095800010f7983 */ /* 0x000ea80000300800 */
[----:B------:R-:W2:Y:S01]  /*dda0*/  LDL.LU R21, [R1+0xa4] ;  /* 0x0000a40001157983 */ /* 0x000ea20000300800 */
[----:B------:R-:W-:Y:S02]  /*ddb0*/  IMAD.MOV.U32 R22, RZ, RZ, R12 ;  /* 0x000000ffff167224 */ /* 0x000fe400078e000c */
[----:B------:R-:W-:Y:S01]  /*ddc0*/  IMAD.MOV.U32 R23, RZ, RZ, R13 ;  /* 0x000000ffff177224 */ /* 0x000fe200078e000d */
[----:B------:R-:W3:Y:S04]  /*ddd0*/  LDL.LU R12, [R1+0x954] ;  /* 0x00095400010c7983 */ /* 0x000ee80000300800 */
[----:B------:R-:W3:Y:S04]  /*dde0*/  LDL.LU R13, [R1+0x950] ;  /* 0x00095000010d7983 */ /* 0x000ee80000300800 */
[----:B------:R-:W-:Y:S04]  /*ddf0*/  STL.64 [R1+0x940], R22 ;  /* 0x0009401601007387 */ /* 0x000fe80000100a00 */
[----:B--2---:R0:W-:Y:S02]  /*de00*/  STL.64 [R1+0x938], R20 ;  /* 0x0009381401007387 */ /* 0x0041e40000100a00 */
[----:B0-----:R-:W-:-:S02]  /*de10*/  IMAD.MOV.U32 R20, RZ, RZ, R14 ;  /* 0x000000ffff147224 */ /* 0x001fc400078e000e */
[----:B------:R-:W3:Y:S01]  /*de20*/  LDL.LU R14, [R1+0x94c] ;  /* 0x00094c00010e7983 */ /* 0x000ee20000300800 */
[----:B------:R-:W-:-:S03]  /*de30*/  IMAD.MOV.U32 R21, RZ, RZ, R15 ;  /* 0x000000ffff157224 */ /* 0x000fc600078e000f */
[----:B------:R-:W3:Y:S04]  /*de40*/  LDL.LU R15, [R1+0x948] ;  /* 0x00094800010f7983 */ /* 0x000ee80000300800 */
[----:B------:R-:W2:Y:S04]  /*de50*/  LDL.LU R22, [R1+0x8] ;  /* 0x0000080001167983 */ /* 0x000ea80000300800 */
[----:B------:R-:W2:Y:S04]  /*de60*/  LDL.LU R23, [R1+0xc] ;  /* 0x00000c0001177983 */ /* 0x000ea80000300800 */
[----:B------:R0:W-:Y:S04]  /*de70*/  STL.64 [R1+0x8a0], R26 ;  /* 0x0008a01a01007387 */ /* 0x0001e80000100a00 */
[----:B0-----:R-:W2:Y:S04]  /*de80*/  LDL.LU R26, [R1+0x224] ;  /* 0x00022400011a7983 */ /* 0x001ea80000300800 */
[----:B------:R-:W2:Y:S04]  /*de90*/  LDL.LU R27, [R1+0x180] ;  /* 0x00018000011b7983 */ /* 0x000ea80000300800 */
[----:B------:R0:W-:Y:S04]  /*dea0*/  STL.64 [R1+0x898], R24 ;  /* 0x0008981801007387 */ /* 0x0001e80000100a00 */
[----:B0-----:R-:W2:Y:S04]  /*deb0*/  LDL.LU R24, [R1+0x21c] ;  /* 0x00021c0001187983 */ /* 0x001ea80000300800 */
[----:B------:R-:W2:Y:S01]  /*dec0*/  LDL.LU R25, [R1+0x228] ;  /* 0x0002280001197983 */ /* 0x000ea20000300800 */
[----:B---3--:R-:W-:Y:S03]  /*ded0*/  HMMA.16816.F32 R16, R16, R8, R12 ;  /* 0x000000081010723c */ /* 0x008fe6000000180c */
[----:B------:R-:W3:Y:S04]  /*dee0*/  LDL.LU R9, [R1+0x210] ;  /* 0x0002100001097983 */ /* 0x000ee80000300800 */
[----:B------:R-:W3:Y:S04]  /*def0*/  LDL.LU R12, [R1+0x20c] ;  /* 0x00020c00010c7983 */ /* 0x000ee80000300800 */
[----:B------:R-:W2:Y:S04]  /*df00*/  LDL.LU R13, [R1+0x218] ;  /* 0x00021800010d7983 */ /* 0x000ea80000300800 */
[----:B------:R-:W2:Y:S04]  /*df10*/  LDL.LU R14, [R1+0x214] ;  /* 0x00021400010e7983 */ /* 0x000ea80000300800 */
[----:B------:R-:W2:Y:S01]  /*df20*/  LDL.LU R15, [R1+0x220] ;  /* 0x00022000010f7983 */ /* 0x000ea20000300800 */
[----:B------:R-:W-:-:S02]  /*df30*/  F2FP.F16.E4M3.UNPACK_B R2, R2.H1 ;  /* 0x00000002ff02723e */ /* 0x000fc400030006ff */
[----:B----4-:R-:W-:Y:S01]  /*df40*/  F2FP.F16.E4M3.UNPACK_B R3, R3.H1 ;  /* 0x00000003ff03723e */ /* 0x010fe200030006ff */
[----:B------:R0:W-:Y:S04]  /*df50*/  STL [R1+0x894], R16 ;  /* 0x0008941001007387 */ /* 0x0001e80000100800 */
[----:B------:R1:W-:Y:S04]  /*df60*/  STL [R1+0x890], R17 ;  /* 0x0008901101007387 */ /* 0x0003e80000100800 */
[----:B------:R4:W-:Y:S04]  /*df70*/  STL [R1+0x88c], R18 ;  /* 0x00088c1201007387 */ /* 0x0009e80000100800 */
[----:B------:R4:W-:Y:S04]  /*df80*/  STL [R1+0x888], R19 ;  /* 0x0008881301007387 */ /* 0x0009e80000100800 */
[----:B0-----:R-:W2:Y:S04]  /*df90*/  LDL.LU R16, [R1+0x20] ;  /* 0x0000200001107983 */ /* 0x001ea80000300800 */
[----:B-1----:R-:W2:Y:S04]  /*dfa0*/  LDL.LU R17, [R1+0x24] ;  /* 0x0000240001117983 */ /* 0x002ea80000300800 */
[----:B----4-:R-:W4:Y:S04]  /*dfb0*/  LDL.LU R18, [R1+0x28] ;  /* 0x0000280001127983 */ /* 0x010f280000300800 */
[----:B------:R-:W4:Y:S01]  /*dfc0*/  LDL.LU R19, [R1+0x2c] ;  /* 0x00002c0001137983 */ /* 0x000f220000300800 */
[----:B---3--:R-:W-:-:S02]  /*dfd0*/  IMAD R12, R12, 0x100, R9 ;  /* 0x000001000c0c7824 */ /* 0x008fc400078e0209 */
[----:B--2---:R-:W-:Y:S02]  /*dfe0*/  IMAD R13, R14, 0x100, R13 ;  /* 0x000001000e0d7824 */ /* 0x004fe400078e020d */
[----:B------:R-:W-:Y:S02]  /*dff0*/  IMAD R14, R24, 0x100, R15 ;  /* 0x00000100180e7824 */ /* 0x000fe400078e020f */
[----:B------:R-:W-:Y:S01]  /*e000*/  IMAD R15, R26, 0x100, R25 ;  /* 0x000001001a0f7824 */ /* 0x000fe200078e0219 */
[----:B------:R-:W-:Y:S02]  /*e010*/  F2FP.F16.E4M3.UNPACK_B R12, R12 ;  /* 0x0000000cff0c723e */ /* 0x000fe400020006ff */
[----:B------:R-:W-:Y:S02]  /*e020*/  F2FP.F16.E4M3.UNPACK_B R13, R13 ;  /* 0x0000000dff0d723e */ /* 0x000fe400020006ff */
[----:B------:R-:W-:Y:S02]  /*e030*/  F2FP.F16.E4M3.UNPACK_B R14, R14 ;  /* 0x0000000eff0e723e */ /* 0x000fe400020006ff */
[----:B------:R-:W-:-:S07]  /*e040*/  F2FP.F16.E4M3.UNPACK_B R15, R15 ;  /* 0x0000000fff0f723e */ /* 0x000fce00020006ff */
[----:B------:R-:W-:-:S15]  /*e050*/  HMMA.16816.F32 R20, R12, R2, R20 ;  /* 0x000000020c14723c */ /* 0x000fde0000001814 */
[----:B------:R-:W-:-:S04]  /*e060*/  NOP ;  /* 0x0000000000007918 */ /* 0x000fc80000000000 */
[----:B------:R-:W-:Y:S04]  /*e070*/  STL.64 [R1], R20 ;  /* 0x0000001401007387 */ /* 0x000fe80000100a00 */
[----:B------:R0:W-:Y:S04]  /*e080*/  STL.64 [R1+0x8], R22 ;  /* 0x0000081601007387 */ /* 0x0001e80000100a00 */
[----:B0-----:R-:W2:Y:S04]  /*e090*/  LDL.LU.64 R22, [R1+0x940] ;  /* 0x0009400001167983 */ /* 0x001ea80000300a00 */
[----:B------:R-:W2:Y:S01]  /*e0a0*/  LDL.LU.64 R20, [R1+0x938] ;  /* 0x0009380001147983 */ /* 0x000ea20000300a00 */
[----:B------:R-:W-:-:S02]  /*e0b0*/  F2FP.F16.E4M3.UNPACK_B R4, R4.H1 ;  /* 0x00000004ff04723e */ /* 0x000fc400030006ff */
[----:B------:R-:W-:-:S07]  /*e0c0*/  F2FP.F16.E4M3.UNPACK_B R5, R5.H1 ;  /* 0x00000005ff05723e */ /* 0x000fce00030006ff */
[C---:B----4-:R-:W-:Y:S01]  /*e0d0*/  HMMA.16816.F32 R16, R12.reuse, R4, R16 ;  /* 0x000000040c10723c */ /* 0x050fe20000001810 */
[----:B------:R-:W-:Y:S02]  /*e0e0*/  F2FP.F16.E4M3.UNPACK_B R6, R6.H1 ;  /* 0x00000006ff06723e */ /* 0x000fe400030006ff */
[----:B------:R-:W-:Y:S01]  /*e0f0*/  F2FP.F16.E4M3.UNPACK_B R7, R7.H1 ;  /* 0x00000007ff07723e */ /* 0x000fe200030006ff */
[----:B------:R-:W-:Y:S04]  /*e100*/  STL [R1+0x934], R2 ;  /* 0x0009340201007387 */ /* 0x000fe80000100800 */
[----:B------:R-:W-:Y:S11]  /*e110*/  STL [R1+0x930], R3 ;  /* 0x0009300301007387 */ /* 0x000ff60000100800 */
[----:B------:R-:W-:Y:S04]  /*e120*/  STL.64 [R1+0x100], R16 ;  /* 0x0001001001007387 */ /* 0x000fe80000100a00 */
[----:B------:R2:W-:Y:S04]  /*e130*/  STL.64 [R1+0x108], R18 ;  /* 0x0001081201007387 */ /* 0x0005e80000100a00 */
[----:B------:R-:W-:Y:S04]  /*e140*/  STL.64 [R1+0x928], R6 ;  /* 0x0009280601007387 */ /* 0x000fe80000100a00 */
[----:B------:R-:W-:Y:S01]  /*e150*/  STL.64 [R1+0x920], R4 ;  /* 0x0009200401007387 */ /* 0x000fe20000100a00 */
[----:B--2---:R-:W-:-:S15]  /*e160*/  HMMA.16816.F32 R16, R12, R6, R20 ;  /* 0x000000060c10723c */ /* 0x004fde0000001814 */
[----:B------:R-:W-:-:S04]  /*e170*/  NOP ;  /* 0x0000000000007918 */ /* 0x000fc80000000000 */
[----:B------:R-:W-:Y:S04]  /*e180*/  STL.64 [R1+0x150], R16 ;  /* 0x0001501001007387 */ /* 0x000fe80000100a00 */
[----:B------:R-:W-:Y:S04]  /*e190*/  STL.64 [R1+0x158], R18 ;  /* 0x0001581201007387 */ /* 0x000fe80000100a00 */
[----:B------:R-:W2:Y:S04]  /*e1a0*/  LDL.LU R22, [R1+0x310] ;  /* 0x0003100001167983 */ /* 0x000ea80000300800 */
[----:B--2---:R-:W-:Y:S04]  /*e1b0*/  STL [R1+0x8f4], R22 ;  /* 0x0008f41601007387 */ /* 0x004fe80000100800 */
[----:B------:R-:W2:Y:S01]  /*e1c0*/  LDL.LU R23, [R1+0x318] ;  /* 0x0003180001177983 */ /* 0x000ea20000300800 */
[----:B------:R-:W-:-:S03]  /*e1d0*/  F2FP.F16.E4M3.UNPACK_B R8, R27.H1 ;  /* 0x0000001bff08723e */ /* 0x000fc600030006ff */
[----:B--2---:R-:W-:Y:S04]  /*e1e0*/  STL [R1+0x8f8], R23 ;  /* 0x0008f81701007387 */ /* 0x004fe80000100800 */
[----:B------:R-:W2:Y:S04]  /*e1f0*/  LDL.LU R24, [R1+0x60] ;  /* 0x0000600001187983 */ /* 0x000ea80000300800 */
[----:B------:R-:W2:Y:S04]  /*e200*/  LDL.LU R25, [R1+0x64] ;  /* 0x0000640001197983 */ /* 0x000ea80000300800 */
[----:B------:R-:W3:Y:S04]  /*e210*/  LDL.LU R26, [R1+0x68] ;  /* 0x00006800011a7983 */ /* 0x000ee80000300800 */
[----:B------:R-:W3:Y:S04]  /*e220*/  LDL.LU R27, [R1+0x6c] ;  /* 0x00006c00011b7983 */ /* 0x000ee80000300800 */
[----:B---3--:R-:W-:Y:S04]  /*e230*/  STL.64 [R1+0x8b8], R26 ;  /* 0x0008b81a01007387 */ /* 0x008fe80000100a00 */
[----:B--2---:R0:W-:Y:S04]  /*e240*/  STL.64 [R1+0x8b0], R24 ;  /* 0x0008b01801007387 */ /* 0x0041e80000100a00 */
[----:B0-----:R-:W2:Y:S04]  /*e250*/  LDL.LU R24, [R1+0xb0] ;  /* 0x0000b00001187983 */ /* 0x001ea80000300800 */
        /* <DEDUP_REMOVED lines=9> */
[----:B------:R-:W4:Y:S04]  /*e2f0*/  LDL.LU R16, [R1+0x10] ;  /* 0x0000100001107983 */ /* 0x000f280000300800 */
[----:B------:R-:W4:Y:S04]  /*e300*/  LDL.LU R17, [R1+0x14] ;  /* 0x0000140001117983 */ /* 0x000f280000300800 */
[----:B------:R-:W4:Y:S04]  /*e310*/  LDL.LU R18, [R1+0x18] ;  /* 0x0000180001127983 */ /* 0x000f280000300800 */
[----:B------:R-:W4:Y:S04]  /*e320*/  LDL.LU R19, [R1+0x1c] ;  /* 0x00001c0001137983 */ /* 0x000f280000300800 */
[----:B------:R-:W2:Y:S04]  /*e330*/  LDL.LU R2, [R1+0x2d4] ;  /* 0x0002d40001027983 */ /* 0x000ea80000300800 */
[----:B------:R-:W2:Y:S04]  /*e340*/  LDL.LU R20, [R1+0x2d0] ;  /* 0x0002d00001147983 */ /* 0x000ea80000300800 */
[----:B------:R-:W2:Y:S04]  /*e350*/  LDL.LU R3, [R1+0x2dc] ;  /* 0x0002dc0001037983 */ /* 0x000ea80000300800 */
[----:B------:R-:W2:Y:S04]  /*e360*/  LDL.LU R21, [R1+0x2d8] ;  /* 0x0002d80001157983 */ /* 0x000ea80000300800 */
[----:B------:R-:W2:Y:S01]  /*e370*/  LDL.LU R23, [R1+0x2ec] ;  /* 0x0002ec0001177983 */ /* 0x000ea20000300800 */
[----:B------:R-:W-:-:S03]  /*e380*/  IMAD R11, R11, 0x100, R0 ;  /* 0x000001000b0b7824 */ /* 0x000fc600078e0200 */
[----:B--2---:R0:W-:Y:S04]  /*e390*/  STL [R1+0x8fc], R23 ;  /* 0x0008fc1701007387 */ /* 0x0041e80000100800 */
[----:B0-----:R-:W2:Y:S04]  /*e3a0*/  LDL.LU R23, [R1+0x2e4] ;  /* 0x0002e40001177983 */ /* 0x001ea80000300800 */
[----:B------:R-:W2:Y:S04]  /*e3b0*/  LDL.LU R22, [R1+0x2f4] ;  /* 0x0002f40001167983 */ /* 0x000ea80000300800 */
[----:B------:R-:W2:Y:S04]  /*e3c0*/  LDL.LU R0, [R1+0x2fc] ;  /* 0x0002fc0001007983 */ /* 0x000ea80000300800 */
[----:B---3--:R-:W-:Y:S04]  /*e3d0*/  STL.64 [R1+0x8d8], R26 ;  /* 0x0008d81a01007387 */ /* 0x008fe80000100a00 */
[----:B------:R0:W-:Y:S04]  /*e3e0*/  STL.64 [R1+0x8d0], R24 ;  /* 0x0008d01801007387 */ /* 0x0001e80000100a00 */
[----:B0-----:R-:W3:Y:S04]  /*e3f0*/  LDL.LU R24, [R1+0xd0] ;  /* 0x0000d00001187983 */ /* 0x001ee80000300800 */
[----:B------:R-:W3:Y:S04]  /*e400*/  LDL.LU R25, [R1+0xd4] ;  /* 0x0000d40001197983 */ /* 0x000ee80000300800 */
[----:B------:R-:W2:Y:S04]  /*e410*/  LDL.LU R26, [R1+0xd8] ;  /* 0x0000d800011a7983 */ /* 0x000ea80000300800 */
[----:B------:R-:W2:Y:S04]  /*e420*/  LDL.LU R27, [R1+0xdc] ;  /* 0x0000dc00011b7983 */ /* 0x000ea80000300800 */
[----:B------:R-:W3:Y:S04]  /*e430*/  LDL.LU R4, [R1+0x90] ;  /* 0x0000900001047983 */ /* 0x000ee80000300800 */
[----:B------:R-:W4:Y:S04]  /*e440*/  LDL.LU R5, [R1+0x94] ;  /* 0x0000940001057983 */ /* 0x000f280000300800 */
[----:B------:R-:W4:Y:S04]  /*e450*/  LDL.LU R6, [R1+0x98] ;  /* 0x0000980001067983 */ /* 0x000f280000300800 */
[----:B------:R-:W4:Y:S04]  /*e460*/  LDL.LU R7, [R1+0x9c] ;  /* 0x00009c0001077983 */ /* 0x000f280000300800 */
[----:B--2---:R-:W-:Y:S04]  /*e470*/  STL.64 [R1+0x8e8], R26 ;  /* 0x0008e81a01007387 */ /* 0x004fe80000100a00 */
[----:B---3--:R0:W-:Y:S04]  /*e480*/  STL.64 [R1+0x8e0], R24 ;  /* 0x0008e01801007387 */ /* 0x0081e80000100a00 */
        /* <DEDUP_REMOVED lines=9> */
[----:B------:R-:W3:Y:S01]  /*e520*/  LDL.LU R27, [R1+0x7c] ;  /* 0x00007c00011b7983 */ /* 0x000ee20000300800 */
[----:B------:R-:W-:Y:S01]  /*e530*/  IMAD R10, R10, 0x100, R28 ;  /* 0x000001000a0a7824 */ /* 0x000fe200078e021c */
[----:B------:R-:W-:Y:S01]  /*e540*/  F2FP.F16.E4M3.UNPACK_B R9, R29.H1 ;  /* 0x0000001dff09723e */ /* 0x000fe200030006ff */
[----:B------:R-:W-:-:S02]  /*e550*/  IMAD R20, R20, 0x100, R2 ;  /* 0x0000010014147824 */ /* 0x000fc400078e0202 */
[----:B------:R-:W-:-:S04]  /*e560*/  IMAD R21, R21, 0x100, R3 ;  /* 0x0000010015157824 */ /* 0x000fc800078e0203 */
[----:B----4-:R-:W-:Y:S01]  /*e570*/  HMMA.16816.F32 R12, R12, R8, R16 ;  /* 0x000000080c0c723c */ /* 0x010fe20000001810 */
[----:B---3--:R-:W-:Y:S04]  /*e580*/  STL.64 [R1+0x918], R26 ;  /* 0x0009181a01007387 */ /* 0x008fe80000100a00 */
[----:B--2---:R0:W-:Y:S04]  /*e590*/  STL.64 [R1+0x910], R24 ;  /* 0x0009101801007387 */ /* 0x0041e80000100a00 */
[----:B0-----:R-:W2:Y:S04]  /*e5a0*/  LDL.LU R24, [R1+0x80] ;  /* 0x0000800001187983 */ /* 0x001ea80000300800 */
[----:B------:R-:W2:Y:S04]  /*e5b0*/  LDL.LU R25, [R1+0x84] ;  /* 0x0000840001197983 */ /* 0x000ea80000300800 */
[----:B------:R-:W2:Y:S04]  /*e5c0*/  LDL.LU R26, [R1+0x88] ;  /* 0x00008800011a7983 */ /* 0x000ea80000300800 */
[----:B------:R-:W2:Y:S04]  /*e5d0*/  LDL.LU R27, [R1+0x8c] ;  /* 0x00008c00011b7983 */ /* 0x000ea80000300800 */
[----:B------:R-:W3:Y:S04]  /*e5e0*/  LDL.LU R28, [R1+0x304] ;  /* 0x00030400011c7983 */ /* 0x000ee80000300800 */
[----:B------:R-:W4:Y:S04]  /*e5f0*/  LDL.LU R29, [R1+0x30c] ;  /* 0x00030c00011d7983 */ /* 0x000f280000300800 */
[----:B------:R-:W2:Y:S04]  /*e600*/  LDL.LU R2, [R1+0x934] ;  /* 0x0009340001027983 */ /* 0x000ea80000300800 */
[----:B------:R-:W2:Y:S04]  /*e610*/  LDL.LU R3, [R1+0x930] ;  /* 0x0009300001037983 */ /* 0x000ea80000300800 */
[----:B------:R-:W3:Y:S04]  /*e620*/  LDL.LU R16, [R1+0x30] ;  /* 0x0000300001107983 */ /* 0x000ee80000300800 */
[----:B------:R0:W-:Y:S04]  /*e630*/  STL.64 [R1+0x20], R12 ;  /* 0x0000200c01007387 */ /* 0x0001e80000100a00 */
[----:B------:R1:W-:Y:S04]  /*e640*/  STL.64 [R1+0x28], R14 ;  /* 0x0000280e01007387 */ /* 0x0003e80000100a00 */
[----:B------:R-:W3:Y:S01]  /*e650*/  LDL.LU R17, [R1+0x34] ;  /* 0x0000340001117983 */ /* 0x000ee20000300800 */
[----:B0-----:R-:W-:-:S03]  /*e660*/  F2FP.F16.E4M3.UNPACK_B R12, R10 ;  /* 0x0000000aff0c723e */ /* 0x001fc600020006ff */
[----:B------:R-:W3:Y:S01]  /*e670*/  LDL.LU R18, [R1+0x38] ;  /* 0x0000380001127983 */ /* 0x000ee20000300800 */
[----:B------:R-:W-:Y:S02]  /*e680*/  F2FP.F16.E4M3.UNPACK_B R13, R11 ;  /* 0x0000000bff0d723e */ /* 0x000fe400020006ff */
[----:B-1----:R-:W-:Y:S01]  /*e690*/  F2FP.F16.E4M3.UNPACK_B R14, R20 ;  /* 0x00000014ff0e723e */ /* 0x002fe200020006ff */
[----:B------:R-:W3:Y:S01]  /*e6a0*/  LDL.LU R19, [R1+0x3c] ;  /* 0x00003c0001137983 */ /* 0x000ee20000300800 */
[----:B------:R-:W-:-:S03]  /*e6b0*/  F2FP.F16.E4M3.UNPACK_B R15, R21 ;  /* 0x00000015ff0f723e */ /* 0x000fc600020006ff */
[----:B------:R-:W3:Y:S04]  /*e6c0*/  LDL.LU R10, [R1+0x2e0] ;  /* 0x0002e000010a7983 */ /* 0x000ee80000300800 */
[----:B------:R-:W3:Y:S04]  /*e6d0*/  LDL.LU R11, [R1+0x2e8] ;  /* 0x0002e800010b7983 */ /* 0x000ee80000300800 */
[----:B------:R-:W3:Y:S04]  /*e6e0*/  LDL.LU R20, [R1+0x2f0] ;  /* 0x0002f00001147983 */ /* 0x000ee80000300800 */
[----:B------:R-:W3:Y:S01]  /*e6f0*/  LDL.LU R21, [R1+0x2f8] ;  /* 0x0002f80001157983 */ /* 0x000ee20000300800 */
[----:B--2---:R-:W-:-:S15]  /*e700*/  HMMA.16816.F32 R4, R12, R2, R4 ;  /* 0x000000020c04723c */ /* 0x004fde0000001804 */
[----:B------:R-:W-:-:S04]  /*e710*/  NOP ;  /* 0x0000000000007918 */ /* 0x000fc80000000000 */
[----:B------:R-:W-:Y:S04]  /*e720*/  STL.64 [R1+0x140], R4 ;  /* 0x0001400401007387 */ /* 0x000fe80000100a00 */
[----:B------:R0:W-:Y:S04]  /*e730*/  STL.64 [R1+0x148], R6 ;  /* 0x0001480601007387 */ /* 0x0001e80000100a00 */
[----:B0-----:R-:W2:Y:S04]  /*e740*/  LDL.LU.64 R6, [R1+0x928] ;  /* 0x0009280001067983 */ /* 0x001ea80000300a00 */
[----:B------:R-:W2:Y:S02]  /*e750*/  LDL.LU.64 R4, [R1+0x920] ;  /* 0x0009200001047983 */ /* 0x000ea40000300a00 */
[----:B--2---:R-:W-:-:S15]  /*e760*/  HMMA.16816.F32 R24, R12, R4, R24 ;  /* 0x000000040c18723c */ /* 0x004fde0000001818 */
[----:B------:R-:W-:-:S04]  /*e770*/  NOP ;  /* 0x0000000000007918 */ /* 0x000fc80000000000 */
[----:B------:R-:W-:Y:S04]  /*e780*/  STL.64 [R1+0x130], R24 ;  /* 0x0001301801007387 */ /* 0x000fe80000100a00 */
[----:B------:R0:W-:Y:S04]  /*e790*/  STL.64 [R1+0x138], R26 ;  /* 0x0001381a01007387 */ /* 0x0001e80000100a00 */
[----:B0-----:R-:W2:Y:S04]  /*e7a0*/  LDL.LU.64 R26, [R1+0x918] ;  /* 0x00091800011a7983 */ /* 0x001ea80000300a00 */
[----:B------:R-:W2:Y:S01]  /*e7b0*/  LDL.LU.64 R24, [R1+0x910] ;  /* 0x0009100001187983 */ /* 0x000ea20000300a00 */
[----:B---3--:R-:W-:Y:S01]  /*e7c0*/  IMAD R10, R10, 0x100, R23 ;  /* 0x000001000a0a7824 */ /* 0x008fe200078e0217 */
[----:B--2---:R-:W-:-:S15]  /*e7d0*/  HMMA.16816.F32 R24, R12, R6, R24 ;  /* 0x000000060c18723c */ /* 0x004fde0000001818 */
[----:B------:R-:W-:-:S04]  /*e7e0*/  NOP ;  /* 0x0000000000007918 */ /* 0x000fc80000000000 */
[----:B------:R-:W-:Y:S04]  /*e7f0*/  STL.64 [R1+0xa0], R24 ;  /* 0x0000a01801007387 */ /* 0x000fe80000100a00 */
[----:B------:R0:W-:Y:S04]  /*e800*/  STL.64 [R1+0xa8], R26 ;  /* 0x0000a81a01007387 */ /* 0x0001e80000100a00 */
[----:B0-----:R-:W2:Y:S04]  /*e810*/  LDL.LU.64 R26, [R1+0x908] ;  /* 0x00090800011a7983 */ /* 0x001ea80000300a00 */
[----:B------:R-:W2:Y:S04]  /*e820*/  LDL.LU.64 R24, [R1+0x900] ;  /* 0x0009000001187983 */ /* 0x000ea80000300a00 */
[----:B------:R-:W3:Y:S01]  /*e830*/  LDL.LU R23, [R1+0x8fc] ;  /* 0x0008fc0001177983 */ /* 0x000ee20000300800 */
[----:B------:R-:W-:-:S02]  /*e840*/  IMAD R20, R20, 0x100, R22 ;  /* 0x0000010014147824 */ /* 0x000fc400078e0216 */
[----:B------:R-:W-:Y:S01]  /*e850*/  IMAD R21, R21, 0x100, R0 ;  /* 0x0000010015157824 */ /* 0x000fe200078e0200 */
[----:B--2---:R-:W-:Y:S01]  /*e860*/  HMMA.16816.F32 R12, R12, R8, R24 ;  /* 0x000000080c0c723c */ /* 0x004fe20000001818 */
[----:B---3--:R-:W-:Y:S02]  /*e870*/  IMAD R11, R11, 0x100, R23 ;  /* 0x000001000b0b7824 */ /* 0x008fe400078e0217 */
[----:B------:R-:W2:Y:S04]  /*e880*/  LDL.LU R23, [R1+0x8f8] ;  /* 0x0008f80001177983 */ /* 0x000ea80000300800 */
[----:B------:R-:W3:Y:S04]  /*e890*/  LDL.LU R22, [R1+0x8f4] ;  /* 0x0008f40001167983 */ /* 0x000ee80000300800 */
[----:B------:R-:W2:Y:S04]  /*e8a0*/  LDL.LU R0, [R1+0x8f0] ;  /* 0x0008f00001007983 */ /* 0x000ea80000300800 */
[----:B------:R-:W2:Y:S04]  /*e8b0*/  LDL.LU.64 R26, [R1+0x8e8] ;  /* 0x0008e800011a7983 */ /* 0x000ea80000300a00 */
[----:B------:R-:W2:Y:S04]  /*e8c0*/  LDL.LU.64 R24, [R1+0x8e0] ;  /* 0x0008e00001187983 */ /* 0x000ea80000300a00 */
[----:B------:R0:W-:Y:S04]  /*e8d0*/  STL.64 [R1+0x10], R12 ;  /* 0x0000100c01007387 */ /* 0x0001e80000100a00 */
[----:B------:R1:W-:Y:S01]  /*e8e0*/  STL.64 [R1+0x18], R14 ;  /* 0x0000180e01007387 */ /* 0x0003e20000100a00 */
[----:B0-----:R-:W-:-:S02]  /*e8f0*/  F2FP.F16.E4M3.UNPACK_B R12, R10 ;  /* 0x0000000aff0c723e */ /* 0x001fc400020006ff */
[----:B------:R-:W-:Y:S01]  /*e900*/  F2FP.F16.E4M3.UNPACK_B R13, R11 ;  /* 0x0000000bff0d723e */ /* 0x000fe200020006ff */
[----:B------:R-:W3:Y:S01]  /*e910*/  LDL.LU R10, [R1+0x31c] ;  /* 0x00031c00010a7983 */ /* 0x000ee20000300800 */
[----:B-1----:R-:W-:Y:S02]  /*e920*/  F2FP.F16.E4M3.UNPACK_B R14, R20 ;  /* 0x00000014ff0e723e */ /* 0x002fe400020006ff */
[----:B------:R-:W-:Y:S01]  /*e930*/  F2FP.F16.E4M3.UNPACK_B R15, R21 ;  /* 0x00000015ff0f723e */ /* 0x000fe200020006ff */
[----:B------:R-:W3:Y:S04]  /*e940*/  LDL.LU R11, [R1+0x314] ;  /* 0x00031400010b7983 */ /* 0x000ee80000300800 */
[----:B------:R-:W3:Y:S04]  /*e950*/  LDL.LU R20, [R1+0x300] ;  /* 0x0003000001147983 */ /* 0x000ee80000300800 */
[----:B------:R-:W4:Y:S01]  /*e960*/  LDL.LU R21, [R1+0x308] ;  /* 0x0003080001157983 */ /* 0x000f220000300800 */
        /* <DEDUP_REMOVED lines=18> */
[----:B---3--:R-:W-:-:S02]  /*ea90*/  IMAD R20, R20, 0x100, R28 ;  /* 0x0000010014147824 */ /* 0x008fc400078e021c */
[----:B----4-:R-:W-:Y:S01]  /*eaa0*/  IMAD R21, R21, 0x100, R29 ;  /* 0x0000010015157824 */ /* 0x010fe200078e021d */
[----:B------:R-:W3:Y:S04]  /*eab0*/  LDL.LU R28, [R1+0x8ac] ;  /* 0x0008ac00011c7983 */ /* 0x000ee80000300800 */
[----:B------:R-:W4:Y:S01]  /*eac0*/  LDL.LU R29, [R1+0x8a8] ;  /* 0x0008a800011d7983 */ /* 0x000f220000300800 */
[----:B--2---:R-:W-:Y:S03]  /*ead0*/  HMMA.16816.F32 R12, R12, R8, R24 ;  /* 0x000000080c0c723c */ /* 0x004fe60000001818 */
[----:B------:R-:W2:Y:S04]  /*eae0*/  LDL.LU.64 R26, [R1+0x8a0] ;  /* 0x0008a000011a7983 */ /* 0x000ea80000300a00 */
[----:B------:R-:W2:-:S12]  /*eaf0*/  LDL.LU.64 R24, [R1+0x898] ;  /* 0x0008980001187983 */ /* 0x000e980000300a00 */
[----:B------:R0:W-:Y:S04]  /*eb00*/  STL.64 [R1+0xf0], R12 ;  /* 0x0000f00c01007387 */ /* 0x0001e80000100a00 */
[----:B------:R3:W-:Y:S04]  /*eb10*/  STL.64 [R1+0xf8], R14 ;  /* 0x0000f80e01007387 */ /* 0x0007e80000100a00 */
[----:B0-----:R-:W2:Y:S01]  /*eb20*/  LDL.LU R12, [R1+0x50] ;  /* 0x00005000010c7983 */ /* 0x001ea20000300800 */
[----:B------:R-:W-:Y:S02]  /*eb30*/  IMAD R22, R22, 0x100, R11 ;  /* 0x0000010016167824 */ /* 0x000fe400078e020b */
[----:B------:R-:W-:Y:S01]  /*eb40*/  IMAD R23, R23, 0x100, R10 ;  /* 0x0000010017177824 */ /* 0x000fe200078e020a */
[----:B------:R-:W-:Y:S01]  /*eb50*/  F2FP.F16.E4M3.UNPACK_B R20, R20 ;  /* 0x00000014ff14723e */ /* 0x000fe200020006ff */
[----:B----4-:R-:W-:Y:S01]  /*eb60*/  IMAD.MOV.U32 R13, RZ, RZ, R29 ;  /* 0x000000ffff0d7224 */ /* 0x010fe200078e001d */
[----:B------:R-:W-:Y:S01]  /*eb70*/  F2FP.F16.E4M3.UNPACK_B R21, R21 ;  /* 0x00000015ff15723e */ /* 0x000fe200020006ff */
[----:B---3--:R-:W-:Y:S01]  /*eb80*/  IMAD.MOV.U32 R14, RZ, RZ, R28 ;  /* 0x000000ffff0e7224 */ /* 0x008fe200078e001c */
[----:B------:R-:W-:Y:S01]  /*eb90*/  F2FP.F16.E4M3.UNPACK_B R22, R22 ;  /* 0x00000016ff16723e */ /* 0x000fe200020006ff */
[----:B------:R-:W-:Y:S01]  /*eba0*/  IMAD.MOV.U32 R15, RZ, RZ, R0 ;  /* 0x000000ffff0f7224 */ /* 0x000fe200078e0000 */
[----:B------:R-:W-:-:S07]  /*ebb0*/  F2FP.F16.E4M3.UNPACK_B R23, R23 ;  /* 0x00000017ff17723e */ /* 0x000fce00020006ff */
[----:B--2---:R-:W-:-:S15]  /*ebc0*/  HMMA.16816.F32 R12, R20, R2, R12 ;  /* 0x00000002140c723c */ /* 0x004fde000000180c */
[----:B------:R-:W-:-:S04]  /*ebd0*/  NOP ;  /* 0x0000000000007918 */ /* 0x000fc80000000000 */
[----:B------:R-:W-:Y:S01]  /*ebe0*/  STL.64 [R1+0xe0], R12 ;  /* 0x0000e00c01007387 */ /* 0x000fe20000100a00 */
[----:B------:R-:W-:-:S03]  /*ebf0*/  IMAD.MOV.U32 R29, RZ, RZ, R15 ;  /* 0x000000ffff1d7224 */ /* 0x000fc600078e000f */
[----:B------:R0:W-:Y:S02]  /*ec00*/  STL [R1+0xe8], R14 ;  /* 0x0000e80e01007387 */ /* 0x0001e40000100800 */
[C---:B0-----:R-:W-:Y:S08]  /*ec10*/  HMMA.16816.F32 R12, R20.reuse, R4, R16 ;  /* 0x00000004140c723c */ /* 0x041ff00000001810 */
[----:B------:R-:W-:Y:S01]  /*ec20*/  HMMA.16816.F32 R24, R20, R6, R24 ;  /* 0x000000061418723c */ /* 0x000fe20000001818 */
[----:B------:R-:W-:Y:S10]  /*ec30*/  STL [R1+0x7d8], R29 ;  /* 0x0007d81d01007387 */ /* 0x000ff40000100800 */
[----:B------:R0:W-:Y:S04]  /*ec40*/  STL.64 [R1+0x90], R12 ;  /* 0x0000900c01007387 */ /* 0x0001e80000100a00 */
[----:B------:R-:W2:Y:S01]  /*ec50*/  LDL.LU R16, [R1+0x324] ;  /* 0x0003240001107983 */ /* 0x000ea20000300800 */
[----:B------:R-:W-:-:S02]  /*ec60*/  IMAD.MOV.U32 R28, RZ, RZ, R14 ;  /* 0x000000ffff1c7224 */ /* 0x000fc400078e000e */
[----:B------:R-:W-:Y:S01]  /*ec70*/  IMAD.MOV.U32 R0, RZ, RZ, R15 ;  /* 0x000000ffff007224 */ /* 0x000fe200078e000f */
[----:B0-----:R-:W2:Y:S04]  /*ec80*/  LDL.LU R12, [R1+0x320] ;  /* 0x00032000010c7983 */ /* 0x001ea80000300800 */
[----:B------:R-:W3:Y:S04]  /*ec90*/  LDL.LU R17, [R1+0x32c] ;  /* 0x00032c0001117983 */ /* 0x000ee80000300800 */
[----:B------:R-:W3:Y:S04]  /*eca0*/  LDL.LU R13, [R1+0x328] ;  /* 0x00032800010d7983 */ /* 0x000ee80000300800 */
[----:B------:R-:W4:Y:S04]  /*ecb0*/  LDL.LU R18, [R1+0x334] ;  /* 0x0003340001127983 */ /* 0x000f280000300800 */
[----:B------:R-:W4:Y:S04]  /*ecc0*/  LDL.LU R14, [R1+0x330] ;  /* 0x00033000010e7983 */ /* 0x000f280000300800 */
[----:B------:R-:W2:Y:S04]  /*ecd0*/  LDL.LU R19, [R1+0x33c] ;  /* 0x00033c0001137983 */ /* 0x000ea80000300800 */
[----:B------:R-:W2:Y:S04]  /*ece0*/  LDL.LU R15, [R1+0x338] ;  /* 0x00033800010f7983 */ /* 0x000ea80000300800 */
[----:B------:R-:W2:Y:S04]  /*ecf0*/  LDL.LU R29, [R1+0x4c4] ;  /* 0x0004c400011d7983 */ /* 0x000ea80000300800 */
[----:B------:R-:W-:Y:S04]  /*ed00*/  STL.64 [R1+0x7d0], R26 ;  /* 0x0007d01a01007387 */ /* 0x000fe80000100a00 */
[----:B------:R0:W-:Y:S04]  /*ed10*/  STL.64 [R1+0x7c8], R24 ;  /* 0x0007c81801007387 */ /* 0x0001e80000100a00 */
[----:B0-----:R-:W2:Y:S04]  /*ed20*/  LDL.LU R24, [R1+0x20] ;  /* 0x0000200001187983 */ /* 0x001ea80000300800 */
[----:B------:R-:W2:Y:S04]  /*ed30*/  LDL.LU R25, [R1+0x24] ;  /* 0x0000240001197983 */ /* 0x000ea80000300800 */
[----:B------:R-:W2:Y:S04]  /*ed40*/  LDL.LU R26, [R1+0x28] ;  /* 0x00002800011a7983 */ /* 0x000ea80000300800 */
[----:B------:R-:W2:Y:S04]  /*ed50*/  LDL.LU R27, [R1+0x2c] ;  /* 0x00002c00011b7983 */ /* 0x000ea80000300800 */
[----:B------:R-:W3:Y:S04]  /*ed60*/  LDL R7, [R1+0x19c] ;  /* 0x00019c0001077983 */ /* 0x000ee80000100800 */
[----:B--2---:R-:W-:Y:S04]  /*ed70*/  STL.64 [R1+0x860], R26 ;  /* 0x0008601a01007387 */ /* 0x004fe80000100a00 */
[----:B------:R0:W-:Y:S04]  /*ed80*/  STL.64 [R1+0x858], R24 ;  /* 0x0008581801007387 */ /* 0x0001e80000100a00 */
[----:B0-----:R-:W2:Y:S04]  /*ed90*/  LDL.LU R24, [R1+0x150] ;  /* 0x0001500001187983 */ /* 0x001ea80000300800 */
[----:B------:R-:W2:Y:S04]  /*eda0*/  LDL.LU R25, [R1+0x154] ;  /* 0x0001540001197983 */ /* 0x000ea80000300800 */
[----:B------:R-:W2:Y:S04]  /*edb0*/  LDL.LU R26, [R1+0x158] ;  /* 0x00015800011a7983 */ /* 0x000ea80000300800 */
[----:B------:R-:W2:Y:S04]  /*edc0*/  LDL.LU R27, [R1+0x15c] ;  /* 0x00015c00011b7983 */ /* 0x000ea80000300800 */
[----:B------:R-:W3:Y:S04]  /*edd0*/  LDL R5, [R1+0x17c] ;  /* 0x00017c0001057983 */ /* 0x000ee80000100800 */
[----:B------:R-:W3:Y:S04]  /*ede0*/  LDL R6, [R1+0x198] ;  /* 0x0001980001067983 */ /* 0x000ee80000100800 */
[----:B--2---:R-:W-:Y:S04]  /*edf0*/  STL.64 [R1+0x870], R26 ;  /* 0x0008701a01007387 */ /* 0x004fe80000100a00 */
[----:B------:R0:W-:Y:S04]  /*ee00*/  STL.64 [R1+0x868], R24 ;  /* 0x0008681801007387 */ /* 0x0001e80000100a00 */
[----:B0-----:R-:W2:Y:S04]  /*ee10*/  LDL.LU R24, [R1+0x100] ;  /* 0x0001000001187983 */ /* 0x001ea80000300800 */
[----:B------:R-:W2:Y:S04]  /*ee20*/  LDL.LU R25, [R1+0x104] ;  /* 0x0001040001197983 */ /* 0x000ea80000300800 */
[----:B------:R-:W2:Y:S04]  /*ee30*/  LDL.LU R26, [R1+0x108] ;  /* 0x00010800011a7983 */ /* 0x000ea80000300800 */
[----:B------:R-:W2:Y:S04]  /*ee40*/  LDL.LU R27, [R1+0x10c] ;  /* 0x00010c00011b7983 */ /* 0x000ea80000300800 */
[----:B------:R-:W2:Y:S04]  /*ee50*/  LDL R2, [R1+0x168] ;  /* 0x0001680001027983 */ /* 0x000ea80000100800 */
[----:B------:R-:W2:Y:S04]  /*ee60*/  LDL R3, [R1+0x16c] ;  /* 0x00016c0001037983 */ /* 0x000ea80000100800 */
[----:B------:R-:W2:Y:S01]  /*ee70*/  LDL R4, [R1+0x178] ;  /* 0x0001780001047983 */ /* 0x000ea20000100800 */
[----:B------:R-:W-:-:S02]  /*ee80*/  IMAD R12, R12, 0x100, R16 ;  /* 0x000001000c0c7824 */ /* 0x000fc400078e0210 */
[----:B---3--:R-:W-:Y:S02]  /*ee90*/  IMAD R13, R13, 0x100, R17 ;  /* 0x000001000d0d7824 */ /* 0x008fe400078e0211 */
[----:B----4-:R-:W-:Y:S02]  /*eea0*/  IMAD R14, R14, 0x100, R18 ;  /* 0x000001000e0e7824 */ /* 0x010fe400078e0212 */
[----:B------:R-:W-:Y:S01]  /*eeb0*/  IMAD R15, R15, 0x100, R19 ;  /* 0x000001000f0f7824 */ /* 0x000fe200078e0213 */
[----:B--2---:R-:W-:Y:S04]  /*eec0*/  STL.64 [R1+0x880], R26 ;  /* 0x0008801a01007387 */ /* 0x004fe80000100a00 */
[----:B------:R0:W-:Y:S04]  /*eed0*/  STL.64 [R1+0x878], R24 ;  /* 0x0008781801007387 */ /* 0x0001e80000100a00 */
[----:B0-----:R-:W2:Y:S04]  /*eee0*/  LDL.LU R24, [R1] ;  /* 0x0000000001187983 */ /* 0x001ea80000300800 */
[----:B------:R-:W2:Y:S04]  /*eef0*/  LDL.LU R25, [R1+0x4] ;  /* 0x0000040001197983 */ /* 0x000ea80000300800 */
[----:B------:R-:W2:Y:S04]  /*ef00*/  LDL.LU R26, [R1+0x8] ;  /* 0x00000800011a7983 */ /* 0x000ea80000300800 */
[----:B------:R-:W2:Y:S04]  /*ef10*/  LDL.LU R27, [R1+0xc] ;  /* 0x00000c00011b7983 */ /* 0x000ea80000300800 */
[----:B------:R-:W3:Y:S04]  /*ef20*/  LDL.LU R10, [R1+0x4ac] ;  /* 0x0004ac00010a7983 */ /* 0x000ee80000300800 */
[----:B------:R-:W4:Y:S04]  /*ef30*/  LDL.LU R11, [R1+0x4b4] ;  /* 0x0004b400010b7983 */ /* 0x000f280000300800 */
[----:B------:R-:W3:Y:S04]  /*ef40*/  LDL.LU R16, [R1+0x894] ;  /* 0x0008940001107983 */ /* 0x000ee80000300800 */
[----:B------:R-:W3:Y:S04]  /*ef50*/  LDL.LU R17, [R1+0x890] ;  /* 0x0008900001117983 */ /* 0x000ee80000300800 */
[----:B------:R-:W3:Y:S04]  /*ef60*/  LDL.LU R18, [R1+0x88c] ;  /* 0x00088c0001127983 */ /* 0x000ee80000300800 */
[----:B------:R-:W3:Y:S01]  /*ef70*/  LDL.LU R19, [R1+0x888] ;  /* 0x0008880001137983 */ /* 0x000ee20000300800 */
[----:B------:R-:W-:-:S02]  /*ef80*/  F2FP.F16.E4M3.UNPACK_B R12, R12 ;  /* 0x0000000cff0c723e */ /* 0x000fc400020006ff */
[----:B------:R-:W-:Y:S02]  /*ef90*/  F2FP.F16.E4M3.UNPACK_B R13, R13 ;  /* 0x0000000dff0d723e */ /* 0x000fe400020006ff */
[----:B------:R-:W-:Y:S02]  /*efa0*/  F2FP.F16.E4M3.UNPACK_B R14, R14 ;  /* 0x0000000eff0e723e */ /* 0x000fe400020006ff */
[----:B------:R-:W-:Y:S02]  /*efb0*/  F2FP.F16.E4M3.UNPACK_B R15, R15 ;  /* 0x0000000fff0f723e */ /* 0x000fe400020006ff */
[----:B------:R-:W-:Y:S02]  /*efc0*/  F2FP.F16.E4M3.UNPACK_B R2, R2 ;  /* 0x00000002ff02723e */ /* 0x000fe400020006ff */
[----:B------:R-:W-:-:S07]  /*efd0*/  F2FP.F16.E4M3.UNPACK_B R3, R3 ;  /* 0x00000003ff03723e */ /* 0x000fce00020006ff */
[----:B--2---:R-:W-:Y:S08]  /*efe0*/  HMMA.16816.F32 R24, R12, R2, R24 ;  /* 0x000000020c18723c */ /* 0x004ff00000001818 */
[----:B---3--:R-:W-:Y:S01]  /*eff0*/  HMMA.16816.F32 R20, R20, R8, R16 ;  /* 0x000000081414723c */ /* 0x008fe20000001810 */
[----:B------:R-:W2:Y:S04]  /*f000*/  LDL R8, [R1+0x188] ;  /* 0x0001880001087983 */ /* 0x000ea80000100800 */
[----:B------:R-:W3:Y:S04]  /*f010*/  LDL R9, [R1+0x18c] ;  /* 0x00018c0001097983 */ /* 0x000ee80000100800 */
[----:B------:R-:W4:Y:S04]  /*f020*/  LDL.LU R16, [R1+0x4b8] ;  /* 0x0004b80001107983 */ /* 0x000f280000300800 */
[----:B------:R-:W2:Y:S04]  /*f030*/  LDL.LU R17, [R1+0x4c0] ;  /* 0x0004c00001117983 */ /* 0x000ea80000300800 */
[----:B------:R-:W2:Y:S04]  /*f040*/  LDL.LU R18, [R1+0x4bc] ;  /* 0x0004bc0001127983 */ /* 0x000ea80000300800 */
[----:B------:R-:W2:Y:S04]  /*f050*/  LDL.LU R19, [R1+0x4c8] ;  /* 0x0004c80001137983 */ /* 0x000ea80000300800 */
[----:B------:R0:W-:Y:S04]  /*f060*/  STL [R1+0x7c4], R20 ;  /* 0x0007c41401007387 */ /* 0x0001e80000100800 */
[----:B0-----:R-:W2:Y:S04]  /*f070*/  LDL.LU R20, [R1+0x4b0] ;  /* 0x0004b00001147983 */ /* 0x001ea80000300800 */
[----:B------:R-:W-:Y:S04]  /*f080*/  STL [R1+0x7c0], R21 ;  /* 0x0007c01501007387 */ /* 0x000fe80000100800 */
[----:B------:R-:W-:Y:S04]  /*f090*/  STL [R1+0x7bc], R22 ;  /* 0x0007bc1601007387 */ /* 0x000fe80000100800 */
[----:B------:R-:W-:Y:S04]  /*f0a0*/  STL [R1+0x7b8], R23 ;  /* 0x0007b81701007387 */ /* 0x000fe80000100800 */
[----:B------:R-:W-:Y:S04]  /*f0b0*/  STL.64 [R1+0x80], R24 ;  /* 0x0000801801007387 */ /* 0x000fe80000100a00 */
[----:B------:R0:W-:Y:S04]  /*f0c0*/  STL.64 [R1+0x88], R26 ;  /* 0x0000881a01007387 */ /* 0x0001e80000100a00 */
[----:B0-----:R-:W2:Y:S04]  /*f0d0*/  LDL.LU.64 R26, [R1+0x880] ;  /* 0x00088000011a7983 */ /* 0x001ea80000300a00 */
[----:B------:R-:W2:Y:S01]  /*f0e0*/  LDL.LU.64 R24, [R1+0x878] ;  /* 0x0008780001187983 */ /* 0x000ea20000300a00 */
[----:B------:R-:W-:-:S02]  /*f0f0*/  F2FP.F16.E4M3.UNPACK_B R4, R4 ;  /* 0x00000004ff04723e */ /* 0x000fc400020006ff */
[----:B------:R-:W-:-:S07]  /*f100*/  F2FP.F16.E4M3.UNPACK_B R5, R5 ;  /* 0x00000005ff05723e */ /* 0x000fce00020006ff */
[----:B--2---:R-:W-:-:S15]  /*f110*/  HMMA.16816.F32 R24, R12, R4, R24 ;  /* 0x000000040c18723c */ /* 0x004fde0000001818 */
[----:B------:R-:W-:-:S04]  /*f120*/  NOP ;  /* 0x0000000000007918 */ /* 0x000fc80000000000 */
        /* <DEDUP_REMOVED lines=13> */
[----:B---3--:R-:W-:Y:S01]  /*f200*/  F2FP.F16.E4M3.UNPACK_B R9, R9 ;  /* 0x00000009ff09723e */ /* 0x008fe200020006ff */
[----:B------:R-:W-:Y:S04]  /*f210*/  STL.64 [R1+0x850], R6 ;  /* 0x0008500601007387 */ /* 0x000fe80000100a00 */
[----:B------:R2:W-:Y:S04]  /*f220*/  STL.64 [R1+0x848], R4 ;  /* 0x0008480401007387 */ /* 0x0005e80000100a00 */
[----:B------:R-:W-:Y:S04]  /*f230*/  STL [R1+0x824], R8 ;  /* 0x0008240801007387 */ /* 0x000fe80000100800 */
[----:B------:R-:W-:Y:S01]  /*f240*/  STL [R1+0x820], R9 ;  /* 0x0008200901007387 */ /* 0x000fe20000100800 */
[----:B--2---:R-:W-:-:S15]  /*f250*/  HMMA.16816.F32 R4, R12, R8, R24 ;  /* 0x000000080c04723c */ /* 0x004fde0000001818 */
[----:B------:R-:W-:-:S04]  /*f260*/  NOP ;  /* 0x0000000000007918 */ /* 0x000fc80000000000 */
[----:B------:R-:W-:Y:S04]  /*f270*/  STL.64 [R1+0x70], R4 ;  /* 0x0000700401007387 */ /* 0x000fe80000100a00 */
[----:B------:R-:W-:Y:S04]  /*f280*/  STL.64 [R1+0x78], R6 ;  /* 0x0000780601007387 */ /* 0x000fe80000100a00 */
[----:B------:R-:W2:Y:S04]  /*f290*/  LDL.LU R24, [R1+0xf0] ;  /* 0x0000f00001187983 */ /* 0x000ea80000300800 */
[----:B--2---:R0:W-:Y:S04]  /*f2a0*/  STL [R1+0x7dc], R24 ;  /* 0x0007dc1801007387 */ /* 0x0041e80000100800 */
[----:B------:R-:W2:Y:S04]  /*f2b0*/  LDL.LU R25, [R1+0xf4] ;  /* 0x0000f40001197983 */ /* 0x000ea80000300800 */
[----:B------:R-:W3:Y:S04]  /*f2c0*/  LDL.LU R26, [R1+0xf8] ;  /* 0x0000f800011a7983 */ /* 0x000ee80000300800 */
[----:B------:R-:W3:Y:S04]  /*f2d0*/  LDL.LU R27, [R1+0xfc] ;  /* 0x0000fc00011b7983 */ /* 0x000ee80000300800 */
[----:B0-----:R-:W2:Y:S04]  /*f2e0*/  LDL.LU R24, [R1+0x4f0] ;  /* 0x0004f00001187983 */ /* 0x001ea80000300800 */
        /* <DEDUP_REMOVED lines=18> */
[----:B------:R-:W2:Y:S04]  /*f410*/  LDL.LU R4, [R1+0x140] ;  /* 0x0001400001047983 */ /* 0x000ea80000300800 */
[----:B------:R-:W4:Y:S04]  /*f420*/  LDL.LU R5, [R1+0x144] ;  /* 0x0001440001057983 */ /* 0x000f280000300800 */
[----:B------:R-:W4:Y:S04]  /*f430*/  LDL.LU R6, [R1+0x148] ;  /* 0x0001480001067983 */ /* 0x000f280000300800 */
[----:B------:R-:W4:Y:S04]  /*f440*/  LDL.LU R7, [R1+0x14c] ;  /* 0x00014c0001077983 */ /* 0x000f280000300800 */
[----:B------:R-:W4:Y:S04]  /*f450*/  LDL.LU R8, [R1+0x4d0] ;  /* 0x0004d00001087983 */ /* 0x000f280000300800 */
[----:B------:R-:W4:Y:S04]  /*f460*/  LDL.LU R9, [R1+0x4d8] ;  /* 0x0004d80001097983 */ /* 0x000f280000300800 */
[----:B---3--:R-:W-:Y:S04]  /*f470*/  STL.64 [R1+0x818], R26 ;  /* 0x0008181a01007387 */ /* 0x008fe80000100a00 */
[----:B--2---:R0:W-:Y:S04]  /*f480*/  STL.64 [R1+0x810], R24 ;  /* 0x0008101801007387 */ /* 0x0041e80000100a00 */
[----:B0-----:R-:W2:Y:S04]  /*f490*/  LDL.LU R24, [R1+0x10] ;  /* 0x0000100001187983 */ /* 0x001ea80000300800 */
[----:B------:R-:W2:Y:S04]  /*f4a0*/  LDL.LU R25, [R1+0x14] ;  /* 0x0000140001197983 */ /* 0x000ea80000300800 */
[----:B------:R-:W3:Y:S04]  /*f4b0*/  LDL.LU R26, [R1+0x18] ;  /* 0x00001800011a7983 */ /* 0x000ee80000300800 */
[----:B------:R-:W3:Y:S01]  /*f4c0*/  LDL.LU R27, [R1+0x1c] ;  /* 0x00001c00011b7983 */ /* 0x000ee20000300800 */
[----:B----4-:R-:W-:-:S02]  /*f4d0*/  IMAD R11, R11, 0x100, R16 ;  /* 0x000001000b0b7824 */ /* 0x010fc400078e0210 */
[----:B------:R-:W-:Y:S02]  /*f4e0*/  IMAD R16, R18, 0x100, R17 ;  /* 0x0000010012107824 */ /* 0x000fe400078e0211 */
[----:B------:R-:W-:Y:S02]  /*f4f0*/  IMAD R10, R10, 0x100, R20 ;  /* 0x000001000a0a7824 */ /* 0x000fe400078e0214 */
[----:B------:R-:W-:Y:S01]  /*f500*/  IMAD R17, R29, 0x100, R19 ;  /* 0x000001001d117824 */ /* 0x000fe200078e0213 */
[----:B---3--:R-:W-:Y:S04]  /*f510*/  STL.64 [R1+0x830], R26 ;  /* 0x0008301a01007387 */ /* 0x008fe80000100a00 */
[----:B--2---:R0:W-:Y:S04]  /*f520*/  STL.64 [R1+0x828], R24 ;  /* 0x0008281801007387 */ /* 0x0041e80000100a00 */
[----:B0-----:R-:W2:Y:S04]  /*f530*/  LDL.LU R24, [R1+0xa0] ;  /* 0x0000a00001187983 */ /* 0x001ea80000300800 */
[----:B------:R-:W2:Y:S04]  /*f540*/  LDL.LU R25, [R1+0xa4] ;  /* 0x0000a40001197983 */ /* 0x000ea80000300800 */
[----:B------:R-:W3:Y:S04]  /*f550*/  LDL.LU R26, [R1+0xa8] ;  /* 0x0000a800011a7983 */ /* 0x000ee80000300800 */
[----:B------:R-:W3:Y:S01]  /*f560*/  LDL.LU R27, [R1+0xac] ;  /* 0x0000ac00011b7983 */ /* 0x000ee20000300800 */
[----:B------:R-:W-:-:S02]  /*f570*/  F2FP.F16.E4M3.UNPACK_B R12, R10 ;  /* 0x0000000aff0c723e */ /* 0x000fc400020006ff */
[----:B------:R-:W-:Y:S02]  /*f580*/  F2FP.F16.E4M3.UNPACK_B R13, R11 ;  /* 0x0000000bff0d723e */ /* 0x000fe400020006ff */
[----:B------:R-:W-:Y:S02]  /*f590*/  F2FP.F16.E4M3.UNPACK_B R14, R16 ;  /* 0x00000010ff0e723e */ /* 0x000fe400020006ff */
[----:B------:R-:W-:-:S07]  /*f5a0*/  F2FP.F16.E4M3.UNPACK_B R15, R17 ;  /* 0x00000011ff0f723e */ /* 0x000fce00020006ff */
[----:B------:R-:W-:Y:S01]  /*f5b0*/  HMMA.16816.F32 R4, R12, R2, R4 ;  /* 0x000000020c04723c */ /* 0x000fe20000001804 */
[----:B------:R-:W-:Y:S02]  /*f5c0*/  IMAD.MOV.U32 R22, RZ, RZ, R28 ;  /* 0x000000ffff167224 */ /* 0x000fe400078e001c */
[----:B------:R-:W-:-:S15]  /*f5d0*/  IMAD.MOV.U32 R23, RZ, RZ, R0 ;  /* 0x000000ffff177224 */ /* 0x000fde00078e0000 */
[----:B------:R-:W-:Y:S01]  /*f5e0*/  NOP ;  /* 0x0000000000007918 */ /* 0x000fe20000000000 */
[----:B------:R-:W-:Y:S02]  /*f5f0*/  IMAD.MOV.U32 R28, RZ, RZ, R6 ;  /* 0x000000ffff1c7224 */ /* 0x000fe400078e0006 */
[----:B------:R-:W-:Y:S01]  /*f600*/  IMAD.MOV.U32 R0, RZ, RZ, R7 ;  /* 0x000000ffff007224 */ /* 0x000fe200078e0007 */
        /* <DEDUP_REMOVED lines=15> */
[----:B------:R0:W-:Y:S04]  /*f700*/  STL.64 [R1+0xc0], R4 ;  /* 0x0000c00401007387 */ /* 0x0001e80000100a00 */
[----:B------:R-:W2:Y:S04]  /*f710*/  LDL.LU.64 R6, [R1+0x850] ;  /* 0x0008500001067983 */ /* 0x000ea80000300a00 */
[----:B0-----:R-:W2:Y:S04]  /*f720*/  LDL.LU.64 R4, [R1+0x848] ;  /* 0x0008480001047983 */ /* 0x001ea80000300a00 */
[----:B------:R0:W-:Y:S04]  /*f730*/  STL [R1+0x794], R0 ;  /* 0x0007940001007387 */ /* 0x0001e80000100800 */
[----:B0-----:R-:W3:Y:S04]  /*f740*/  LDL.LU R0, [R1+0x4e8] ;  /* 0x0004e80001007983 */ /* 0x001ee80000300800 */
[----:B------:R0:W-:Y:S04]  /*f750*/  STL [R1+0x790], R28 ;  /* 0x0007901c01007387 */ /* 0x0001e80000100800 */
[----:B0-----:R-:W3:Y:S01]  /*f760*/  LDL.LU R28, [R1+0x4e0] ;  /* 0x0004e000011c7983 */ /* 0x001ee20000300800 */
[----:B--2---:R-:W-:-:S15]  /*f770*/  HMMA.16816.F32 R24, R12, R4, R24 ;  /* 0x000000040c18723c */ /* 0x004fde0000001818 */
[----:B------:R-:W-:-:S04]  /*f780*/  NOP ;  /* 0x0000000000007918 */ /* 0x000fc80000000000 */
[----:B------:R-:W-:Y:S04]  /*f790*/  STL.64 [R1+0xb0], R24 ;  /* 0x0000b01801007387 */ /* 0x000fe80000100a00 */
[----:B------:R0:W-:Y:S04]  /*f7a0*/  STL.64 [R1+0xb8], R26 ;  /* 0x0000b81a01007387 */ /* 0x0001e80000100a00 */
[----:B0-----:R-:W2:Y:S04]  /*f7b0*/  LDL.LU.64 R26, [R1+0x840] ;  /* 0x00084000011a7983 */ /* 0x001ea80000300a00 */
[----:B------:R-:W2:Y:S01]  /*f7c0*/  LDL.LU.64 R24, [R1+0x838] ;  /* 0x0008380001187983 */ /* 0x000ea20000300a00 */
[----:B------:R-:W-:-:S02]  /*f7d0*/  IMAD R10, R10, 0x100, R8 ;  /* 0x000001000a0a7824 */ /* 0x000fc400078e0208 */
[----:B------:R-:W-:Y:S01]  /*f7e0*/  IMAD R11, R11, 0x100, R9 ;  /* 0x000001000b0b7824 */ /* 0x000fe200078e0209 */
[----:B--2---:R-:W-:-:S15]  /*f7f0*/  HMMA.16816.F32 R24, R12, R6, R24 ;  /* 0x000000060c18723c */ /* 0x004fde0000001818 */
[----:B------:R-:W-:-:S04]  /*f800*/  NOP ;  /* 0x0000000000007918 */ /* 0x000fc80000000000 */
[----:B------:R-:W-:Y:S04]  /*f810*/  STL.64 [R1+0xa0], R24 ;  /* 0x0000a01801007387 */ /* 0x000fe80000100a00 */
[----:B------:R0:W-:Y:S04]  /*f820*/  STL.64 [R1+0xa8], R26 ;  /* 0x0000a81a01007387 */ /* 0x0001e80000100a00 */
[----:B0-----:R-:W2:Y:S04]  /*f830*/  LDL.LU.64 R26, [R1+0x830] ;  /* 0x00083000011a7983 */ /* 0x001ea80000300a00 */
[----:B------:R-:W2:Y:S04]  /*f840*/  LDL.LU.64 R24, [R1+0x828] ;  /* 0x0008280001187983 */ /* 0x000ea80000300a00 */
[----:B------:R-:W2:Y:S04]  /*f850*/  LDL.LU R8, [R1+0x824] ;  /* 0x0008240001087983 */ /* 0x000ea80000300800 */
[----:B------:R-:W2:Y:S01]  /*f860*/  LDL.LU R9, [R1+0x820] ;  /* 0x0008200001097983 */ /* 0x000ea20000300800 */
[----:B---3--:R-:W-:-:S02]  /*f870*/  IMAD R16, R16, 0x100, R28 ;  /* 0x0000010010107824 */ /* 0x008fc400078e021c */
[----:B------:R-:W-:Y:S01]  /*f880*/  IMAD R17, R17, 0x100, R0 ;  /* 0x0000010011117824 */ /* 0x000fe200078e0200 */
[----:B--2---:R-:W-:Y:S01]  /*f890*/  HMMA.16816.F32 R12, R12, R8, R24 ;  /* 0x000000080c0c723c */ /* 0x004fe20000001818 */
[----:B------:R-:W2:Y:S04]  /*f8a0*/  LDL.LU.64 R26, [R1+0x818] ;  /* 0x00081800011a7983 */ /* 0x000ea80000300a00 */
[----:B------:R-:W2:-:S14]  /*f8b0*/  LDL.LU.64 R24, [R1+0x810] ;  /* 0x0008100001187983 */ /* 0x000e9c0000300a00 */
[----:B------:R0:W-:Y:S04]  /*f8c0*/  STL.64 [R1+0x30], R12 ;  /* 0x0000300c01007387 */ /* 0x0001e80000100a00 */
[----:B------:R1:W-:Y:S01]  /*f8d0*/  STL.64 [R1+0x38], R14 ;  /* 0x0000380e01007387 */ /* 0x0003e20000100a00 */
[----:B0-----:R-:W-:Y:S02]  /*f8e0*/  F2FP.F16.E4M3.UNPACK_B R12, R10 ;  /* 0x0000000aff0c723e */ /* 0x001fe400020006ff */
[----:B------:R-:W-:Y:S01]  /*f8f0*/  F2FP.F16.E4M3.UNPACK_B R13, R11 ;  /* 0x0000000bff0d723e */ /* 0x000fe200020006ff */
[----:B------:R-:W3:Y:S01]  /*f900*/  LDL.LU R10, [R1+0x508] ;  /* 0x00050800010a7983 */ /* 0x000ee20000300800 */
[----:B-1----:R-:W-:Y:S02]  /*f910*/  F2FP.F16.E4M3.UNPACK_B R14, R16 ;  /* 0x00000010ff0e723e */ /* 0x002fe400020006ff */
[----:B------:R-:W-:Y:S01]  /*f920*/  F2FP.F16.E4M3.UNPACK_B R15, R17 ;  /* 0x00000011ff0f723e */ /* 0x000fe200020006ff */
[----:B------:R-:W4:Y:S04]  /*f930*/  LDL.LU R11, [R1+0x500] ;  /* 0x00050000010b7983 */ /* 0x000f280000300800 */
        /* <DEDUP_REMOVED lines=16> */
[----:B------:R-:W-:Y:S01]  /*fa40*/  IMAD.MOV.U32 R0, RZ, RZ, R26 ;  /* 0x000000ffff007224 */ /* 0x000fe200078e001a */
[----:B------:R0:W-:Y:S01]  /*fa50*/  STL.64 [R1+0x40], R24 ;  /* 0x0000401801007387 */ /* 0x0001e20000100a00 */
[----:B------:R-:W-:-:S03]  /*fa60*/  IMAD.MOV.U32 R28, RZ, RZ, R27 ;  /* 0x000000ffff1c7224 */ /* 0x000fc600078e001b */
[----:B------:R-:W2:Y:S04]  /*fa70*/  LDL.LU.64 R26, [R1+0x7e8] ;  /* 0x0007e800011a7983 */ /* 0x000ea80000300a00 */
[----:B0-----:R-:W3:Y:S02]  /*fa80*/  LDL.LU.64 R24, [R1+0x7e0] ;  /* 0x0007e00001187983 */ /* 0x001ee40000300a00 */
[----:B---3--:R-:W-:Y:S02]  /*fa90*/  IMAD R16, R16, 0x100, R24 ;  /* 0x0000010010107824 */ /* 0x008fe400078e0218 */
[----:B------:R-:W2:Y:S01]  /*faa0*/  LDL.LU R24, [R1+0x7dc] ;  /* 0x0007dc0001187983 */ /* 0x000ea20000300800 */
[----:B------:R-:W-:-:S03]  /*fab0*/  IMAD R17, R17, 0x100, R29 ;  /* 0x0000010011117824 */ /* 0x000fc600078e021d */
[----:B------:R-:W3:Y:S01]  /*fac0*/  LDL.LU R29, [R1+0x7d8] ;  /* 0x0007d800011d7983 */ /* 0x000ee20000300800 */
[----:B--2---:R-:W-:Y:S03]  /*fad0*/  HMMA.16816.F32 R12, R12, R8, R24 ;  /* 0x000000080c0c723c */ /* 0x004fe60000001818 */
[----:B------:R-:W2:Y:S04]  /*fae0*/  LDL.LU.64 R26, [R1+0x7d0] ;  /* 0x0007d000011a7983 */ /* 0x000ea80000300a00 */
[----:B------:R-:W2:-:S12]  /*faf0*/  LDL.LU.64 R24, [R1+0x7c8] ;  /* 0x0007c80001187983 */ /* 0x000e980000300a00 */
[----:B------:R0:W-:Y:S04]  /*fb00*/  STL.64 [R1+0x20], R12 ;  /* 0x0000200c01007387 */ /* 0x0001e80000100a00 */
[----:B------:R1:W-:Y:S04]  /*fb10*/  STL.64 [R1+0x28], R14 ;  /* 0x0000280e01007387 */ /* 0x0003e80000100a00 */
[----:B0-----:R-:W2:Y:S04]  /*fb20*/  LDL.LU R12, [R1+0xe0] ;  /* 0x0000e000010c7983 */ /* 0x001ea80000300800 */
[----:B------:R-:W2:Y:S04]  /*fb30*/  LDL.LU R13, [R1+0xe4] ;  /* 0x0000e400010d7983 */ /* 0x000ea80000300800 */
[----:B-1----:R-:W2:Y:S01]  /*fb40*/  LDL.LU R14, [R1+0xe8] ;  /* 0x0000e800010e7983 */ /* 0x002ea20000300800 */
[----:B----4-:R-:W-:-:S02]  /*fb50*/  IMAD R18, R18, 0x100, R11 ;  /* 0x0000010012127824 */ /* 0x010fc400078e020b */
[----:B------:R-:W-:Y:S01]  /*fb60*/  IMAD R19, R19, 0x100, R10 ;  /* 0x0000010013137824 */ /* 0x000fe200078e020a */
[----:B------:R-:W-:Y:S01]  /*fb70*/  F2FP.F16.E4M3.UNPACK_B R16, R16 ;  /* 0x00000010ff10723e */ /* 0x000fe200020006ff */
[----:B---3--:R-:W-:Y:S01]  /*fb80*/  IMAD.MOV.U32 R15, RZ, RZ, R29 ;  /* 0x000000ffff0f7224 */ /* 0x008fe200078e001d */
[----:B------:R-:W-:Y:S02]  /*fb90*/  F2FP.F16.E4M3.UNPACK_B R17, R17 ;  /* 0x00000011ff11723e */ /* 0x000fe400020006ff */
[----:B------:R-:W-:Y:S02]  /*fba0*/  F2FP.F16.E4M3.UNPACK_B R18, R18 ;  /* 0x00000012ff12723e */ /* 0x000fe400020006ff */
[----:B------:R-:W-:-:S07]  /*fbb0*/  F2FP.F16.E4M3.UNPACK_B R19, R19 ;  /* 0x00000013ff13723e */ /* 0x000fce00020006ff */
[----:B--2---:R-:W-:-:S15]  /*fbc0*/  HMMA.16816.F32 R12, R16, R2, R12 ;  /* 0x00000002100c723c */ /* 0x004fde000000180c */
[----:B------:R-:W-:-:S04]  /*fbd0*/  NOP ;  /* 0x0000000000007918 */ /* 0x000fc80000000000 */
[----:B------:R-:W-:Y:S04]  /*fbe0*/  STL.64 [R1+0x10], R12 ;  /* 0x0000100c01007387 */ /* 0x000fe80000100a00 */
[----:B------:R0:W-:Y:S02]  /*fbf0*/  STL.64 [R1+0x18], R14 ;  /* 0x0000180e01007387 */ /* 0x0001e40000100a00 */
[C---:B0-----:R-:W-:Y:S08]  /*fc00*/  HMMA.16816.F32 R12, R16.reuse, R4, R20 ;  /* 0x00000004100c723c */ /* 0x041ff00000001814 */
[----:B------:R-:W-:Y:S11]  /*fc10*/  HMMA.16816.F32 R24, R16, R6, R24 ;  /* 0x000000061018723c */ /* 0x000ff60000001818 */
[----:B------:R0:W-:Y:S04]  /*fc20*/  STL.64 [R1], R12 ;  /* 0x0000000c01007387 */ /* 0x0001e80000100a00 */
[----:B------:R1:W-:Y:S04]  /*fc30*/  STL [R1+0x8], R14 ;  /* 0x0000080e01007387 */ /* 0x0003e80000100800 */
[----:B------:R-:W2:Y:S04]  /*fc40*/  LDL.LU R20, [R1+0x510] ;  /* 0x0005100001147983 */ /* 0x000ea80000300800 */
[----:B0-----:R-:W2:Y:S04]  /*fc50*/  LDL.LU R12, [R1+0x50c] ;  /* 0x00050c00010c7983 */ /* 0x001ea80000300800 */
[----:B------:R-:W3:Y:S01]  /*fc60*/  LDL.LU R21, [R1+0x518] ;  /* 0x0005180001157983 */ /* 0x000ee20000300800 */
[----:B------:R-:W-:-:S03]  /*fc70*/  IMAD.MOV.U32 R29, RZ, RZ, R15 ;  /* 0x000000ffff1d7224 */ /* 0x000fc600078e000f */
[----:B------:R-:W3:Y:S04]  /*fc80*/  LDL.LU R13, [R1+0x514] ;  /* 0x00051400010d7983 */ /* 0x000ee80000300800 */
[----:B------:R-:W4:Y:S04]  /*fc90*/  LDL.LU R22, [R1+0x524] ;  /* 0x0005240001167983 */ /* 0x000f280000300800 */
[----:B-1----:R-:W4:Y:S04]  /*fca0*/  LDL.LU R14, [R1+0x520] ;  /* 0x00052000010e7983 */ /* 0x002f280000300800 */
        /* <DEDUP_REMOVED lines=8> */
[----:B------:R0:W-:Y:S04]  /*fd30*/  STL [R1+0x708], R29 ;  /* 0x0007081d01007387 */ /* 0x0001e80000100800 */
[----:B0-----:R-:W2:Y:S04]  /*fd40*/  LDL.LU R29, [R1+0x53c] ;  /* 0x00053c00011d7983 */ /* 0x001ea80000300800 */
[----:B------:R-:W2:Y:S04]  /*fd50*/  LDL.LU R6, [R1+0x198] ;  /* 0x0001980001067983 */ /* 0x000ea80000300800 */
[----:B------:R-:W2:Y:S04]  /*fd60*/  LDL.LU R7, [R1+0x19c] ;  /* 0x00019c0001077983 */ /* 0x000ea80000300800 */
[----:B------:R0:W-:Y:S04]  /*fd70*/  STL.64 [R1+0x6f0], R26 ;  /* 0x0006f01a01007387 */ /* 0x0001e80000100a00 */
[----:B0-----:R-:W2:Y:S04]  /*fd80*/  LDL.LU R26, [R1+0x540] ;  /* 0x00054000011a7983 */ /* 0x001ea80000300800 */
[----:B------:R-:W2:Y:S04]  /*fd90*/  LDL.LU R27, [R1+0x548] ;  /* 0x00054800011b7983 */ /* 0x000ea80000300800 */
[----:B------:R0:W-:Y:S04]  /*fda0*/  STL.64 [R1+0x6e8], R24 ;  /* 0x0006e81801007387 */ /* 0x0001e80000100a00 */
[----:B0-----:R-:W3:Y:S04]  /*fdb0*/  LDL.LU R24, [R1+0x538] ;  /* 0x0005380001187983 */ /* 0x001ee80000300800 */
[----:B------:R-:W3:Y:S04]  /*fdc0*/  LDL.LU R25, [R1+0x544] ;  /* 0x0005440001197983 */ /* 0x000ee80000300800 */
[----:B--2---:R-:W-:Y:S04]  /*fdd0*/  STL.64 [R1+0x7a0], R26 ;  /* 0x0007a01a01007387 */ /* 0x004fe80000100a00 */
[----:B---3--:R0:W-:Y:S04]  /*fde0*/  STL.64 [R1+0x798], R24 ;  /* 0x0007981801007387 */ /* 0x0081e80000100a00 */
[----:B0-----:R-:W2:Y:S04]  /*fdf0*/  LDL.LU R24, [R1+0xd0] ;  /* 0x0000d00001187983 */ /* 0x001ea80000300800 */
[----:B------:R-:W2:Y:S04]  /*fe00*/  LDL.LU R25, [R1+0xd4] ;  /* 0x0000d40001197983 */ /* 0x000ea80000300800 */
[----:B------:R-:W3:Y:S04]  /*fe10*/  LDL.LU R26, [R1+0xd8] ;  /* 0x0000d800011a7983 */ /* 0x000ee80000300800 */
[----:B------:R-:W3:Y:S01]  /*fe20*/  LDL.LU R27, [R1+0xdc] ;  /* 0x0000dc00011b7983 */ /* 0x000ee20000300800 */
[----:B------:R-:W-:-:S02]  /*fe30*/  IMAD R12, R12, 0x100, R20 ;  /* 0x000001000c0c7824 */ /* 0x000fc400078e0214 */
[----:B------:R-:W-:Y:S02]  /*fe40*/  IMAD R13, R13, 0x100, R21 ;  /* 0x000001000d0d7824 */ /* 0x000fe400078e0215 */
[----:B----4-:R-:W-:Y:S02]  /*fe50*/  IMAD R14, R14, 0x100, R22 ;  /* 0x000001000e0e7824 */ /* 0x010fe400078e0216 */
[----:B------:R-:W-:Y:S01]  /*fe60*/  IMAD R15, R15, 0x100, R23 ;  /* 0x000001000f0f7824 */ /* 0x000fe200078e0217 */
[----:B---3--:R-:W-:Y:S04]  /*fe70*/  STL.64 [R1+0x7b0], R26 ;  /* 0x0007b01a01007387 */ /* 0x008fe80000100a00 */
[----:B--2---:R0:W-:Y:S04]  /*fe80*/  STL.64 [R1+0x7a8], R24 ;  /* 0x0007a81801007387 */ /* 0x0041e80000100a00 */
[----:B0-----:R-:W2:Y:S04]  /*fe90*/  LDL.LU R24, [R1+0x80] ;  /* 0x0000800001187983 */ /* 0x001ea80000300800 */
[----:B------:R-:W2:Y:S04]  /*fea0*/  LDL.LU R25, [R1+0x84] ;  /* 0x0000840001197983 */ /* 0x000ea80000300800 */
[----:B------:R-:W2:Y:S04]  /*feb0*/  LDL.LU R26, [R1+0x88] ;  /* 0x00008800011a7983 */ /* 0x000ea80000300800 */
[----:B------:R-:W2:Y:S04]  /*fec0*/  LDL.LU R27, [R1+0x8c] ;  /* 0x00008c00011b7983 */ /* 0x000ea80000300800 */
[----:B------:R-:W3:Y:S04]  /*fed0*/  LDL.LU R20, [R1+0x7c4] ;  /* 0x0007c40001147983 */ /* 0x000ee80000300800 */
[----:B------:R-:W3:Y:S04]  /*fee0*/  LDL.LU R21, [R1+0x7c0] ;  /* 0x0007c00001157983 */ /* 0x000ee80000300800 */
[----:B------:R-:W3:Y:S04]  /*fef0*/  LDL.LU R22, [R1+0x7bc] ;  /* 0x0007bc0001167983 */ /* 0x000ee80000300800 */
[----:B------:R-:W3:Y:S01]  /*ff00*/  LDL.LU R23, [R1+0x7b8] ;  /* 0x0007b80001177983 */ /* 0x000ee20000300800 */
[----:B------:R-:W-:-:S02]  /*ff10*/  F2FP.F16.E4M3.UNPACK_B R2, R2.H1 ;  /* 0x00000002ff02723e */ /* 0x000fc400030006ff */
[----:B------:R-:W-:Y:S02]  /*ff20*/  F2FP.F16.E4M3.UNPACK_B R3, R3.H1 ;  /* 0x00000003ff03723e */ /* 0x000fe400030006ff */
[----:B------:R-:W-:Y:S02]  /*ff30*/  F2FP.F16.E4M3.UNPACK_B R12, R12 ;  /* 0x0000000cff0c723e */ /* 0x000fe400020006ff */
[----:B------:R-:W-:Y:S02]  /*ff40*/  F2FP.F16.E4M3.UNPACK_B R13, R13 ;  /* 0x0000000dff0d723e */ /* 0x000fe400020006ff */
[----:B------:R-:W-:Y:S02]  /*ff50*/  F2FP.F16.E4M3.UNPACK_B R14, R14 ;  /* 0x0000000eff0e723e */ /* 0x000fe400020006ff */
[----:B------:R-:W-:-:S07]  /*ff60*/  F2FP.F16.E4M3.UNPACK_B R15, R15 ;  /* 0x0000000fff0f723e */ /* 0x000fce00020006ff */
[----:B--2---:R-:W-:Y:S08]  /*ff70*/  HMMA.16816.F32 R24, R12, R2, R24 ;  /* 0x000000020c18723c */ /* 0x004ff00000001818 */
[----:B---3--:R-:W-:Y:S01]  /*ff80*/  HMMA.16816.F32 R16, R16, R8, R20 ;  /* 0x000000081010723c */ /* 0x008fe20000001814 */
[----:B------:R-:W2:Y:S04]  /*ff90*/  LDL.LU R21, [R1+0x188] ;  /* 0x0001880001157983 */ /* 0x000ea80000300800 */
[----:B------:R-:W3:Y:S04]  /*ffa0*/  LDL.LU R22, [R1+0x18c] ;  /* 0x00018c0001167983 */ /* 0x000ee80000300800 */
[----:B------:R-:W4:Y:S10]  /*ffb0*/  LDL.LU R23, [R1+0x530] ;  /* 0x0005300001177983 */ /* 0x000f340000300800 */
[----:B------:R-:W-:Y:S04]  /*ffc0*/  STL.64 [R1+0x700], R18 ;  /* 0x0007001201007387 */ /* 0x000fe80000100a00 */
[----:B------:R0:W-:Y:S04]  /*ffd0*/  STL.64 [R1+0x6f8], R16 ;  /* 0x0006f81001007387 */ /* 0x0001e80000100a00 */
[----:B0-----:R-:W2:Y:S04]  /*ffe0*/  LDL.LU R16, [R1+0x100] ;  /* 0x0001000001107983 */ /* 0x001ea80000300800 */
[----:B------:R-:W2:Y:S04]  /*fff0*/  LDL.LU R17, [R1+0x104] ;  /* 0x0001040001117983 */ /* 0x000ea80000300800 */
[----:B------:R-:W2:Y:S04]  /*10000*/  LDL.LU R18, [R1+0x108] ;  /* 0x0001080001127983 */ /* 0x000ea80000300800 */
[----:B------:R-:W2:Y:S04]  /*10010*/  LDL.LU R19, [R1+0x10c] ;  /* 0x00010c0001137983 */ /* 0x000ea80000300800 */
[----:B------:R-:W-:Y:S04]  /*10020*/  STL.64 [R1+0x80], R24 ;  /* 0x0000801801007387 */ /* 0x000fe80000100a00 */
[----:B------:R0:W-:Y:S04]  /*10030*/  STL.64 [R1+0x88], R26 ;  /* 0x0000881a01007387 */ /* 0x0001e80000100a00 */
[----:B0-----:R-:W4:Y:S04]  /*10040*/  LDL.LU.64 R26, [R1+0x7b0] ;  /* 0x0007b000011a7983 */ /* 0x001f280000300a00 */
[----:B------:R-:W4:Y:S01]  /*10050*/  LDL.LU.64 R24, [R1+0x7a8] ;  /* 0x0007a80001187983 */ /* 0x000f220000300a00 */
[----:B------:R-:W-:-:S02]  /*10060*/  F2FP.F16.E4M3.UNPACK_B R4, R4.H1 ;  /* 0x00000004ff04723e */ /* 0x000fc400030006ff */
[----:B------:R-:W-:Y:S02]  /*10070*/  F2FP.F16.E4M3.UNPACK_B R5, R5.H1 ;  /* 0x00000005ff05723e */ /* 0x000fe400030006ff */
[----:B------:R-:W-:Y:S02]  /*10080*/  F2FP.F16.E4M3.UNPACK_B R6, R6.H1 ;  /* 0x00000006ff06723e */ /* 0x000fe400030006ff */
[----:B------:R-:W-:Y:S02]  /*10090*/  F2FP.F16.E4M3.UNPACK_B R7, R7.H1 ;  /* 0x00000007ff07723e */ /* 0x000fe400030006ff */
[----:B---3--:R-:W-:-:S05]  /*100a0*/  F2FP.F16.E4M3.UNPACK_B R9, R22.H1 ;  /* 0x00000016ff09723e */ /* 0x008fca00030006ff */
[C---:B--2---:R-:W-:Y:S08]  /*100b0*/  HMMA.16816.F32 R16, R12.reuse, R6, R16 ;  /* 0x000000060c10723c */ /* 0x044ff00000001810 */
[----:B----4-:R-:W-:-:S15]  /*100c0*/  HMMA.16816.F32 R24, R12, R4, R24 ;  /* 0x000000040c18723c */ /* 0x010fde0000001818 */
[----:B------:R-:W-:-:S04]  /*100d0*/  NOP ;  /* 0x0000000000007918 */ /* 0x000fc80000000000 */
[----:B------:R-:W-:Y:S04]  /*100e0*/  STL.64 [R1+0x90], R24 ;  /* 0x0000901801007387 */ /* 0x000fe80000100a00 */
[----:B------:R0:W-:Y:S04]  /*100f0*/  STL.64 [R1+0x98], R26 ;  /* 0x0000981a01007387 */ /* 0x0001e80000100a00 */
[----:B0-----:R-:W2:Y:S04]  /*10100*/  LDL.LU.64 R26, [R1+0x7a0] ;  /* 0x0007a000011a7983 */ /* 0x001ea80000300a00 */
[----:B------:R-:W3:Y:S04]  /*10110*/  LDL.LU.64 R24, [R1+0x798] ;  /* 0x0007980001187983 */ /* 0x000ee80000300a00 */
[----:B------:R-:W-:Y:S04]  /*10120*/  STL.64 [R1+0x778], R6 ;  /* 0x0007780601007387 */ /* 0x000fe80000100a00 */
[----:B------:R-:W-:Y:S04]  /*10130*/  STL.64 [R1+0x770], R4 ;  /* 0x0007700401007387 */ /* 0x000fe80000100a00 */
[----:B------:R0:W-:Y:S04]  /*10140*/  STL.64 [R1+0xd0], R16 ;  /* 0x0000d01001007387 */ /* 0x0001e80000100a00 */
[----:B------:R1:W-:Y:S04]  /*10150*/  STL.64 [R1+0xd8], R18 ;  /* 0x0000d81201007387 */ /* 0x0003e80000100a00 */
[----:B------:R-:W4:Y:S01]  /*10160*/  LDL.LU R22, [R1+0x588] ;  /* 0x0005880001167983 */ /* 0x000f220000300800 */
[----:B------:R-:W-:-:S03]  /*10170*/  IMAD R10, R10, 0x100, R23 ;  /* 0x000001000a0a7824 */ /* 0x000fc600078e0217 */
[----:B----4-:R-:W-:Y:S04]  /*10180*/  STL [R1+0x754], R22 ;  /* 0x0007541601007387 */ /* 0x010fe80000100800 */
[----:B------:R-:W4:Y:S04]  /*10190*/  LDL.LU R23, [R1+0x57c] ;  /* 0x00057c0001177983 */ /* 0x000f280000300800 */
[----:B----4-:R-:W-:Y:S04]  /*101a0*/  STL [R1+0x758], R23 ;  /* 0x0007581701007387 */ /* 0x010fe80000100800 */
[----:B0-----:R-:W4:Y:S04]  /*101b0*/  LDL.LU R16, [R1+0x20] ;  /* 0x0000200001107983 */ /* 0x001f280000300800 */
[----:B------:R-:W4:Y:S04]  /*101c0*/  LDL.LU R17, [R1+0x24] ;  /* 0x0000240001117983 */ /* 0x000f280000300800 */
[----:B-1----:R-:W4:Y:S04]  /*101d0*/  LDL.LU R18, [R1+0x28] ;  /* 0x0000280001127983 */ /* 0x002f280000300800 */
[----:B------:R-:W4:Y:S01]  /*101e0*/  LDL.LU R19, [R1+0x2c] ;  /* 0x00002c0001137983 */ /* 0x000f220000300800 */
[----:B---3--:R-:W-:Y:S01]  /*101f0*/  IMAD R11, R11, 0x100, R24 ;  /* 0x000001000b0b7824 */ /* 0x008fe200078e0218 */
[----:B------:R-:W-:Y:S01]  /*10200*/  F2FP.F16.E4M3.UNPACK_B R8, R21.H1 ;  /* 0x00000015ff08723e */ /* 0x000fe200030006ff */
[----:B--2---:R-:W-:-:S02]  /*10210*/  IMAD R20, R26, 0x100, R25 ;  /* 0x000001001a147824 */ /* 0x004fc400078e0219 */
[----:B------:R-:W-:Y:S01]  /*10220*/  IMAD R21, R29, 0x100, R27 ;  /* 0x000001001d157824 */ /* 0x000fe200078e021b */
[----:B----4-:R0:W-:Y:S04]  /*10230*/  STL.64 [R1+0x718], R18 ;  /* 0x0007181201007387 */ /* 0x0101e80000100a00 */
[----:B------:R1:W-:Y:S01]  /*10240*/  STL.64 [R1+0x710], R16 ;  /* 0x0007101001007387 */ /* 0x0003e20000100a00 */
[----:B0-----:R-:W-:Y:S02]  /*10250*/  IMAD.MOV.U32 R18, RZ, RZ, R0 ;  /* 0x000000ffff127224 */ /* 0x001fe400078e0000 */
[----:B------:R-:W-:Y:S01]  /*10260*/  IMAD.MOV.U32 R19, RZ, RZ, R28 ;  /* 0x000000ffff137224 */ /* 0x000fe200078e001c */
[----:B-1----:R-:W2:Y:S04]  /*10270*/  LDL.LU R16, [R1+0x40] ;  /* 0x0000400001107983 */ /* 0x002ea80000300800 */
[----:B------:R-:W2:Y:S04]  /*10280*/  LDL.LU R17, [R1+0x44] ;  /* 0x0000440001117983 */ /* 0x000ea80000300800 */
[----:B------:R-:W3:Y:S04]  /*10290*/  LDL.LU R0, [R1+0x794] ;  /* 0x0007940001007983 */ /* 0x000ee80000300800 */
[----:B------:R-:W4:Y:S04]  /*102a0*/  LDL.LU R28, [R1+0x790] ;  /* 0x00079000011c7983 */ /* 0x000f280000300800 */
[----:B------:R-:W2:Y:S04]  /*102b0*/  LDL.LU R24, [R1+0xb0] ;  /* 0x0000b00001187983 */ /* 0x000ea80000300800 */
[----:B------:R-:W2:Y:S04]  /*102c0*/  LDL.LU R25, [R1+0xb4] ;  /* 0x0000b40001197983 */ /* 0x000ea80000300800 */
[----:B------:R-:W2:Y:S04]  /*102d0*/  LDL.LU R26, [R1+0xb8] ;  /* 0x0000b800011a7983 */ /* 0x000ea80000300800 */
[----:B------:R-:W2:Y:S01]  /*102e0*/  LDL.LU R27, [R1+0xbc] ;  /* 0x0000bc00011b7983 */ /* 0x000ea20000300800 */
[----:B---3--:R-:W-:-:S02]  /*102f0*/  IMAD.MOV.U32 R7, RZ, RZ, R0 ;  /* 0x000000ffff077224 */ /* 0x008fc400078e0000 */
[----:B----4-:R-:W-:Y:S01]  /*10300*/  IMAD.MOV.U32 R6, RZ, RZ, R28 ;  /* 0x000000ffff067224 */ /* 0x010fe200078e001c */
[----:B--2---:R-:W-:Y:S04]  /*10310*/  STL.64 [R1+0x788], R26 ;  /* 0x0007881a01007387 */ /* 0x004fe80000100a00 */
[----:B------:R0:W-:Y:S04]  /*10320*/  STL.64 [R1+0x780], R24 ;  /* 0x0007801801007387 */ /* 0x0001e80000100a00 */
[----:B0-----:R-:W2:Y:S04]  /*10330*/  LDL.LU R24, [R1+0x70] ;  /* 0x0000700001187983 */ /* 0x001ea80000300800 */
[----:B------:R-:W2:Y:S04]  /*10340*/  LDL.LU R25, [R1+0x74] ;  /* 0x0000740001197983 */ /* 0x000ea80000300800 */
[----:B------:R-:W2:Y:S04]  /*10350*/  LDL.LU R26, [R1+0x78] ;  /* 0x00007800011a7983 */ /* 0x000ea80000300800 */
[----:B------:R-:W2:Y:S04]  /*10360*/  LDL.LU R27, [R1+0x7c] ;  /* 0x00007c00011b7983 */ /* 0x000ea80000300800 */
[----:B------:R-:W3:Y:S04]  /*10370*/  LDL.LU R4, [R1+0xc0] ;  /* 0x0000c00001047983 */ /* 0x000ee80000300800 */
[----:B------:R-:W3:Y:S04]  /*10380*/  LDL.LU R5, [R1+0xc4] ;  /* 0x0000c40001057983 */ /* 0x000ee80000300800 */
        /* <DEDUP_REMOVED lines=10> */
[----:B--2---:R-:W-:Y:S04]  /*10430*/  STL.64 [R1+0x738], R18 ;  /* 0x0007381201007387 */ /* 0x004fe80000100a00 */
[----:B------:R0:W-:Y:S04]  /*10440*/  STL.64 [R1+0x730], R16 ;  /* 0x0007301001007387 */ /* 0x0001e80000100a00 */
[----:B0-----:R-:W2:Y:S04]  /*10450*/  LDL.LU R16, [R1+0x60] ;  /* 0x0000600001107983 */ /* 0x001ea80000300800 */
[----:B------:R-:W2:Y:S04]  /*10460*/  LDL.LU R17, [R1+0x64] ;  /* 0x0000640001117983 */ /* 0x000ea80000300800 */
[----:B------:R-:W2:Y:S04]  /*10470*/  LDL.LU R18, [R1+0x68] ;  /* 0x0000680001127983 */ /* 0x000ea80000300800 */
[----:B------:R-:W2:Y:S01]  /*10480*/  LDL.LU R19, [R1+0x6c] ;  /* 0x00006c0001137983 */ /* 0x000ea20000300800 */
[----:B------:R-:W-:Y:S03]  /*10490*/  HMMA.16816.F32 R12, R12, R8, R24 ;  /* 0x000000080c0c723c */ /* 0x000fe60000001818 */
[----:B--2---:R-:W-:Y:S04]  /*104a0*/  STL.64 [R1+0x748], R18 ;  /* 0x0007481201007387 */ /* 0x004fe80000100a00 */
        /* <DEDUP_REMOVED lines=10> */
[----:B------:R-:W2:Y:S04]  /*10550*/  LDL.LU R19, [R1+0xac] ;  /* 0x0000ac0001137983 */ /* 0x000ea80000300800 */
[----:B------:R-:W2:Y:S04]  /*10560*/  LDL.LU R29, [R1+0x578] ;  /* 0x00057800011d7983 */ /* 0x000ea80000300800 */
[----:B------:R-:W2:Y:S04]  /*10570*/  LDL.LU.64 R26, [R1+0x788] ;  /* 0x00078800011a7983 */ /* 0x000ea80000300a00 */
[----:B------:R-:W2:Y:S04]  /*10580*/  LDL.LU.64 R24, [R1+0x780] ;  /* 0x0007800001187983 */ /* 0x000ea80000300a00 */
[----:B------:R0:W-:Y:S04]  /*10590*/  STL.64 [R1+0x70], R12 ;  /* 0x0000700c01007387 */ /* 0x0001e80000100a00 */
[----:B------:R1:W-:Y:S01]  /*105a0*/  STL.64 [R1+0x78], R14 ;  /* 0x0000780e01007387 */ /* 0x0003e20000100a00 */
[----:B0-----:R-:W-:-:S02]  /*105b0*/  F2FP.F16.E4M3.UNPACK_B R12, R10 ;  /* 0x0000000aff0c723e */ /* 0x001fc400020006ff */
[----:B------:R-:W-:Y:S01]  /*105c0*/  F2FP.F16.E4M3.UNPACK_B R13, R11 ;  /* 0x0000000bff0d723e */ /* 0x000fe200020006ff */
[----:B------:R-:W4:Y:S01]  /*105d0*/  LDL.LU R10, [R1+0x54c] ;  /* 0x00054c00010a7983 */ /* 0x000f220000300800 */
[----:B-1----:R-:W-:Y:S02]  /*105e0*/  F2FP.F16.E4M3.UNPACK_B R14, R20 ;  /* 0x00000014ff0e723e */ /* 0x002fe400020006ff */
[----:B------:R-:W-:Y:S01]  /*105f0*/  F2FP.F16.E4M3.UNPACK_B R15, R21 ;  /* 0x00000015ff0f723e */ /* 0x000fe200020006ff */
[----:B------:R-:W2:Y:S04]  /*10600*/  LDL.LU R11, [R1+0x554] ;  /* 0x00055400010b7983 */ /* 0x000ea80000300800 */
[----:B------:R-:W2:Y:S02]  /*10610*/  LDL.LU R20, [R1+0x560] ;  /* 0x0005600001147983 */ /* 0x000ea40000300800 */
[----:B---3--:R-:W-:Y:S02]  /*10620*/  HMMA.16816.F32 R4, R12, R2, R4 ;  /* 0x000000020c04723c */ /* 0x008fe40000001804 */
[----:B------:R-:W3:-:S15]  /*10630*/  LDL.LU R21, [R1+0x568] ;  /* 0x0005680001157983 */ /* 0x000ede0000300800 */
[----:B------:R-:W-:Y:S02]  /*10640*/  NOP ;  /* 0x0000000000007918 */ /* 0x000fe40000000000 */
[----:B------:R-:W-:Y:S04]  /*10650*/  STL.64 [R1+0x120], R4 ;  /* 0x0001200401007387 */ /* 0x000fe80000100a00 */
[----:B------:R0:W-:Y:S04]  /*10660*/  STL.64 [R1+0x128], R6 ;  /* 0x0001280601007387 */ /* 0x0001e80000100a00 */
[----:B0-----:R-:W2:Y:S04]  /*10670*/  LDL.LU.64 R6, [R1+0x778] ;  /* 0x0007780001067983 */ /* 0x001ea80000300a00 */
[----:B------:R-:W2:Y:S02]  /*10680*/  LDL.LU.64 R4, [R1+0x770] ;  /* 0x0007700001047983 */ /* 0x000ea40000300a00 */
[C---:B--2---:R-:W-:Y:S08]  /*10690*/  HMMA.16816.F32 R24, R12.reuse, R4, R24 ;  /* 0x000000040c18723c */ /* 0x044ff00000001818 */
[----:B------:R-:W-:Y:S11]  /*106a0*/  HMMA.16816.F32 R16, R12, R6, R16 ;  /* 0x000000060c10723c */ /* 0x000ff60000001810 */
[----:B------:R0:W-:Y:S04]  /*106b0*/  STL.64 [R1+0x110], R24 ;  /* 0x0001101801007387 */ /* 0x0001e80000100a00 */
[----:B------:R1:W-:Y:S04]  /*106c0*/  STL.64 [R1+0x118], R26 ;  /* 0x0001181a01007387 */ /* 0x0003e80000100a00 */
[----:B0-----:R-:W2:Y:S04]  /*106d0*/  LDL.LU R24, [R1+0x10] ;  /* 0x0000100001187983 */ /* 0x001ea80000300800 */
[----:B------:R-:W2:Y:S04]  /*106e0*/  LDL.LU R25, [R1+0x14] ;  /* 0x0000140001197983 */ /* 0x000ea80000300800 */
[----:B-1----:R-:W2:Y:S04]  /*106f0*/  LDL.LU R26, [R1+0x18] ;  /* 0x00001800011a7983 */ /* 0x002ea80000300800 */
[----:B------:R-:W2:Y:S04]  /*10700*/  LDL.LU R27, [R1+0x1c] ;  /* 0x00001c00011b7983 */ /* 0x000ea80000300800 */
[----:B------:R-:W-:Y:S04]  /*10710*/  STL.64 [R1+0x100], R16 ;  /* 0x0001001001007387 */ /* 0x000fe80000100a00 */
[----:B------:R0:W-:Y:S04]  /*10720*/  STL.64 [R1+0x108], R18 ;  /* 0x0001081201007387 */ /* 0x0001e80000100a00 */
[----:B0-----:R-:W2:Y:S04]  /*10730*/  LDL.LU.64 R18, [R1+0x768] ;  /* 0x0007680001127983 */ /* 0x001ea80000300a00 */
[----:B------:R-:W2:Y:S01]  /*10740*/  LDL.LU.64 R16, [R1+0x760] ;  /* 0x0007600001107983 */ /* 0x000ea20000300a00 */
[----:B----4-:R-:W-:-:S02]  /*10750*/  IMAD R10, R10, 0x100, R23 ;  /* 0x000001000a0a7824 */ /* 0x010fc400078e0217 */
[----:B------:R-:W-:Y:S01]  /*10760*/  IMAD R11, R11, 0x100, R22 ;  /* 0x000001000b0b7824 */ /* 0x000fe200078e0216 */
[----:B------:R-:W4:Y:S01]  /*10770*/  LDL.LU R23, [R1+0x758] ;  /* 0x0007580001177983 */ /* 0x000f220000300800 */
[----:B------:R-:W-:-:S03]  /*10780*/  IMAD R20, R20, 0x100, R0 ;  /* 0x0000010014147824 */ /* 0x000fc600078e0200 */
[----:B------:R-:W4:Y:S04]  /*10790*/  LDL.LU R22, [R1+0x754] ;  /* 0x0007540001167983 */ /* 0x000f280000300800 */
[----:B------:R-:W4:Y:S01]  /*107a0*/  LDL.LU R0, [R1+0x750] ;  /* 0x0007500001007983 */ /* 0x000f220000300800 */
[----:B--2---:R-:W-:Y:S03]  /*107b0*/  HMMA.16816.F32 R12, R12, R8, R16 ;  /* 0x000000080c0c723c */ /* 0x004fe60000001810 */
[----:B------:R-:W2:Y:S04]  /*107c0*/  LDL.LU.64 R18, [R1+0x748] ;  /* 0x0007480001127983 */ /* 0x000ea80000300a00 */
[----:B------:R-:W2:Y:S01]  /*107d0*/  LDL.LU.64 R16, [R1+0x740] ;  /* 0x0007400001107983 */ /* 0x000ea20000300a00 */
[----:B---3--:R-:W-:-:S11]  /*107e0*/  IMAD R21, R28, 0x100, R21 ;  /* 0x000001001c157824 */ /* 0x008fd600078e0215 */
[----:B------:R0:W-:Y:S04]  /*107f0*/  STL.64 [R1+0xb0], R12 ;  /* 0x0000b00c01007387 */ /* 0x0001e80000100a00 */
[----:B------:R1:W-:Y:S01]  /*10800*/  STL.64 [R1+0xb8], R14 ;  /* 0x0000b80e01007387 */ /* 0x0003e20000100a00 */
[----:B0-----:R-:W-:Y:S02]  /*10810*/  F2FP.F16.E4M3.UNPACK_B R12, R10 ;  /* 0x0000000aff0c723e */ /* 0x001fe400020006ff */
[----:B------:R-:W-:Y:S01]  /*10820*/  F2FP.F16.E4M3.UNPACK_B R13, R11 ;  /* 0x0000000bff0d723e */ /* 0x000fe200020006ff */
[----:B------:R-:W4:Y:S01]  /*10830*/  LDL.LU R10, [R1+0x570] ;  /* 0x00057000010a7983 */ /* 0x000f220000300800 */
[----:B-1----:R-:W-:Y:S02]  /*10840*/  F2FP.F16.E4M3.UNPACK_B R14, R20 ;  /* 0x00000014ff0e723e */ /* 0x002fe400020006ff */
[----:B------:R-:W-:Y:S01]  /*10850*/  F2FP.F16.E4M3.UNPACK_B R15, R21 ;  /* 0x00000015ff0f723e */ /* 0x000fe200020006ff */
        /* <DEDUP_REMOVED lines=21> */
[----:B----4-:R-:W-:-:S02]  /*109b0*/  IMAD R10, R0, 0x100, R10 ;  /* 0x00000100000a7824 */ /* 0x010fc400078e020a */
[----:B---3--:R-:W-:Y:S01]  /*109c0*/  IMAD R11, R11, 0x100, R29 ;  /* 0x000001000b0b7824 */ /* 0x008fe200078e021d */
[----:B------:R-:W3:Y:S01]  /*109d0*/  LDL.LU R28, [R1+0x238] ;  /* 0x00023800011c7983 */ /* 0x000ee20000300800 */
[----:B------:R-:W-:Y:S02]  /*109e0*/  IMAD R20, R20, 0x100, R21 ;  /* 0x0000010014147824 */ /* 0x000fe400078e0215 */
[----:B------:R-:W-:Y:S01]  /*109f0*/  IMAD R21, R23, 0x100, R22 ;  /* 0x0000010017157824 */ /* 0x000fe200078e0216 */
[----:B------:R-:W4:Y:S04]  /*10a00*/  LDL.LU R0, [R1+0x248] ;  /* 0x0002480001007983 */ /* 0x000f280000300800 */
[----:B------:R-:W3:Y:S01]  /*10a10*/  LDL.LU R29, [R1+0x708] ;  /* 0x00070800011d7983 */ /* 0x000ee20000300800 */
[----:B--2---:R-:W-:Y:S03]  /*10a20*/  HMMA.16816.F32 R12, R12, R8, R16 ;  /* 0x000000080c0c723c */ /* 0x004fe60000001810 */
[----:B------:R-:W2:Y:S04]  /*10a30*/  LDL.LU.64 R18, [R1+0x700] ;  /* 0x0007000001127983 */ /* 0x000ea80000300a00 */
[----:B------:R-:W2:-:S12]  /*10a40*/  LDL.LU.64 R16, [R1+0x6f8] ;  /* 0x0006f80001107983 */ /* 0x000e980000300a00 */
[----:B------:R0:W-:Y:S04]  /*10a50*/  STL.64 [R1+0x60], R12 ;  /* 0x0000600c01007387 */ /* 0x0001e80000100a00 */
[----:B------:R1:W-:Y:S01]  /*10a60*/  STL.64 [R1+0x68], R14 ;  /* 0x0000680e01007387 */ /* 0x0003e20000100a00 */
[----:B0-----:R-:W-:Y:S02]  /*10a70*/  F2FP.F16.E4M3.UNPACK_B R12, R10 ;  /* 0x0000000aff0c723e */ /* 0x001fe400020006ff */
[----:B------:R-:W-:Y:S01]  /*10a80*/  F2FP.F16.E4M3.UNPACK_B R13, R11 ;  /* 0x0000000bff0d723e */ /* 0x000fe200020006ff */
[----:B------:R-:W2:Y:S01]  /*10a90*/  LDL.LU R10, [R1+0x244] ;  /* 0x00024400010a7983 */ /* 0x000ea20000300800 */
[----:B-1----:R-:W-:Y:S02]  /*10aa0*/  F2FP.F16.E4M3.UNPACK_B R14, R20 ;  /* 0x00000014ff0e723e */ /* 0x002fe400020006ff */
[----:B------:R-:W-:Y:S01]  /*10ab0*/  F2FP.F16.E4M3.UNPACK_B R15, R21 ;  /* 0x00000015ff0f723e */ /* 0x000fe200020006ff */
[----:B------:R-:W2:Y:S04]  /*10ac0*/  LDL.LU R11, [R1+0x240] ;  /* 0x00024000010b7983 */ /* 0x000ea80000300800 */
[----:B------:R-:W2:Y:S02]  /*10ad0*/  LDL.LU R20, [R1] ;  /* 0x0000000001147983 */ /* 0x000ea40000300800 */
[----:B------:R-:W-:Y:S02]  /*10ae0*/  HMMA.16816.F32 R24, R12, R2, R24 ;  /* 0x000000020c18723c */ /* 0x000fe40000001818 */
[----:B------:R-:W2:Y:S04]  /*10af0*/  LDL.LU R21, [R1+0x4] ;  /* 0x0000040001157983 */ /* 0x000ea80000300800 */
[----:B------:R-:W2:-:S13]  /*10b00*/  LDL.LU R22, [R1+0x8] ;  /* 0x0000080001167983 */ /* 0x000e9a0000300800 */
[----:B------:R-:W-:Y:S04]  /*10b10*/  STL.64 [R1+0x50], R24 ;  /* 0x0000501801007387 */ /* 0x000fe80000100a00 */
[----:B------:R0:W-:Y:S04]  /*10b20*/  STL.64 [R1+0x58], R26 ;  /* 0x0000581a01007387 */ /* 0x0001e80000100a00 */
[----:B0-----:R-:W4:Y:S04]  /*10b30*/  LDL.LU.64 R26, [R1+0x6f0] ;  /* 0x0006f000011a7983 */ /* 0x001f280000300a00 */
[----:B------:R-:W4:Y:S04]  /*10b40*/  LDL.LU.64 R24, [R1+0x6e8] ;  /* 0x0006e80001187983 */ /* 0x000f280000300a00 */
[----:B------:R-:W4:Y:S04]  /*10b50*/  LDL.LU R2, [R1+0x234] ;  /* 0x0002340001027983 */ /* 0x000f280000300800 */
[----:B------:R-:W4:Y:S01]  /*10b60*/  LDL.LU R3, [R1+0x23c] ;  /* 0x00023c0001037983 */ /* 0x000f220000300800 */
[----:B---3--:R-:W-:-:S03]  /*10b70*/  IMAD.MOV.U32 R23, RZ, RZ, R29 ;  /* 0x000000ffff177224 */ /* 0x008fc600078e001d */
[----:B------:R-:W3:Y:S01]  /*10b80*/  LDL.LU R29, [R1+0x24c] ;  /* 0x00024c00011d7983 */ /* 0x000ee20000300800 */
[----:B------:R-:W-:-:S03]  /*10b90*/  IADD3 R28, P0, PT, R28, UR4, RZ ;  /* 0x000000041c1c7c10 */ /* 0x000fc6000ff1e0ff */
[----:B--2---:R-:W-:-:S15]  /*10ba0*/  HMMA.16816.F32 R20, R12, R4, R20 ;  /* 0x000000040c14723c */ /* 0x004fde0000001814 */
[----:B------:R-:W-:-:S04]  /*10bb0*/  NOP ;  /* 0x0000000000007918 */ /* 0x000fc80000000000 */
[----:B------:R-:W-:Y:S04]  /*10bc0*/  STL.64 [R1+0x30], R20 ;  /* 0x0000301401007387 */ /* 0x000fe80000100a00 */
[----:B------:R4:W-:Y:S02]  /*10bd0*/  STL.64 [R1+0x38], R22 ;  /* 0x0000381601007387 */ /* 0x0009e40000100a00 */
[C---:B----4-:R-:W-:Y:S08]  /*10be0*/  HMMA.16816.F32 R20, R12.reuse, R6, R24 ;  /* 0x000000060c14723c */ /* 0x050ff00000001818 */
[----:B------:R-:W-:Y:S11]  /*10bf0*/  HMMA.16816.F32 R12, R12, R8, R16 ;  /* 0x000000080c0c723c */ /* 0x000ff60000001810 */
        /* <DEDUP_REMOVED lines=8> */
[----:B------:R0:W-:Y:S04]  /*10c80*/  STL [R1+0x238], R28 ;  /* 0x0002381c01007387 */ /* 0x0001e80000100800 */
[----:B0-----:R-:W2:Y:S01]  /*10c90*/  LDL.LU R28, [R1+0x340] ;  /* 0x00034000011c7983 */ /* 0x001ea20000300800 */
[----:B------:R-:W-:-:S02]  /*10ca0*/  IADD3 R2, P6, PT, R2, UR4, RZ ;  /* 0x0000000402027c10 */ /* 0x000fc4000ffde0ff */
[----:B------:R-:W-:Y:S02]  /*10cb0*/  IADD3 R3, P1, PT, R3, UR4, RZ ;  /* 0x0000000403037c10 */ /* 0x000fe4000ff3e0ff */
[----:B------:R-:W-:Y:S01]  /*10cc0*/  IADD3 R11, P2, PT, R11, UR4, RZ ;  /* 0x000000040b0b7c10 */ /* 0x000fe2000ff5e0ff */
[----:B------:R-:W-:Y:S01]  /*10cd0*/  STL [R1+0x234], R2 ;  /* 0x0002340201007387 */ /* 0x000fe20000100800 */
[----:B------:R-:W-:Y:S02]  /*10ce0*/  IADD3 R10, P3, PT, R10, UR4, RZ ;  /* 0x000000040a0a7c10 */ /* 0x000fe4000ff7e0ff */
[----:B------:R-:W-:Y:S01]  /*10cf0*/  IADD3 R0, P4, PT, R0, UR4, RZ ;  /* 0x0000000400007c10 */ /* 0x000fe2000ff9e0ff */
[----:B------:R-:W-:Y:S04]  /*10d00*/  STL [R1+0x23c], R3 ;  /* 0x00023c0301007387 */ /* 0x000fe80000100800 */
[----:B------:R-:W4:Y:S04]  /*10d10*/  LDL.LU R15, [R1+0x250] ;  /* 0x00025000010f7983 */ /* 0x000f280000300800 */
[----:B------:R-:W-:Y:S04]  /*10d20*/  STL [R1+0x240], R11 ;  /* 0x0002400b01007387 */ /* 0x000fe80000100800 */
[----:B------:R-:W4:Y:S04]  /*10d30*/  LDL.LU R14, [R1+0x344] ;  /* 0x00034400010e7983 */ /* 0x000f280000300800 */
[----:B------:R-:W-:Y:S04]  /*10d40*/  STL [R1+0x244], R10 ;  /* 0x0002440a01007387 */ /* 0x000fe80000100800 */
[----:B------:R-:W4:Y:S04]  /*10d50*/  LDL.LU R13, [R1+0x254] ;  /* 0x00025400010d7983 */ /* 0x000f280000300800 */
[----:B------:R0:W-:Y:S04]  /*10d60*/  STL [R1+0x248], R0 ;  /* 0x0002480001007387 */ /* 0x0001e80000100800 */
[----:B------:R-:W4:Y:S04]  /*10d70*/  LDL.LU R12, [R1+0x348] ;  /* 0x00034800010c7983 */ /* 0x000f280000300800 */
        /* <DEDUP_REMOVED lines=13> */
[----:B0-----:R-:W4:Y:S01]  /*10e50*/  LDL.LU R0, [R1+0x364] ;  /* 0x0003640001007983 */ /* 0x001f220000300800 */
[----:B---3--:R-:W-:-:S03]  /*10e60*/  IADD3 R29, P5, PT, R29, UR4, RZ ;  /* 0x000000041d1d7c10 */ /* 0x008fc6000ffbe0ff */
[----:B------:R-:W3:Y:S04]  /*10e70*/  LDL.LU R25, [R1+0x274] ;  /* 0x0002740001197983 */ /* 0x000ee80000300800 */
[----:B------:R-:W3:Y:S01]  /*10e80*/  LDL.LU R26, [R1+0x368] ;  /* 0x00036800011a7983 */ /* 0x000ee20000300800 */
[----:B------:R-:W-:-:S03]  /*10e90*/  USHF.R.S32.HI UR6, URZ, 0x1f, UR4 ;  /* 0x0000001fff067899 */ /* 0x000fc60008011404 */
[----:B------:R-:W3:Y:S04]  /*10ea0*/  LDL.LU R27, [R1+0x278] ;  /* 0x00027800011b7983 */ /* 0x000ee80000300800 */
[----:B------:R0:W-:Y:S04]  /*10eb0*/  STL [R1+0x24c], R29 ;  /* 0x00024c1d01007387 */ /* 0x0001e80000100800 */
[----:B------:R-:W3:Y:S04]  /*10ec0*/  LDL.LU R4, [R1+0x36c] ;  /* 0x00036c0001047983 */ /* 0x000ee80000300800 */
[----:B------:R-:W3:Y:S04]  /*10ed0*/  LDL.LU R5, [R1+0x27c] ;  /* 0x00027c0001057983 */ /* 0x000ee80000300800 */
[----:B------:R-:W3:Y:S04]  /*10ee0*/  LDL.LU R2, [R1+0x370] ;  /* 0x0003700001027983 */ /* 0x000ee80000300800 */
[----:B0-----:R-:W3:Y:S04]  /*10ef0*/  LDL.LU R29, [R1+0x280] ;  /* 0x00028000011d7983 */ /* 0x001ee80000300800 */
[----:B------:R-:W3:Y:S04]  /*10f00*/  LDL.LU R3, [R1+0x374] ;  /* 0x0003740001037983 */ /* 0x000ee80000300800 */
[----:B------:R-:W3:Y:S04]  /*10f10*/  LDL.LU R11, [R1+0x284] ;  /* 0x00028400010b7983 */ /* 0x000ee80000300800 */
[----:B------:R-:W3:Y:S01]  /*10f20*/  LDL.LU R10, [R1+0x378] ;  /* 0x00037800010a7983 */ /* 0x000ee20000300800 */
[----:B--2---:R-:W-:-:S05]  /*10f30*/  IADD3.X R28, PT, PT, R28, UR6, RZ, P6, !PT ;  /* 0x000000061c1c7c10 */ /* 0x004fca000b7fe4ff */
[----:B------:R0:W-:Y:S04]  /*10f40*/  STL [R1+0x340], R28 ;  /* 0x0003401c01007387 */ /* 0x0001e80000100800 */
[----:B0-----:R-:W2:Y:S01]  /*10f50*/  LDL.LU R28, [R1+0x288] ;  /* 0x00028800011c7983 */ /* 0x001ea20000300800 */
[----:B----4-:R-:W-:Y:S02]  /*10f60*/  IADD3 R15, P6, PT, R15, UR4, RZ ;  /* 0x000000040f0f7c10 */ /* 0x010fe4000ffde0ff */
[----:B------:R-:W-:-:S03]  /*10f70*/  IADD3.X R14, PT, PT, R14, UR6, RZ, P0, !PT ;  /* 0x000000060e0e7c10 */ /* 0x000fc600087fe4ff */
[----:B------:R-:W-:Y:S01]  /*10f80*/  STL [R1+0x250], R15 ;  /* 0x0002500f01007387 */ /* 0x000fe20000100800 */
[----:B------:R-:W-:-:S03]  /*10f90*/  IADD3 R13, P0, PT, R13, UR4, RZ ;  /* 0x000000040d0d7c10 */ /* 0x000fc6000ff1e0ff */
[----:B------:R-:W-:Y:S01]  /*10fa0*/  STL [R1+0x344], R14 ;  /* 0x0003440e01007387 */ /* 0x000fe20000100800 */
        /* <DEDUP_REMOVED lines=26> */
[----:B------:R-:W-:-:S05]  /*11150*/  IADD3.X R0, PT, PT, R0, UR6, RZ, P1, !PT ;  /* 0x0000000600007c10 */ /* 0x000fca0008ffe4ff */
[----:B------:R0:W-:Y:S04]  /*11160*/  STL [R1+0x364], R0 ;  /* 0x0003640001007387 */ /* 0x0001e80000100800 */
[----:B------:R-:W-:Y:S04]  /*11170*/  STL [R1+0x360], R7 ;  /* 0x0003600701007387 */ /* 0x000fe80000100800 */
[----:B0-----:R-:W4:Y:S01]  /*11180*/  LDL.LU R0, [R1+0x37c] ;  /* 0x00037c0001007983 */ /* 0x001f220000300800 */
[----:B------:R-:W-:Y:S02]  /*11190*/  IADD3 R24, P0, PT, R24, UR4, RZ ;  /* 0x0000000418187c10 */ /* 0x000fe4000ff1e0ff */
[----:B---3--:R-:W-:-:S02]  /*111a0*/  IADD3 R25, P1, PT, R25, UR4, RZ ;  /* 0x0000000419197c10 */ /* 0x008fc4000ff3e0ff */
[----:B------:R-:W-:Y:S02]  /*111b0*/  IADD3.X R26, PT, PT, R26, UR6, RZ, P2, !PT ;  /* 0x000000061a1a7c10 */ /* 0x000fe400097fe4ff */
[----:B------:R-:W-:Y:S01]  /*111c0*/  IADD3 R27, P2, PT, R27, UR4, RZ ;  /* 0x000000041b1b7c10 */ /* 0x000fe2000ff5e0ff */
[----:B------:R-:W-:Y:S01]  /*111d0*/  STL [R1+0x270], R24 ;  /* 0x0002701801007387 */ /* 0x000fe20000100800 */
[----:B------:R-:W-:Y:S02]  /*111e0*/  IADD3.X R4, PT, PT, R4, UR6, RZ, P3, !PT ;  /* 0x0000000604047c10 */ /* 0x000fe40009ffe4ff */
[----:B------:R-:W-:Y:S02]  /*111f0*/  IADD3 R5, P3, PT, R5, UR4, RZ ;  /* 0x0000000405057c10 */ /* 0x000fe4000ff7e0ff */
[----:B------:R-:W-:Y:S01]  /*11200*/  IADD3.X R2, PT, PT, R2, UR6, RZ, P4, !PT ;  /* 0x0000000602027c10 */ /* 0x000fe2000a7fe4ff */
[----:B------:R-:W-:Y:S01]  /*11210*/  STL [R1+0x274], R25 ;  /* 0x0002741901007387 */ /* 0x000fe20000100800 */
[----:B------:R-:W-:-:S03]  /*11220*/  IADD3 R29, P4, PT, R29, UR4, RZ ;  /* 0x000000041d1d7c10 */ /* 0x000fc6000ff9e0ff */
[----:B------:R-:W-:Y:S01]  /*11230*/  STL [R1+0x368], R26 ;  /* 0x0003681a01007387 */ /* 0x000fe20000100800 */
[----:B------:R-:W-:-:S03]  /*11240*/  IADD3.X R3, PT, PT, R3, UR6, RZ, P5, !PT ;  /* 0x0000000603037c10 */ /* 0x000fc6000affe4ff */
[----:B------:R-:W-:Y:S04]  /*11250*/  STL [R1+0x278], R27 ;  /* 0x0002781b01007387 */ /* 0x000fe80000100800 */
[----:B------:R-:W-:Y:S01]  /*11260*/  STL [R1+0x36c], R4 ;  /* 0x00036c0401007387 */ /* 0x000fe20000100800 */
[----:B------:R-:W-:-:S03]  /*11270*/  IADD3 R11, P5, PT, R11, UR4, RZ ;  /* 0x000000040b0b7c10 */ /* 0x000fc6000ffbe0ff */
[----:B------:R0:W-:Y:S01]  /*11280*/  STL [R1+0x280], R29 ;  /* 0x0002801d01007387 */ /* 0x0001e20000100800 */
[----:B------:R-:W-:-:S03]  /*11290*/  IADD3.X R10, PT, PT, R10, UR6, RZ, P6, !PT ;  /* 0x000000060a0a7c10 */ /* 0x000fc6000b7fe4ff */
[----:B------:R-:W-:Y:S04]  /*112a0*/  STL [R1+0x27c], R5 ;  /* 0x00027c0501007387 */ /* 0x000fe80000100800 */
[----:B0-----:R-:W3:Y:S04]  /*112b0*/  LDL.LU R29, [R1+0x28c] ;  /* 0x00028c00011d7983 */ /* 0x001ee80000300800 */
[----:B------:R-:W-:Y:S04]  /*112c0*/  STL [R1+0x370], R2 ;  /* 0x0003700201007387 */ /* 0x000fe80000100800 */
[----:B------:R-:W-:Y:S04]  /*112d0*/  STL [R1+0x374], R3 ;  /* 0x0003740301007387 */ /* 0x000fe80000100800 */
[----:B------:R-:W3:Y:S04]  /*112e0*/  LDL.LU R15, [R1+0x380] ;  /* 0x00038000010f7983 */ /* 0x000ee80000300800 */
[----:B------:R-:W-:Y:S04]  /*112f0*/  STL [R1+0x284], R11 ;  /* 0x0002840b01007387 */ /* 0x000fe80000100800 */
[----:B------:R-:W3:Y:S04]  /*11300*/  LDL.LU R14, [R1+0x290] ;  /* 0x00029000010e7983 */ /* 0x000ee80000300800 */
[----:B------:R-:W-:Y:S04]  /*11310*/  STL [R1+0x378], R10 ;  /* 0x0003780a01007387 */ /* 0x000fe80000100800 */
[----:B------:R-:W3:Y:S01]  /*11320*/  LDL.LU R13, [R1+0x384] ;  /* 0x00038400010d7983 */ /* 0x000ee20000300800 */
[----:B--2---:R-:W-:-:S05]  /*11330*/  IADD3 R28, P6, PT, R28, UR4, RZ ;  /* 0x000000041c1c7c10 */ /* 0x004fca000ffde0ff */
[----:B------:R0:W-:Y:S04]  /*11340*/  STL [R1+0x288], R28 ;  /* 0x0002881c01007387 */ /* 0x0001e80000100800 */
        /* <DEDUP_REMOVED lines=14> */
[----:B0-----:R-:W2:Y:S04]  /*11430*/  LDL.LU R28, [R1+0x2b0] ;  /* 0x0002b000011c7983 */ /* 0x001ea80000300800 */
[----:B------:R-:W2:Y:S04]  /*11440*/  LDL.LU R25, [R1+0x3a4] ;  /* 0x0003a40001197983 */ /* 0x000ea80000300800 */
[----:B------:R-:W2:Y:S04]  /*11450*/  LDL.LU R26, [R1+0x2b4] ;  /* 0x0002b400011a7983 */ /* 0x000ea80000300800 */
[----:B------:R-:W2:Y:S01]  /*11460*/  LDL.LU R27, [R1+0x3a8] ;  /* 0x0003a800011b7983 */ /* 0x000ea20000300800 */
[----:B----4-:R-:W-:-:S05]  /*11470*/  IADD3.X R0, PT, PT, R0, UR6, RZ, P0, !PT ;  /* 0x0000000600007c10 */ /* 0x010fca00087fe4ff */
[----:B------:R0:W-:Y:S04]  /*11480*/  STL [R1+0x37c], R0 ;  /* 0x00037c0001007387 */ /* 0x0001e80000100800 */
[----:B------:R-:W4:Y:S04]  /*11490*/  LDL.LU R4, [R1+0x2b8] ;  /* 0x0002b80001047983 */ /* 0x000f280000300800 */
[----:B------:R-:W4:Y:S04]  /*114a0*/  LDL.LU R5, [R1+0x3ac] ;  /* 0x0003ac0001057983 */ /* 0x000f280000300800 */
[----:B------:R-:W4:Y:S04]  /*114b0*/  LDL.LU R2, [R1+0x2bc] ;  /* 0x0002bc0001027983 */ /* 0x000f280000300800 */
[----:B0-----:R-:W4:Y:S04]  /*114c0*/  LDL.LU R0, [R1+0x3b0] ;  /* 0x0003b00001007983 */ /* 0x001f280000300800 */
[----:B------:R-:W4:Y:S04]  /*114d0*/  LDL.LU R3, [R1+0x2c0] ;  /* 0x0002c00001037983 */ /* 0x000f280000300800 */
[----:B------:R-:W4:Y:S04]  /*114e0*/  LDL.LU R11, [R1+0x3b4] ;  /* 0x0003b400010b7983 */ /* 0x000f280000300800 */
[----:B------:R-:W4:Y:S01]  /*114f0*/  LDL.LU R10, [R1+0x2c4] ;  /* 0x0002c400010a7983 */ /* 0x000f220000300800 */
[----:B---3--:R-:W-:-:S05]  /*11500*/  IADD3 R29, P0, PT, R29, UR4, RZ ;  /* 0x000000041d1d7c10 */ /* 0x008fca000ff1e0ff */
[----:B------:R0:W-:Y:S01]  /*11510*/  STL [R1+0x28c], R29 ;  /* 0x00028c1d01007387 */ /* 0x0001e20000100800 */
[----:B------:R-:W-:-:S03]  /*11520*/  IADD3.X R15, PT, PT, R15, UR6, RZ, P1, !PT ;  /* 0x000000060f0f7c10 */ /* 0x000fc60008ffe4ff */
[----:B0-----:R-:W3:Y:S01]  /*11530*/  LDL.LU R29, [R1+0x3b8] ;  /* 0x0003b800011d7983 */ /* 0x001ee20000300800 */
[----:B------:R-:W-:-:S03]  /*11540*/  IADD3 R14, P1, PT, R14, UR4, RZ ;  /* 0x000000040e0e7c10 */ /* 0x000fc6000ff3e0ff */
[----:B------:R-:W-:Y:S01]  /*11550*/  STL [R1+0x380], R15 ;  /* 0x0003800f01007387 */ /* 0x000fe20000100800 */
[----:B------:R-:W-:-:S03]  /*11560*/  IADD3.X R13, PT, PT, R13, UR6, RZ, P2, !PT ;  /* 0x000000060d0d7c10 */ /* 0x000fc600097fe4ff */
[----:B------:R-:W-:Y:S04]  /*11570*/  STL [R1+0x290], R14 ;  /* 0x0002900e01007387 */ /* 0x000fe80000100800 */
[----:B------:R-:W-:Y:S01]  /*11580*/  STL [R1+0x384], R13 ;  /* 0x0003840d01007387 */ /* 0x000fe20000100800 */
[----:B--2---:R-:W-:Y:S02]  /*11590*/  IADD3 R12, P2, PT, R12, UR4, RZ ;  /* 0x000000040c0c7c10 */ /* 0x004fe4000ff5e0ff */
        /* <DEDUP_REMOVED lines=22> */
[----:B------:R-:W-:Y:S02]  /*11700*/  IADD3 R7, P1, PT, R7, UR4, RZ ;  /* 0x0000000407077c10 */ /* 0x000fe4000ff3e0ff */
[----:B------:R-:W-:Y:S02]  /*11710*/  IADD3.X R24, PT, PT, R24, UR6, RZ, P2, !PT ;  /* 0x0000000618187c10 */ /* 0x000fe400097fe4ff */
[----:B------:R-:W-:Y:S01]  /*11720*/  IADD3 R28, P2, PT, R28, UR4, RZ ;  /* 0x000000041c1c7c10 */ /* 0x000fe2000ff5e0ff */
[----:B------:R-:W-:Y:S04]  /*11730*/  STL [R1+0x39c], R6 ;  /* 0x00039c0601007387 */ /* 0x000fe80000100800 */
[----:B------:R0:W-:Y:S04]  /*11740*/  STL [R1+0x2b0], R28 ;  /* 0x0002b01c01007387 */ /* 0x0001e80000100800 */
[----:B------:R-:W-:Y:S04]  /*11750*/  STL [R1+0x2ac], R7 ;  /* 0x0002ac0701007387 */ /* 0x000fe80000100800 */
[----:B0-----:R-:W2:Y:S01]  /*11760*/  LDL.LU R28, [R1+0x3d8] ;  /* 0x0003d800011c7983 */ /* 0x001ea20000300800 */
[----:B------:R-:W-:-:S02]  /*11770*/  IADD3.X R25, PT, PT, R25, UR6, RZ, P3, !PT ;  /* 0x0000000619197c10 */ /* 0x000fc40009ffe4ff */
[----:B------:R-:W-:Y:S02]  /*11780*/  IADD3 R26, P3, PT, R26, UR4, RZ ;  /* 0x000000041a1a7c10 */ /* 0x000fe4000ff7e0ff */
[----:B------:R-:W-:Y:S01]  /*11790*/  IADD3.X R27, PT, PT, R27, UR6, RZ, P4, !PT ;  /* 0x000000061b1b7c10 */ /* 0x000fe2000a7fe4ff */
[----:B------:R-:W-:Y:S04]  /*117a0*/  STL [R1+0x3a0], R24 ;  /* 0x0003a01801007387 */ /* 0x000fe80000100800 */
[----:B------:R-:W-:Y:S04]  /*117b0*/  STL [R1+0x3a4], R25 ;  /* 0x0003a41901007387 */ /* 0x000fe80000100800 */
[----:B------:R-:W-:Y:S04]  /*117c0*/  STL [R1+0x2b4], R26 ;  /* 0x0002b41a01007387 */ /* 0x000fe80000100800 */
[----:B------:R-:W-:Y:S01]  /*117d0*/  STL [R1+0x3a8], R27 ;  /* 0x0003a81b01007387 */ /* 0x000fe20000100800 */
[----:B----4-:R-:W-:-:S02]  /*117e0*/  IADD3 R4, P4, PT, R4, UR4, RZ ;  /* 0x0000000404047c10 */ /* 0x010fc4000ff9e0ff */
[----:B------:R-:W-:-:S03]  /*117f0*/  IADD3.X R5, PT, PT, R5, UR6, RZ, P5, !PT ;  /* 0x0000000605057c10 */ /* 0x000fc6000affe4ff */
[----:B------:R-:W-:Y:S01]  /*11800*/  STL [R1+0x2b8], R4 ;  /* 0x0002b80401007387 */ /* 0x000fe20000100800 */
[----:B------:R-:W-:-:S05]  /*11810*/  IADD3.X R0, PT, PT, R0, UR6, RZ, P6, !PT ;  /* 0x0000000600007c10 */ /* 0x000fca000b7fe4ff */
[----:B------:R0:W-:Y:S04]  /*11820*/  STL [R1+0x3b0], R0 ;  /* 0x0003b00001007387 */ /* 0x0001e80000100800 */
[----:B------:R-:W-:Y:S04]  /*11830*/  STL [R1+0x3ac], R5 ;  /* 0x0003ac0501007387 */ /* 0x000fe80000100800 */
[----:B0-----:R-:W4:Y:S01]  /*11840*/  LDL.LU R0, [R1+0x3bc] ;  /* 0x0003bc0001007983 */ /* 0x001f220000300800 */
[----:B------:R-:W-:Y:S02]  /*11850*/  IADD3 R2, P5, PT, R2, UR4, RZ ;  /* 0x0000000402027c10 */ /* 0x000fe4000ffbe0ff */
[----:B------:R-:W-:-:S02]  /*11860*/  IADD3 R3, P6, PT, R3, UR4, RZ ;  /* 0x0000000403037c10 */ /* 0x000fc4000ffde0ff */
[----:B------:R-:W-:Y:S01]  /*11870*/  IADD3.X R11, PT, PT, R11, UR6, RZ, P0, !PT ;  /* 0x000000060b0b7c10 */ /* 0x000fe200087fe4ff */
[----:B------:R-:W-:Y:S01]  /*11880*/  STL [R1+0x2bc], R2 ;  /* 0x0002bc0201007387 */ /* 0x000fe20000100800 */
[----:B------:R-:W-:-:S03]  /*11890*/  IADD3 R10, P0, PT, R10, UR4, RZ ;  /* 0x000000040a0a7c10 */ /* 0x000fc6000ff1e0ff */
[----:B------:R-:W-:Y:S04]  /*118a0*/  STL [R1+0x2c0], R3 ;  /* 0x0002c00301007387 */ /* 0x000fe80000100800 */
[----:B------:R-:W4:Y:S04]  /*118b0*/  LDL.LU R15, [R1+0x3e0] ;  /* 0x0003e000010f7983 */ /* 0x000f280000300800 */
[----:B------:R-:W-:Y:S01]  /*118c0*/  STL [R1+0x3b4], R11 ;  /* 0x0003b40b01007387 */ /* 0x000fe20000100800 */
[----:B---3--:R-:W-:-:S03]  /*118d0*/  IADD3.X R29, PT, PT, R29, UR6, RZ, P1, !PT ;  /* 0x000000061d1d7c10 */ /* 0x008fc60008ffe4ff */
[----:B------:R-:W3:Y:S04]  /*118e0*/  LDL.LU R14, [R1+0x3c0] ;  /* 0x0003c000010e7983 */ /* 0x000ee80000300800 */
[----:B------:R-:W-:Y:S04]  /*118f0*/  STL [R1+0x2c4], R10 ;  /* 0x0002c40a01007387 */ /* 0x000fe80000100800 */
[----:B------:R-:W3:Y:S04]  /*11900*/  LDL.LU R13, [R1+0x3e8] ;  /* 0x0003e800010d7983 */ /* 0x000ee80000300800 */
[----:B------:R0:W-:Y:S04]  /*11910*/  STL [R1+0x3b8], R29 ;  /* 0x0003b81d01007387 */ /* 0x0001e80000100800 */
        /* <DEDUP_REMOVED lines=14> */
[----:B0-----:R-:W3:Y:S04]  /*11a00*/  LDL.LU R29, [R1+0x3ec] ;  /* 0x0003ec00011d7983 */ /* 0x001ee80000300800 */
[----:B------:R-:W3:Y:S04]  /*11a10*/  LDL.LU R25, [R1+0x428] ;  /* 0x0004280001197983 */ /* 0x000ee80000300800 */
[----:B------:R-:W3:Y:S04]  /*11a20*/  LDL.LU R26, [R1+0x3f4] ;  /* 0x0003f400011a7983 */ /* 0x000ee80000300800 */
[----:B------:R-:W3:Y:S01]  /*11a30*/  LDL.LU R27, [R1+0x430] ;  /* 0x00043000011b7983 */ /* 0x000ee20000300800 */
[----:B--2---:R-:W-:-:S05]  /*11a40*/  IADD3 R28, P1, PT, R28, UR4, RZ ;  /* 0x000000041c1c7c10 */ /* 0x004fca000ff3e0ff */
[----:B------:R0:W-:Y:S04]  /*11a50*/  STL [R1+0x3d8], R28 ;  /* 0x0003d81c01007387 */ /* 0x0001e80000100800 */
        /* <DEDUP_REMOVED lines=9> */
[----:B0-----:R-:W4:Y:S01]  /*11af0*/  LDL.LU R0, [R1+0x450] ;  /* 0x0004500001007983 */ /* 0x001f220000300800 */
[----:B------:R-:W-:Y:S02]  /*11b00*/  IADD3 R15, P2, PT, R15, UR4, RZ ;  /* 0x000000040f0f7c10 */ /* 0x000fe4000ff5e0ff */
[----:B---3--:R-:W-:-:S03]  /*11b10*/  IADD3.X R14, PT, PT, R14, UR6, RZ, P3, !PT ;  /* 0x000000060e0e7c10 */ /* 0x008fc60009ffe4ff */
        /* <DEDUP_REMOVED lines=31> */
[----:B------:R-:W-:-:S03]  /*11d10*/  IADD3 R25, P4, PT, R25, UR4, RZ ;  /* 0x0000000419197c10 */ /* 0x000fc6000ff9e0ff */
[----:B------:R0:W-:Y:S01]  /*11d20*/  STL [R1+0x3ec], R29 ;  /* 0x0003ec1d01007387 */ /* 0x0001e20000100800 */
[----:B------:R-:W-:-:S03]  /*11d30*/  IADD3.X R26, PT, PT, R26, UR6, RZ, P5, !PT ;  /* 0x000000061a1a7c10 */ /* 0x000fc6000affe4ff */
[----:B------:R-:W-:Y:S01]  /*11d40*/  STL [R1+0x3e4], R7 ;  /* 0x0003e40701007387 */ /* 0x000fe20000100800 */
[----:B------:R-:W-:-:S03]  /*11d50*/  IADD3 R27, P5, PT, R27, UR4, RZ ;  /* 0x000000041b1b7c10 */ /* 0x000fc6000ffbe0ff */
[----:B0-----:R-:W3:Y:S04]  /*11d60*/  LDL.LU R29, [R1+0x41c] ;  /* 0x00041c00011d7983 */ /* 0x001ee80000300800 */
[----:B------:R-:W-:Y:S04]  /*11d70*/  STL [R1+0x420], R24 ;  /* 0x0004201801007387 */ /* 0x000fe80000100800 */
[----:B------:R-:W-:Y:S04]  /*11d80*/  STL [R1+0x428], R25 ;  /* 0x0004281901007387 */ /* 0x000fe80000100800 */
[----:B------:R-:W-:Y:S04]  /*11d90*/  STL [R1+0x3f4], R26 ;  /* 0x0003f41a01007387 */ /* 0x000fe80000100800 */
[----:B------:R-:W-:Y:S01]  /*11da0*/  STL [R1+0x430], R27 ;  /* 0x0004301b01007387 */ /* 0x000fe20000100800 */
[----:B--2---:R-:W-:-:S02]  /*11db0*/  IADD3.X R4, PT, PT, R4, UR6, RZ, P6, !PT ;  /* 0x0000000604047c10 */ /* 0x004fc4000b7fe4ff */
        /* <DEDUP_REMOVED lines=8> */
[----:B------:R-:W-:Y:S01]  /*11e40*/  IADD3 R11, P1, PT, R11, UR4, RZ ;  /* 0x000000040b0b7c10 */ /* 0x000fe2000ff3e0ff */
[----:B------:R-:W-:Y:S01]  /*11e50*/  STL [R1+0x404], R2 ;  /* 0x0004040201007387 */ /* 0x000fe20000100800 */
[----:B------:R-:W-:-:S03]  /*11e60*/  IADD3.X R10, PT, PT, R10, UR6, RZ, P2, !PT ;  /* 0x000000060a0a7c10 */ /* 0x000fc600097fe4ff */
[----:B------:R-:W-:Y:S04]  /*11e70*/  STL [R1+0x40c], R3 ;  /* 0x00040c0301007387 */ /* 0x000fe80000100800 */
[----:B------:R-:W2:Y:S04]  /*11e80*/  LDL.LU R12, [R1+0x424] ;  /* 0x00042400010c7983 */ /* 0x000ea80000300800 */
[----:B------:R-:W-:Y:S04]  /*11e90*/  STL [R1+0x448], R11 ;  /* 0x0004480b01007387 */ /* 0x000fe80000100800 */
[----:B------:R-:W2:Y:S04]  /*11ea0*/  LDL.LU R13, [R1+0x460] ;  /* 0x00046000010d7983 */ /* 0x000ea80000300800 */
[----:B------:R-:W-:Y:S04]  /*11eb0*/  STL [R1+0x414], R10 ;  /* 0x0004140a01007387 */ /* 0x000fe80000100800 */
[----:B------:R-:W2:Y:S01]  /*11ec0*/  LDL.LU R14, [R1+0x42c] ;  /* 0x00042c00010e7983 */ /* 0x000ea20000300800 */
[----:B----4-:R-:W-:-:S05]  /*11ed0*/  IADD3 R0, P2, PT, R0, UR4, RZ ;  /* 0x0000000400007c10 */ /* 0x010fca000ff5e0ff */
[----:B------:R0:W-:Y:S04]  /*11ee0*/  STL [R1+0x450], R0 ;  /* 0x0004500001007387 */ /* 0x0001e80000100800 */
[----:B------:R-:W4:Y:S04]  /*11ef0*/  LDL.LU R15, [R1+0x468] ;  /* 0x00046800010f7983 */ /* 0x000f280000300800 */
[----:B------:R-:W4:Y:S04]  /*11f00*/  LDL.LU R20, [R1+0x434] ;  /* 0x0004340001147983 */ /* 0x000f280000300800 */
[----:B------:R-:W4:Y:S04]  /*11f10*/  LDL.LU R21, [R1+0x470] ;  /* 0x0004700001157983 */ /* 0x000f280000300800 */
[----:B------:R-:W4:Y:S04]  /*11f20*/  LDL.LU R22, [R1+0x43c] ;  /* 0x00043c0001167983 */ /* 0x000f280000300800 */
[----:B------:R-:W4:Y:S04]  /*11f30*/  LDL.LU R23, [R1+0x478] ;  /* 0x0004780001177983 */ /* 0x000f280000300800 */
[----:B0-----:R-:W4:Y:S04]  /*11f40*/  LDL.LU R0, [R1+0x444] ;  /* 0x0004440001007983 */ /* 0x001f280000300800 */
        /* <DEDUP_REMOVED lines=11> */
[----:B------:R-:W4:Y:S01]  /*12000*/  LDL.LU R26, [R1+0x474] ;  /* 0x00047400011a7983 */ /* 0x000f220000300800 */
[----:B---3--:R-:W-:-:S05]  /*12010*/  IADD3.X R29, PT, PT, R29, UR6, RZ, P3, !PT ;  /* 0x000000061d1d7c10 */ /* 0x008fca0009ffe4ff */
        /* <DEDUP_REMOVED lines=10> */
[----:B0-----:R-:W2:Y:S01]  /*120c0*/  LDL.LU R28, [R1+0x4a4] ;  /* 0x0004a400011c7983 */ /* 0x001ea20000300800 */
[----:B------:R-:W-:Y:S02]  /*120d0*/  IADD3.X R12, PT, PT, R12, UR6, RZ, P4, !PT ;  /* 0x000000060c0c7c10 */ /* 0x000fe4000a7fe4ff */
[----:B------:R-:W-:-:S03]  /*120e0*/  IADD3 R13, P4, PT, R13, UR4, RZ ;  /* 0x000000040d0d7c10 */ /* 0x000fc6000ff9e0ff */
[----:B------:R0:W-:Y:S01]  /*120f0*/  STL [R1+0x424], R12 ;  /* 0x0004240c01007387 */ /* 0x0001e20000100800 */
[----:B------:R-:W-:-:S03]  /*12100*/  IADD3.X R14, PT, PT, R14, UR6, RZ, P5, !PT ;  /* 0x000000060e0e7c10 */ /* 0x000fc6000affe4ff */
[----:B0-----:R0:W5:Y:S04]  /*12110*/  LDL.LU R12, [R1+0x6e0] ;  /* 0x0006e000010c7983 */ /* 0x0011680000300800 */
[----:B------:R1:W-:Y:S01]  /*12120*/  STL [R1+0x460], R13 ;  /* 0x0004600d01007387 */ /* 0x0003e20000100800 */
[----:B----4-:R-:W-:Y:S02]  /*12130*/  IADD3 R15, P5, PT, R15, UR4, RZ ;  /* 0x000000040f0f7c10 */ /* 0x010fe4000ffbe0ff */
[----:B------:R-:W-:Y:S01]  /*12140*/  IADD3.X R20, PT, PT, R20, UR6, RZ, P6, !PT ;  /* 0x0000000614147c10 */ /* 0x000fe2000b7fe4ff */
[----:B-1----:R0:W5:Y:S01]  /*12150*/  LDL.LU R13, [R1+0x6dc] ;  /* 0x0006dc00010d7983 */ /* 0x0021620000300800 */
[----:B------:R-:W-:-:S03]  /*12160*/  IADD3 R21, P6, PT, R21, UR4, RZ ;  /* 0x0000000415157c10 */ /* 0x000fc6000ffde0ff */
[----:B------:R1:W-:Y:S01]  /*12170*/  STL [R1+0x42c], R14 ;  /* 0x00042c0e01007387 */ /* 0x0003e20000100800 */
[----:B------:R-:W-:Y:S02]  /*12180*/  IADD3.X R22, PT, PT, R22, UR6, RZ, P0, !PT ;  /* 0x0000000616167c10 */ /* 0x000fe400087fe4ff */
[----:B------:R-:W-:Y:S01]  /*12190*/  IADD3 R23, P0, PT, R23, UR4, RZ ;  /* 0x0000000417177c10 */ /* 0x000fe2000ff1e0ff */
[----:B-1----:R0:W5:Y:S04]  /*121a0*/  LDL.LU R14, [R1+0x6d8] ;  /* 0x0006d800010e7983 */ /* 0x0021680000300800 */
[----:B------:R1:W-:Y:S01]  /*121b0*/  STL [R1+0x468], R15 ;  /* 0x0004680f01007387 */ /* 0x0003e20000100800 */
[----:B------:R-:W-:Y:S02]  /*121c0*/  IADD3.X R0, PT, PT, R0, UR6, RZ, P1, !PT ;  /* 0x0000000600007c10 */ /* 0x000fe40008ffe4ff */
[----:B------:R-:W-:Y:S01]  /*121d0*/  IADD3 R8, P1, PT, R8, UR4, RZ ;  /* 0x0000000408087c10 */ /* 0x000fe2000ff3e0ff */
[----:B-1----:R0:W5:Y:S04]  /*121e0*/  LDL.LU R15, [R1+0x6d4] ;  /* 0x0006d400010f7983 */ /* 0x0021680000300800 */
[----:B------:R1:W-:Y:S01]  /*121f0*/  STL [R1+0x434], R20 ;  /* 0x0004341401007387 */ /* 0x0003e20000100800 */
[----:B------:R-:W-:-:S02]  /*12200*/  IADD3.X R9, PT, PT, R9, UR6, RZ, P2, !PT ;  /* 0x0000000609097c10 */ /* 0x000fc400097fe4ff */
        /* <DEDUP_REMOVED lines=8> */
[----:B------:R-:W-:Y:S01]  /*12290*/  IADD3.X R7, PT, PT, R7, UR6, RZ, P5, !PT ;  /* 0x0000000607077c10 */ /* 0x000fe2000affe4ff */
[----:B-1----:R0:W5:Y:S04]  /*122a0*/  LDL.LU R22, [R1+0x6c8] ;  /* 0x0006c80001167983 */ /* 0x0021680000300800 */
[----:B------:R1:W-:Y:S01]  /*122b0*/  STL [R1+0x478], R23 ;  /* 0x0004781701007387 */ /* 0x0003e20000100800 */
[----:B------:R-:W-:-:S03]  /*122c0*/  IADD3 R2, P5, PT, R2, UR4, RZ ;  /* 0x0000000402027c10 */ /* 0x000fc6000ffbe0ff */
[----:B-1----:R0:W5:Y:S04]  /*122d0*/  LDL.LU R23, [R1+0x6c4] ;  /* 0x0006c40001177983 */ /* 0x0021680000300800 */
[----:B------:R1:W-:Y:S04]  /*122e0*/  STL [R1+0x444], R0 ;  /* 0x0004440001007387 */ /* 0x0003e80000100800 */
[----:B-1----:R0:W5:Y:S04]  /*122f0*/  LDL.LU R0, [R1+0x6c0] ;  /* 0x0006c00001007983 */ /* 0x0021680000300800 */
[----:B------:R-:W-:Y:S04]  /*12300*/  STL [R1+0x480], R8 ;  /* 0x0004800801007387 */ /* 0x000fe80000100800 */
[----:B------:R-:W-:Y:S04]  /*12310*/  STL [R1+0x44c], R9 ;  /* 0x00044c0901007387 */ /* 0x000fe80000100800 */
[----:B------:R-:W-:Y:S04]  /*12320*/  STL [R1+0x488], R16 ;  /* 0x0004881001007387 */ /* 0x000fe80000100800 */
[----:B------:R-:W-:Y:S04]  /*12330*/  STL [R1+0x454], R17 ;  /* 0x0004541101007387 */ /* 0x000fe80000100800 */
[----:B------:R-:W-:Y:S04]  /*12340*/  STL [R1+0x490], R18 ;  /* 0x0004901201007387 */ /* 0x000fe80000100800 */
[----:B------:R-:W-:Y:S04]  /*12350*/  STL [R1+0x45c], R19 ;  /* 0x00045c1301007387 */ /* 0x000fe80000100800 */
[----:B------:R1:W-:Y:S02]  /*12360*/  STL [R1+0x4a0], R2 ;  /* 0x0004a00201007387 */ /* 0x0003e40000100800 */
[----:B-1----:R-:W1:Y:S01]  /*12370*/  LDC R2, c[0x0][0x3a8] ;  /* 0x0000ea00ff027b82 */ /* 0x002e620000000800 */
[----:B------:R-:W-:-:S02]  /*12380*/  IADD3 R6, P4, PT, R6, UR4, RZ ;  /* 0x0000000406067c10 */ /* 0x000fc4000ff9e0ff */
[----:B------:R-:W-:Y:S02]  /*12390*/  IADD3.X R24, PT, PT, R24, UR6, RZ, P6, !PT ;  /* 0x0000000618187c10 */ /* 0x000fe4000b7fe4ff */
[----:B------:R-:W-:Y:S01]  /*123a0*/  IADD3 R25, P6, PT, R25, UR4, RZ ;  /* 0x0000000419197c10 */ /* 0x000fe2000ffde0ff */
[----:B------:R0:W-:Y:S01]  /*123b0*/  STL [R1+0x498], R6 ;  /* 0x0004980601007387 */ /* 0x0001e20000100800 */
[----:B------:R-:W-:Y:S02]  /*123c0*/  IADD3.X R26, PT, PT, R26, UR6, RZ, P0, !PT ;  /* 0x000000061a1a7c10 */ /* 0x000fe400087fe4ff */
[----:B---3--:R-:W-:Y:S01]  /*123d0*/  IADD3.X R4, PT, PT, R4, UR6, RZ, P1, !PT ;  /* 0x0000000604047c10 */ /* 0x008fe20008ffe4ff */
[----:B------:R0:W-:Y:S01]  /*123e0*/  STL [R1+0x464], R7 ;  /* 0x0004640701007387 */ /* 0x0001e20000100800 */
[----:B------:R-:W-:Y:S02]  /*123f0*/  IADD3.X R5, PT, PT, R5, UR6, RZ, P2, !PT ;  /* 0x0000000605057c10 */ /* 0x000fe400097fe4ff */
[----:B------:R-:W-:Y:S01]  /*12400*/  IADD3.X R3, PT, PT, R3, UR6, RZ, P3, !PT ;  /* 0x0000000603037c10 */ /* 0x000fe20009ffe4ff */
[----:B------:R0:W-:Y:S01]  /*12410*/  STL [R1+0x46c], R24 ;  /* 0x00046c1801007387 */ /* 0x0001e20000100800 */
[----:B------:R-:W-:Y:S01]  /*12420*/  IADD3.X R11, PT, PT, R11, UR6, RZ, P4, !PT ;  /* 0x000000060b0b7c10 */ /* 0x000fe2000a7fe4ff */
[----:B-1----:R-:W-:-:S02]  /*12430*/  IMAD.SHL.U32 R2, R2, 0x40, RZ ;  /* 0x0000004002027824 */ /* 0x002fc400078e00ff */
[----:B------:R0:W-:Y:S03]  /*12440*/  STL [R1+0x4a8], R25 ;  /* 0x0004a81901007387 */ /* 0x0001e60000100800 */
[----:B------:R-:W-:Y:S01]  /*12450*/  IADD3 R27, P0, PT, R2, R27, RZ ;  /* 0x0000001b021b7210 */ /* 0x000fe20007f1e0ff */
[----:B------:R0:W-:Y:S01]  /*12460*/  STL [R1+0x474], R26 ;  /* 0x0004741a01007387 */ /* 0x0001e20000100800 */
[----:B------:R-:W-:Y:S02]  /*12470*/  IADD3.X R10, PT, PT, R10, UR6, RZ, P5, !PT ;  /* 0x000000060a0a7c10 */ /* 0x000fe4000affe4ff */
[----:B------:R-:W-:Y:S01]  /*12480*/  LEA.HI.X.SX32 R29, R2, R29, 0x1, P0 ;  /* 0x0000001d021d7211 */ /* 0x000fe200000f0eff */
[----:B------:R0:W-:Y:S04]  /*12490*/  STL [R1+0x1a4], R27 ;  /* 0x0001a41b01007387 */ /* 0x0001e80000100800 */
[----:B------:R0:W-:Y:S04]  /*124a0*/  STL [R1+0x47c], R4 ;  /* 0x00047c0401007387 */ /* 0x0001e80000100800 */
[----:B------:R0:W-:Y:S04]  /*124b0*/  STL [R1+0x484], R5 ;  /* 0x0004840501007387 */ /* 0x0001e80000100800 */
[----:B------:R0:W-:Y:S04]  /*124c0*/  STL [R1+0x48c], R3 ;  /* 0x00048c0301007387 */ /* 0x0001e80000100800 */
[----:B------:R0:W-:Y:S04]  /*124d0*/  STL [R1+0x494], R11 ;  /* 0x0004940b01007387 */ /* 0x0001e80000100800 */
[----:B------:R0:W-:Y:S04]  /*124e0*/  STL [R1+0x1a0], R29 ;  /* 0x0001a01d01007387 */ /* 0x0001e80000100800 */
[----:B------:R0:W-:Y:S01]  /*124f0*/  STL [R1+0x49c], R10 ;  /* 0x00049c0a01007387 */ /* 0x0001e20000100800 */
[----:B------:R-:W-:-:S04]  /*12500*/  UIADD3 UR5, UPT, UPT, UR5, -0x1, URZ ;  /* 0xffffffff05057890 */ /* 0x000fc8000fffe0ff */
[----:B------:R-:W-:Y:S02]  /*12510*/  UISETP.NE.U32.AND UP0, UPT, UR5, URZ, UPT ;  /* 0x000000ff0500728c */ /* 0x000fe4000bf05070 */
[----:B------:R-:W-:Y:S01]  /*12520*/  UIADD3 UR8, UPT, UPT, UR8, -0x40, URZ ;  /* 0xffffffc008087890 */ /* 0x000fe2000fffe0ff */
[----:B--2---:R-:W-:-:S05]  /*12530*/  IADD3.X R28, PT, PT, R28, UR6, RZ, P6, !PT ;  /* 0x000000061c1c7c10 */ /* 0x004fca000b7fe4ff */
[----:B------:R0:W-:Y:S01]  /*12540*/  STL [R1+0x4a4], R28 ;  /* 0x0004a41c01007387 */ /* 0x0001e20000100800 */
[----:B------:R-:W-:Y:S05]  /*12550*/  BRA.U UP0, `(.L_x_2) ;  /* 0xffffff6500c07547 */ /* 0x000fea000b83ffff */
.L_x_1:
[----:B0-----:R-:W2:Y:S01]  /*12560*/  LDL.LU R3, [R1+0x80] ;  /* 0x0000800001037983 */ /* 0x001ea20000300800 */
[----:B------:R-:W0:Y:S01]  /*12570*/  S2UR UR5, SR_CgaCtaId ;  /* 0x00000000000579c3 */ /* 0x000e220000008800 */
[----:B------:R-:W-:Y:S01]  /*12580*/  UMOV UR4, 0x400 ;  /* 0x0000040000047882 */ /* 0x000fe20000000000 */
[----:B------:R-:W3:Y:S01]  /*12590*/  LDCU.128 UR12, c[0x0][0x390] ;  /* 0x00007200ff0c77ac */ /* 0x000ee20008000c00 */
[----:B-1----:R-:W2:Y:S04]  /*125a0*/  LDL.LU R2, [R1+0x84] ;  /* 0x0000840001027983 */ /* 0x002ea80000300800 */
[----:B-----5:R-:W-:Y:S04]  /*125b0*/  STL [R1+0x6f4], R20 ;  /* 0x0006f41401007387 */ /* 0x020fe80000100800 */
[----:B------:R-:W-:Y:S04]  /*125c0*/  STL [R1+0x6f0], R21 ;  /* 0x0006f01501007387 */ /* 0x000fe80000100800 */
[----:B------:R-:W-:Y:S04]  /*125d0*/  STL [R1+0x6ec], R22 ;  /* 0x0006ec1601007387 */ /* 0x000fe80000100800 */
[----:B------:R-:W-:Y:S04]  /*125e0*/  STL [R1+0x6e8], R23 ;  /* 0x0006e81701007387 */ /* 0x000fe80000100800 */
[----:B------:R-:W-:Y:S04]  /*125f0*/  STL [R1+0x6e4], R12 ;  /* 0x0006e40c01007387 */ /* 0x000fe80000100800 */
[----:B------:R-:W-:Y:S04]  /*12600*/  STL [R1+0x6e0], R13 ;  /* 0x0006e00d01007387 */ /* 0x000fe80000100800 */
[----:B------:R-:W-:Y:S04]  /*12610*/  STL [R1+0x6dc], R14 ;  /* 0x0006dc0e01007387 */ /* 0x000fe80000100800 */
[----:B------:R-:W-:Y:S04]  /*12620*/  STL [R1+0x6d8], R15 ;  /* 0x0006d80f01007387 */ /* 0x000fe80000100800 */
[----:B------:R-:W4:Y:S01]  /*12630*/  LDL.LU R26, [R1+0x94] ;  /* 0x00009400011a7983 */ /* 0x000f220000300800 */
[----:B------:R-:W-:Y:S01]  /*12640*/  BAR.SYNC.DEFER_BLOCKING 0x0 ;  /* 0x0000000000007b1d */ /* 0x000fe20000010000 */
[----:B--2---:R-:W-:-:S05]  /*12650*/  F2FP.SATFINITE.E4M3.F32.PACK_AB_MERGE_C R0, R2, R3, RZ ;  /* 0x000000030200723e */ /* 0x004fca00048070ff */
[----:B----4-:R1:W-:Y:S04]  /*12660*/  STL [R1+0x754], R26 ;  /* 0x0007541a01007387 */ /* 0x0103e80000100800 */
[----:B------:R-:W-:Y:S04]  /*12670*/  STL [R1+0x4], R0 ;  /* 0x0000040001007387 */ /* 0x000fe80000100800 */
[----:B-1----:R-:W2:Y:S04]  /*12680*/  LDL.LU R26, [R1+0x8c] ;  /* 0x00008c00011a7983 */ /* 0x002ea80000300800 */
[----:B------:R-:W4:Y:S04]  /*12690*/  LDL.LU R15, [R1+0x98] ;  /* 0x00009800010f7983 */ /* 0x000f280000300800 */
[----:B----4-:R1:W-:Y:S04]  /*126a0*/  STL [R1+0x750], R15 ;  /* 0x0007500f01007387 */ /* 0x0103e80000100800 */
[----:B-1----:R-:W4:Y:S04]  /*126b0*/  LDL.LU R15, [R1+0x90] ;  /* 0x00009000010f7983 */ /* 0x002f280000300800 */
[----:B----4-:R1:W-:Y:S04]  /*126c0*/  STL [R1+0x758], R15 ;  /* 0x0007580f01007387 */ /* 0x0103e80000100800 */
[----:B-1----:R-:W2:Y:S04]  /*126d0*/  LDL.LU R15, [R1+0x88] ;  /* 0x00008800010f7983 */ /* 0x002ea80000300800 */
[----:B------:R-:W4:Y:S04]  /*126e0*/  LDL.LU R25, [R1+0x9c] ;  /* 0x00009c0001197983 */ /* 0x000f280000300800 */
[----:B------:R-:W2:Y:S04]  /*126f0*/  LDL.LU R24, [R1+0xd4] ;  /* 0x0000d40001187983 */ /* 0x000ea80000300800 */
[----:B------:R-:W2:Y:S04]  /*12700*/  LDL.LU R19, [R1+0xdc] ;  /* 0x0000dc0001137983 */ /* 0x000ea80000300800 */
[----:B--2---:R1:W-:Y:S04]  /*12710*/  STL [R1+0x74c], R19 ;  /* 0x00074c1301007387 */ /* 0x0043e80000100800 */
[----:B-1----:R-:W2:Y:S04]  /*12720*/  LDL.LU R19, [R1+0xd0] ;  /* 0x0000d00001137983 */ /* 0x002ea80000300800 */
[----:B------:R-:W2:Y:S04]  /*12730*/  LDL.LU R29, [R1+0x124] ;  /* 0x00012400011d7983 */ /* 0x000ea80000300800 */
[----:B--2---:R1:W-:Y:S04]  /*12740*/  STL [R1+0x738], R29 ;  /* 0x0007381d01007387 */ /* 0x0043e80000100800 */
[----:B-1----:R-:W2:Y:S04]  /*12750*/  LDL.LU R29, [R1+0x7c] ;  /* 0x00007c00011d7983 */ /* 0x002ea80000300800 */
[----:B--2---:R1:W-:Y:S04]  /*12760*/  STL [R1+0x740], R29 ;  /* 0x0007401d01007387 */ /* 0x0043e80000100800 */
[----:B-1----:R-:W2:Y:S04]  /*12770*/  LDL.LU R29, [R1+0x74] ;  /* 0x00007400011d7983 */ /* 0x002ea80000300800 */
        /* <DEDUP_REMOVED lines=12> */
[----:B------:R-:W2:Y:S04]  /*12840*/  LDL.LU R18, [R1+0x118] ;  /* 0x0001180001127983 */ /* 0x000ea80000300800 */
[----:B--2---:R1:W-:Y:S04]  /*12850*/  STL [R1+0x72c], R18 ;  /* 0x00072c1201007387 */ /* 0x0043e80000100800 */
[----:B-1----:R-:W2:Y:S04]  /*12860*/  LDL.LU R18, [R1+0x110] ;  /* 0x0001100001127983 */ /* 0x002ea80000300800 */
[----:B------:R-:W2:Y:S04]  /*12870*/  LDL.LU R8, [R1+0x11c] ;  /* 0x00011c0001087983 */ /* 0x000ea80000300800 */
        /* <DEDUP_REMOVED lines=33> */
[----:B------:R-:W2:Y:S01]  /*12a90*/  LDL.LU R21, [R1+0x68] ;  /* 0x0000680001157983 */ /* 0x000ea20000300800 */
[----:B------:R-:W-:-:S03]  /*12aa0*/  F2FP.SATFINITE.E4M3.F32.PACK_AB_MERGE_C R26, R26, R15, RZ ;  /* 0x0000000f1a1a723e */ /* 0x000fc600048070ff */
[----:B--2---:R1:W-:Y:S04]  /*12ab0*/  STL [R1+0x6f8], R21 ;  /* 0x0006f81501007387 */ /* 0x0043e80000100800 */
[----:B-1----:R-:W2:Y:S04]  /*12ac0*/  LDL.LU R21, [R1+0x60] ;  /* 0x0000600001157983 */ /* 0x002ea80000300800 */
        /* <DEDUP_REMOVED lines=10> */
[----:B------:R1:W-:Y:S04]  /*12b70*/  STL [R1], R26 ;  /* 0x0000001a01007387 */ /* 0x0003e80000100800 */
[----:B-1----:R-:W2:Y:S01]  /*12b80*/  LDL.LU R26, [R1+0x754] ;  /* 0x00075400011a7983 */ /* 0x002ea20000300800 */
[----:B------:R-:W-:-:S02]  /*12b90*/  F2FP.SATFINITE.E4M3.F32.PACK_AB_MERGE_C R24, R24, R19, RZ ;  /* 0x000000131818723e */ /* 0x000fc400048070ff */
[----:B--2---:R-:W-:Y:S02]  /*12ba0*/  F2FP.SATFINITE.E4M3.F32.PACK_AB_MERGE_C R26, R26, R15, RZ ;  /* 0x0000000f1a1a723e */ /* 0x004fe400048070ff */
[----:B------:R-:W4:Y:S04]  /*12bb0*/  LDL.LU R15, [R1+0x750] ;  /* 0x00075000010f7983 */ /* 0x000f280000300800 */
[----:B------:R-:W2:Y:S02]  /*12bc0*/  LDL.LU R19, [R1+0x74c] ;  /* 0x00074c0001137983 */ /* 0x000ea40000300800 */
[----:B--2---:R-:W-:Y:S02]  /*12bd0*/  F2FP.SATFINITE.E4M3.F32.PACK_AB_MERGE_C R19, R19, R29, RZ ;  /* 0x0000001d1313723e */ /* 0x004fe400048070ff */
[----:B------:R-:W2:Y:S02]  /*12be0*/  LDL.LU R29, [R1+0x748] ;  /* 0x00074800011d7983 */ /* 0x000ea40000300800 */
[----:B--2---:R-:W-:-:S02]  /*12bf0*/  F2FP.SATFINITE.E4M3.F32.PACK_AB_MERGE_C R29, R29, R28, RZ ;  /* 0x0000001c1d1d723e */ /* 0x004fc400048070ff */
[----:B------:R-:W2:Y:S04]  /*12c00*/  LDL.LU R28, [R1+0x744] ;  /* 0x00074400011c7983 */ /* 0x000ea80000300800 */
[----:B------:R1:W-:Y:S04]  /*12c10*/  STL [R1+0x4c], R29 ;  /* 0x00004c1d01007387 */ /* 0x0003e80000100800 */
[----:B-1----:R-:W2:Y:S02]  /*12c20*/  LDL.LU R29, [R1+0x740] ;  /* 0x00074000011d7983 */ /* 0x002ea40000300800 */
[----:B--2---:R-:W-:-:S02]  /*12c30*/  F2FP.SATFINITE.E4M3.F32.PACK_AB_MERGE_C R29, R29, R28, RZ ;  /* 0x0000001c1d1d723e */ /* 0x004fc400048070ff */
[----:B------:R-:W2:Y:S04]  /*12c40*/  LDL.LU R28, [R1+0x73c] ;  /* 0x00073c00011c7983 */ /* 0x000ea80000300800 */
[----:B------:R1:W-:Y:S04]  /*12c50*/  STL [R1+0x70], R29 ;  /* 0x0000701d01007387 */ /* 0x0003e80000100800 */
[----:B-1----:R-:W2:Y:S02]  /*12c60*/  LDL.LU R29, [R1+0x738] ;  /* 0x00073800011d7983 */ /* 0x002ea40000300800 */
[----:B--2---:R-:W-:-:S02]  /*12c70*/  F2FP.SATFINITE.E4M3.F32.PACK_AB_MERGE_C R29, R29, R28, RZ ;  /* 0x0000001c1d1d723e */ /* 0x004fc400048070ff */
[----:B------:R-:W2:Y:S02]  /*12c80*/  LDL.LU R28, [R1+0x734] ;  /* 0x00073400011c7983 */ /* 0x000ea40000300800 */
[----:B--2---:R-:W-:Y:S02]  /*12c90*/  F2FP.SATFINITE.E4M3.F32.PACK_AB_MERGE_C R28, R28, R27, RZ ;  /* 0x0000001b1c1c723e */ /* 0x004fe400048070ff */
[----:B------:R-:W2:Y:S04]  /*12ca0*/  LDL.LU R27, [R1+0x730] ;  /* 0x00073000011b7983 */ /* 0x000ea80000300800 */
[----:B------:R1:W-:Y:S04]  /*12cb0*/  STL [R1+0x6d4], R28 ;  /* 0x0006d41c01007387 */ /* 0x0003e80000100800 */
[----:B-1----:R-:W3:Y:S01]  /*12cc0*/  LDL.LU R28, [R1] ;  /* 0x00000000011c7983 */ /* 0x002ee20000300800 */
[----:B--2---:R-:W-:-:S03]  /*12cd0*/  F2FP.SATFINITE.E4M3.F32.PACK_AB_MERGE_C R27, R27, R18, RZ ;  /* 0x000000121b1b723e */ /* 0x004fc600048070ff */
[----:B------:R-:W2:Y:S01]  /*12ce0*/  LDL.LU R18, [R1+0x72c] ;  /* 0x00072c0001127983 */ /* 0x000ea20000300800 */
[----:B------:R-:W-:Y:S02]  /*12cf0*/  F2FP.SATFINITE.E4M3.F32.PACK_AB_MERGE_C R6, R6, R4, RZ ;  /* 0x000000040606723e */ /* 0x000fe400048070ff */
[----:B--2---:R-:W-:Y:S02]  /*12d00*/  F2FP.SATFINITE.E4M3.F32.PACK_AB_MERGE_C R8, R8, R18, RZ ;  /* 0x000000120808723e */ /* 0x004fe400048070ff */
[----:B------:R-:W2:Y:S04]  /*12d10*/  LDL.LU R18, [R1+0x5c8] ;  /* 0x0005c80001127983 */ /* 0x000ea80000300800 */
[----:B------:R-:W2:Y:S02]  /*12d20*/  LDL.LU R4, [R1+0x728] ;  /* 0x0007280001047983 */ /* 0x000ea40000300800 */
[----:B--2---:R-:W-:-:S02]  /*12d30*/  F2FP.SATFINITE.E4M3.F32.PACK_AB_MERGE_C R4, R4, R2, RZ ;  /* 0x000000020404723e */ /* 0x004fc400048070ff */
[----:B------:R-:W2:Y:S02]  /*12d40*/  LDL.LU R2, [R1+0x724] ;  /* 0x0007240001027983 */ /* 0x000ea40000300800 */
[----:B--2---:R-:W-:Y:S02]  /*12d50*/  F2FP.SATFINITE.E4M3.F32.PACK_AB_MERGE_C R2, R2, R0, RZ ;  /* 0x000000000202723e */ /* 0x004fe400048070ff */
        /* <DEDUP_REMOVED lines=10> */
[----:B------:R-:W2:Y:S02]  /*12e00*/  LDL.LU R3, [R1+0x70c] ;  /* 0x00070c0001037983 */ /* 0x000ea40000300800 */
[----:B--2---:R-:W-:Y:S02]  /*12e10*/  F2FP.SATFINITE.E4M3.F32.PACK_AB_MERGE_C R3, R3, R5, RZ ;  /* 0x000000050303723e */ /* 0x004fe400048070ff */
[----:B------:R-:W2:Y:S02]  /*12e20*/  LDL.LU R5, [R1+0x708] ;  /* 0x0007080001057983 */ /* 0x000ea40000300800 */
[----:B--2---:R-:W-:-:S02]  /*12e30*/  F2FP.SATFINITE.E4M3.F32.PACK_AB_MERGE_C R5, R5, R7, RZ ;  /* 0x000000070505723e */ /* 0x004fc400048070ff */
[----:B------:R-:W2:Y:S02]  /*12e40*/  LDL.LU R7, [R1+0x704] ;  /* 0x0007040001077983 */ /* 0x000ea40000300800 */
[----:B--2---:R-:W-:Y:S02]  /*12e50*/  F2FP.SATFINITE.E4M3.F32.PACK_AB_MERGE_C R7, R7, R9, RZ ;  /* 0x000000090707723e */ /* 0x004fe400048070ff */
[----:B------:R-:W2:Y:S02]  /*12e60*/  LDL.LU R9, [R1+0x700] ;  /* 0x0007000001097983 */ /* 0x000ea40000300800 */
[----:B--2---:R-:W-:Y:S02]  /*12e70*/  F2FP.SATFINITE.E4M3.F32.PACK_AB_MERGE_C R9, R9, R20, RZ ;  /* 0x000000140909723e */ /* 0x004fe400048070ff */
[----:B------:R-:W2:Y:S02]  /*12e80*/  LDL.LU R20, [R1+0x6fc] ;  /* 0x0006fc0001147983 */ /* 0x000ea40000300800 */
[----:B--2---:R-:W-:-:S02]  /*12e90*/  F2FP.SATFINITE.E4M3.F32.PACK_AB_MERGE_C R20, R20, R21, RZ ;  /* 0x000000151414723e */ /* 0x004fc400048070ff */
[----:B------:R-:W2:Y:S04]  /*12ea0*/  LDL.LU R21, [R1+0x6f8] ;  /* 0x0006f80001157983 */ /* 0x000ea80000300800 */
[----:B------:R1:W-:Y:S01]  /*12eb0*/  STL [R1+0x18], R20 ;  /* 0x0000181401007387 */ /* 0x0003e20000100800 */
[----:B------:R-:W-:-:S03]  /*12ec0*/  F2FP.SATFINITE.E4M3.F32.PACK_AB_MERGE_C R10, R10, R23, RZ ;  /* 0x000000170a0a723e */ /* 0x000fc600048070ff */
[----:B-1----:R-:W3:Y:S01]  /*12ed0*/  LDL.LU R20, [R1+0x6f4] ;  /* 0x0006f40001147983 */ /* 0x002ee20000300800 */
[----:B------:R-:W-:Y:S02]  /*12ee0*/  F2FP.SATFINITE.E4M3.F32.PACK_AB_MERGE_C R11, R11, R12, RZ ;  /* 0x0000000c0b0b723e */ /* 0x000fe400048070ff */
[----:B------:R-:W-:Y:S02]  /*12ef0*/  F2FP.SATFINITE.E4M3.F32.PACK_AB_MERGE_C R16, R16, R13, RZ ;  /* 0x0000000d1010723e */ /* 0x000fe400048070ff */
[----:B----4-:R-:W-:Y:S02]  /*12f00*/  F2FP.SATFINITE.E4M3.F32.PACK_AB_MERGE_C R25, R25, R15, RZ ;  /* 0x0000000f1919723e */ /* 0x010fe400048070ff */
[----:B------:R-:W1:Y:S01]  /*12f10*/  S2R R15, SR_TID.X ;  /* 0x00000000000f7919 */ /* 0x000e620000002100 */
[----:B--2---:R-:W-:Y:S02]  /*12f20*/  F2FP.SATFINITE.E4M3.F32.PACK_AB_MERGE_C R22, R22, R21, RZ ;  /* 0x000000151616723e */ /* 0x004fe400048070ff */
[----:B------:R-:W2:Y:S04]  /*12f30*/  LDL.LU R21, [R1+0x6f0] ;  /* 0x0006f00001157983 */ /* 0x000ea80000300800 */
[----:B------:R4:W-:Y:S04]  /*12f40*/  STL [R1+0x40], R22 ;  /* 0x0000401601007387 */ /* 0x0009e80000100800 */
[----:B----4-:R-:W4:Y:S04]  /*12f50*/  LDL.LU R22, [R1+0x6ec] ;  /* 0x0006ec0001167983 */ /* 0x010f280000300800 */
[----:B------:R-:W4:Y:S04]  /*12f60*/  LDL.LU R23, [R1+0x6e8] ;  /* 0x0006e80001177983 */ /* 0x000f280000300800 */
[----:B------:R-:W2:Y:S04]  /*12f70*/  LDL.LU R12, [R1+0x6e4] ;  /* 0x0006e400010c7983 */ /* 0x000ea80000300800 */
[----:B------:R-:W2:Y:S01]  /*12f80*/  LDL.LU R13, [R1+0x6e0] ;  /* 0x0006e000010d7983 */ /* 0x000ea20000300800 */
[----:B------:R-:W-:-:S02]  /*12f90*/  F2FP.SATFINITE.E4M3.F32.PACK_AB_MERGE_C R17, R17, R14, RZ ;  /* 0x0000000e1111723e */ /* 0x000fc400048070ff */
[----:B-1----:R-:W-:Y:S01]  /*12fa0*/  LOP3.LUT R18, R18, 0x1c, R15, 0xf8, !PT ;  /* 0x0000001c12127812 */ /* 0x002fe200078ef80f */
[----:B------:R-:W3:Y:S04]  /*12fb0*/  LDL.LU R14, [R1+0x6dc] ;  /* 0x0006dc00010e7983 */ /* 0x000ee80000300800 */
[----:B------:R-:W3:Y:S01]  /*12fc0*/  LDL.LU R15, [R1+0x6d8] ;  /* 0x0006d800010f7983 */ /* 0x000ee20000300800 */
[----:B----4-:R-:W-:-:S03]  /*12fd0*/  F2FP.SATFINITE.E4M3.F32.PACK_AB_MERGE_C R22, R23, R22, RZ ;  /* 0x000000161716723e */ /* 0x010fc600048070ff */
[----:B------:R-:W4:Y:S01]  /*12fe0*/  LDL.LU R23, [R1+0x4] ;  /* 0x0000040001177983 */ /* 0x000f220000300800 */
[----:B--2---:R-:W-:Y:S02]  /*12ff0*/  F2FP.SATFINITE.E4M3.F32.PACK_AB_MERGE_C R12, R13, R12, RZ ;  /* 0x0000000c0d0c723e */ /* 0x004fe400048070ff */
[----:B------:R-:W1:Y:S01]  /*13000*/  S2R R13, SR_TID.X ;  /* 0x00000000000d7919 */ /* 0x000e620000002100 */
[----:B---3--:R-:W-:Y:S02]  /*13010*/  F2FP.SATFINITE.E4M3.F32.PACK_AB_MERGE_C R14, R15, R14, RZ ;  /* 0x0000000e0f0e723e */ /* 0x008fe400048070ff */
[----:B------:R-:W-:Y:S04]  /*13020*/  STL [R1+0x6c4], R12 ;  /* 0x0006c40c01007387 */ /* 0x000fe80000100800 */
[----:B------:R2:W-:Y:S01]  /*13030*/  STL [R1+0x6c0], R14 ;  /* 0x0006c00e01007387 */ /* 0x0005e20000100800 */
[----:B-1----:R-:W-:-:S05]  /*13040*/  IMAD.SHL.U32 R13, R13, 0x20, RZ ;  /* 0x000000200d0d7824 */ /* 0x002fca00078e00ff */
[----:B------:R-:W-:-:S05]  /*13050*/  LOP3.LUT R13, R18, 0x60, R13, 0xf8, !PT ;  /* 0x00000060120d7812 */ /* 0x000fca00078ef80d */
[----:B------:R1:W-:Y:S01]  /*13060*/  STL [R1+0x6c8], R13 ;  /* 0x0006c80d01007387 */ /* 0x0003e20000100800 */
[----:B--2---:R-:W-:Y:S02]  /*13070*/  LOP3.LUT R14, R25, 0xffff, RZ, 0xc0, !PT ;  /* 0x0000ffff190e7812 */ /* 0x004fe400078ec0ff */
[----:B------:R-:W-:Y:S02]  /*13080*/  LOP3.LUT R25, R19, 0xffff, RZ, 0xc0, !PT ;  /* 0x0000ffff13197812 */ /* 0x000fe400078ec0ff */
[----:B-1----:R-:W-:Y:S02]  /*13090*/  LOP3.LUT R13, R28, 0xffff, RZ, 0xc0, !PT ;  /* 0x0000ffff1c0d7812 */ /* 0x002fe400078ec0ff */
[----:B------:R-:W-:Y:S02]  /*130a0*/  LOP3.LUT R28, R26, 0xffff, RZ, 0xc0, !PT ;  /* 0x0000ffff1a1c7812 */ /* 0x000fe400078ec0ff */
[----:B----4-:R-:W-:-:S05]  /*130b0*/  LOP3.LUT R23, R23, 0xffff, RZ, 0xc0, !PT ;  /* 0x0000ffff17177812 */ /* 0x010fca00078ec0ff */
[----:B------:R1:W-:Y:S04]  /*130c0*/  STL [R1+0x4], R23 ;  /* 0x0000041701007387 */ /* 0x0003e80000100800 */
[----:B------:R2:W-:Y:S04]  /*130d0*/  STL [R1], R28 ;  /* 0x0000001c01007387 */ /* 0x0005e80000100800 */
[----:B------:R-:W-:Y:S01]  /*130e0*/  STL [R1+0x10], R13 ;  /* 0x0000100d01007387 */ /* 0x000fe20000100800 */
[----:B-1----:R-:W-:-:S03]  /*130f0*/  PRMT R23, R23, 0x3340, R28 ;  /* 0x0000334017177816 */ /* 0x002fc6000000001c */
[----:B------:R-:W-:Y:S04]  /*13100*/  STL [R1+0xc], R14 ;  /* 0x00000c0e01007387 */ /* 0x000fe80000100800 */
[----:B------:R1:W-:Y:S04]  /*13110*/  STL [R1+0x8], R25 ;  /* 0x0000081901007387 */ /* 0x0003e80000100800 */
[----:B--2---:R-:W2:Y:S01]  /*13120*/  LDL.LU R28, [R1+0x6d4] ;  /* 0x0006d400011c7983 */ /* 0x004ea20000300800 */
[----:B------:R-:W3:Y:S01]  /*13130*/  S2R R18, SR_TID.X ;  /* 0x0000000000127919 */ /* 0x000ee20000002100 */
[----:B------:R-:W-:-:S02]  /*13140*/  LOP3.LUT R2, R2, 0xffff, RZ, 0xc0, !PT ;  /* 0x0000ffff02027812 */ /* 0x000fc400078ec0ff */
[----:B------:R-:W-:Y:S02]  /*13150*/  LOP3.LUT R3, R3, 0xffff, RZ, 0xc0, !PT ;  /* 0x0000ffff03037812 */ /* 0x000fe400078ec0ff */
[----:B------:R-:W-:Y:S02]  /*13160*/  LOP3.LUT R7, R7, 0xffff, RZ, 0xc0, !PT ;  /* 0x0000ffff07077812 */ /* 0x000fe400078ec0ff */
[----:B------:R-:W-:Y:S02]  /*13170*/  LOP3.LUT R15, R24, 0xffff, RZ, 0xc0, !PT ;  /* 0x0000ffff180f7812 */ /* 0x000fe400078ec0ff */
[----:B------:R-:W-:Y:S02]  /*13180*/  PRMT R19, R7, 0x3340, R1 ;  /* 0x0000334007137816 */ /* 0x000fe40000000001 */
[----:B------:R-:W-:Y:S02]  /*13190*/  PRMT R24, R2, 0x3340, R3 ;  /* 0x0000334002187816 */ /* 0x000fe40000000003 */
[----:B------:R-:W-:-:S02]  /*131a0*/  F2FP.SATFINITE.E4M3.F32.PACK_AB_MERGE_C R20, R21, R20, RZ ;  /* 0x000000141514723e */ /* 0x000fc400048070ff */
[----:B------:R-:W-:Y:S02]  /*131b0*/  PRMT R21, R25, 0x3340, R21 ;  /* 0x0000334019157816 */ /* 0x000fe40000000015 */
[----:B-1----:R-:W-:Y:S01]  /*131c0*/  PRMT R25, R13, 0x3340, R14 ;  /* 0x000033400d197816 */ /* 0x002fe2000000000e */
[C---:B---3--:R-:W-:Y:S02]  /*131d0*/  IMAD.SHL.U32 R12, R18.reuse, 0x400, RZ ;  /* 0x00000400120c7824 */ /* 0x048fe400078e00ff */
[----:B------:R-:W-:Y:S01]  /*131e0*/  IMAD.SHL.U32 R26, R18, 0x4, RZ ;  /* 0x00000004121a7824 */ /* 0x000fe200078e00ff */
[----:B------:R-:W-:-:S04]  /*131f0*/  PRMT R18, R15, 0x3340, R1 ;  /* 0x000033400f127816 */ /* 0x000fc80000000001 */
[----:B------:R-:W-:Y:S02]  /*13200*/  LOP3.LUT R26, R12, 0x61fc, R26, 0xc8, !PT ;  /* 0x000061fc0c1a7812 */ /* 0x000fe400078ec81a */
[----:B------:R-:W-:Y:S02]  /*13210*/  PRMT R12, R24, 0x5410, R19 ;  /* 0x00005410180c7816 */ /* 0x000fe40000000013 */
[----:B------:R-:W-:Y:S02]  /*13220*/  PRMT R13, R23, 0x5410, R18 ;  /* 0x00005410170d7816 */ /* 0x000fe40000000012 */
[----:B------:R-:W-:Y:S01]  /*13230*/  PRMT R14, R25, 0x5410, R21 ;  /* 0x00005410190e7816 */ /* 0x000fe20000000015 */
[----:B------:R-:W-:Y:S04]  /*13240*/  STL [R1+0x6cc], R12 ;  /* 0x0006cc0c01007387 */ /* 0x000fe80000100800 */
[----:B------:R2:W-:Y:S04]  /*13250*/  STL [R1+0x2c], R13 ;  /* 0x00002c0d01007387 */ /* 0x0005e80000100800 */
[----:B------:R1:W-:Y:S01]  /*13260*/  STL [R1+0x6d0], R14 ;  /* 0x0006d00e01007387 */ /* 0x0003e20000100800 */
[----:B--2---:R-:W-:-:S05]  /*13270*/  LOP3.LUT R13, R28, 0xffff, RZ, 0xc0, !PT ;  /* 0x0000ffff1c0d7812 */ /* 0x004fca00078ec0ff */
[----:B------:R2:W-:Y:S04]  /*13280*/  STL [R1+0x30], R13 ;  /* 0x0000300d01007387 */ /* 0x0005e80000100800 */
[----:B------:R-:W3:Y:S01]  /*13290*/  LDL.LU R28, [R1+0x5ec] ;  /* 0x0005ec00011c7983 */ /* 0x000ee20000300800 */
[----:B-1----:R-:W-:Y:S02]  /*132a0*/  LOP3.LUT R14, R8, 0xffff, RZ, 0xc0, !PT ;  /* 0x0000ffff080e7812 */ /* 0x002fe400078ec0ff */
[----:B------:R-:W-:Y:S02]  /*132b0*/  LOP3.LUT R12, R4, 0xffff, RZ, 0xc0, !PT ;  /* 0x0000ffff040c7812 */ /* 0x000fe400078ec0ff */
[----:B------:R-:W-:Y:S02]  /*132c0*/  LOP3.LUT R0, R0, 0xffff, RZ, 0xc0, !PT ;  /* 0x0000ffff00007812 */ /* 0x000fe400078ec0ff */
[----:B------:R-:W-:-:S02]  /*132d0*/  LOP3.LUT R5, R5, 0xffff, RZ, 0xc0, !PT ;  /* 0x0000ffff05057812 */ /* 0x000fc400078ec0ff */
[----:B------:R-:W-:Y:S02]  /*132e0*/  LOP3.LUT R18, R29, 0xffff, RZ, 0xc0, !PT ;  /* 0x0000ffff1d127812 */ /* 0x000fe400078ec0ff */
[----:B------:R-:W-:Y:S02]  /*132f0*/  LOP3.LUT R27, R27, 0xffff, RZ, 0xc0, !PT ;  /* 0x0000ffff1b1b7812 */ /* 0x000fe400078ec0ff */
[----:B------:R-:W-:Y:S02]  /*13300*/  LOP3.LUT R9, R9, 0xffff, RZ, 0xc0, !PT ;  /* 0x0000ffff09097812 */ /* 0x000fe400078ec0ff */
[----:B------:R-:W-:Y:S02]  /*13310*/  LOP3.LUT R6, R6, 0xffff, RZ, 0xc0, !PT ;  /* 0x0000ffff06067812 */ /* 0x000fe400078ec0ff */
[----:B------:R-:W-:Y:S02]  /*13320*/  LOP3.LUT R29, R10, 0xffff, RZ, 0xc0, !PT ;  /* 0x0000ffff0a1d7812 */ /* 0x000fe400078ec0ff */
[----:B------:R-:W-:-:S02]  /*13330*/  LOP3.LUT R16, R16, 0xffff, RZ, 0xc0, !PT ;  /* 0x0000ffff10107812 */ /* 0x000fc400078ec0ff */
[----:B------:R-:W-:Y:S02]  /*13340*/  LOP3.LUT R20, R20, 0xffff, RZ, 0xc0, !PT ;  /* 0x0000ffff14147812 */ /* 0x000fe400078ec0ff */
[----:B------:R-:W-:Y:S02]  /*13350*/  PRMT R8, R12, 0x3340, R1 ;  /* 0x000033400c087816 */ /* 0x000fe40000000001 */
[----:B------:R-:W-:Y:S02]  /*13360*/  PRMT R25, R0, 0x3340, R5 ;  /* 0x0000334000197816 */ /* 0x000fe40000000005 */
[----:B------:R-:W-:Y:S02]  /*13370*/  PRMT R21, R13, 0x3340, R14 ;  /* 0x000033400d157816 */ /* 0x000fe4000000000e */
[----:B------:R-:W-:Y:S02]  /*13380*/  PRMT R4, R9, 0x3340, R1 ;  /* 0x0000334009047816 */ /* 0x000fe40000000001 */
[----:B------:R-:W-:-:S02]  /*13390*/  PRMT R24, R18, 0x3340, R27 ;  /* 0x0000334012187816 */ /* 0x000fc4000000001b */
[----:B--2---:R-:W-:Y:S02]  /*133a0*/  LOP3.LUT R13, R11, 0xffff, RZ, 0xc0, !PT ;  /* 0x0000ffff0b0d7812 */ /* 0x004fe400078ec0ff */
[----:B------:R-:W-:Y:S02]  /*133b0*/  LOP3.LUT R17, R17, 0xffff, RZ, 0xc0, !PT ;  /* 0x0000ffff11117812 */ /* 0x000fe400078ec0ff */
[----:B------:R-:W-:Y:S02]  /*133c0*/  LOP3.LUT R22, R22, 0xffff, RZ, 0xc0, !PT ;  /* 0x0000ffff16167812 */ /* 0x000fe400078ec0ff */
[--C-:B------:R-:W-:Y:S02]  /*133d0*/  PRMT R19, R6, 0x3340, R1.reuse ;  /* 0x0000334006137816 */ /* 0x100fe40000000001 */
[----:B------:R-:W-:Y:S02]  /*133e0*/  PRMT R23, R29, 0x3340, R16 ;  /* 0x000033401d177816 */ /* 0x000fe40000000010 */
[----:B------:R-:W-:-:S02]  /*133f0*/  PRMT R10, R20, 0x3340, R1 ;  /* 0x00003340140a7816 */ /* 0x000fc40000000001 */
[----:B------:R-:W-:Y:S02]  /*13400*/  PRMT R8, R21, 0x5410, R8 ;  /* 0x0000541015087816 */ /* 0x000fe40000000008 */
[----:B------:R-:W-:Y:S02]  /*13410*/  PRMT R4, R25, 0x5410, R4 ;  /* 0x0000541019047816 */ /* 0x000fe40000000004 */
[----:B------:R-:W-:Y:S01]  /*13420*/  PRMT R11, R22, 0x3340, R1 ;  /* 0x00003340160b7816 */ /* 0x000fe20000000001 */
[----:B------:R-:W2:Y:S01]  /*13430*/  LDL.LU R25, [R1+0x10] ;  /* 0x0000100001197983 */ /* 0x000ea20000300800 */
[----:B------:R-:W-:Y:S02]  /*13440*/  PRMT R21, R13, 0x3340, R17 ;  /* 0x000033400d157816 */ /* 0x000fe40000000011 */
[----:B------:R-:W-:Y:S02]  /*13450*/  PRMT R19, R24, 0x5410, R19 ;  /* 0x0000541018137816 */ /* 0x000fe40000000013 */
[----:B------:R-:W4:Y:S01]  /*13460*/  LDL.LU R24, [R1+0x4] ;  /* 0x0000040001187983 */ /* 0x000f220000300800 */
[----:B------:R-:W-:-:S02]  /*13470*/  PRMT R10, R23, 0x5410, R10 ;  /* 0x00005410170a7816 */ /* 0x000fc4000000000a */
[----:B------:R-:W-:Y:S01]  /*13480*/  PRMT R11, R21, 0x5410, R11 ;  /* 0x00005410150b7816 */ /* 0x000fe2000000000b */
[----:B------:R-:W4:Y:S01]  /*13490*/  LDL.LU R23, [R1] ;  /* 0x0000000001177983 */ /* 0x000f220000300800 */
[----:B---3--:R-:W-:Y:S02]  /*134a0*/  LOP3.LUT R21, R26, 0x60, R28, 0x78, !PT ;  /* 0x000000601a157812 */ /* 0x008fe400078e781c */
[----:B------:R-:W-:Y:S02]  /*134b0*/  SHF.R.U32.HI R26, RZ, 0x8, R2 ;  /* 0x00000008ff1a7819 */ /* 0x000fe40000011602 */
[----:B------:R-:W3:Y:S01]  /*134c0*/  LDL.LU R2, [R1+0x8] ;  /* 0x0000080001027983 */ /* 0x000ee20000300800 */
[----:B------:R-:W-:-:S03]  /*134d0*/  SHF.R.U32.HI R28, RZ, 0x8, R3 ;  /* 0x00000008ff1c7819 */ /* 0x000fc60000011603 */
[----:B------:R-:W3:Y:S01]  /*134e0*/  LDL.LU R3, [R1+0xc] ;  /* 0x00000c0001037983 */ /* 0x000ee20000300800 */
[----:B------:R-:W-:Y:S02]  /*134f0*/  LOP3.LUT R26, R26, 0xffff, RZ, 0xc0, !PT ;  /* 0x0000ffff1a1a7812 */ /* 0x000fe400078ec0ff */
[----:B------:R-:W-:Y:S02]  /*13500*/  SHF.R.U32.HI R0, RZ, 0x8, R0 ;  /* 0x00000008ff007819 */ /* 0x000fe40000011600 */
[----:B------:R-:W-:Y:S02]  /*13510*/  SHF.R.U32.HI R5, RZ, 0x8, R5 ;  /* 0x00000008ff057819 */ /* 0x000fe40000011605 */
[----:B------:R-:W-:Y:S02]  /*13520*/  SHF.R.U32.HI R9, RZ, 0x8, R9 ;  /* 0x00000008ff097819 */ /* 0x000fe40000011609 */
[----:B------:R-:W-:Y:S02]  /*13530*/  SHF.R.U32.HI R6, RZ, 0x8, R6 ;  /* 0x00000008ff067819 */ /* 0x000fe40000011606 */
[----:B------:R-:W-:-:S02]  /*13540*/  LOP3.LUT R5, R5, 0xffff, RZ, 0xc0, !PT ;  /* 0x0000ffff05057812 */ /* 0x000fc400078ec0ff */
[----:B--2---:R-:W-:Y:S02]  /*13550*/  SHF.R.U32.HI R25, RZ, 0x8, R25 ;  /* 0x00000008ff197819 */ /* 0x004fe40000011619 */
[----:B----4-:R-:W-:Y:S02]  /*13560*/  SHF.R.U32.HI R24, RZ, 0x8, R24 ;  /* 0x00000008ff187819 */ /* 0x010fe40000011618 */
[----:B------:R-:W-:Y:S02]  /*13570*/  SHF.R.U32.HI R23, RZ, 0x8, R23 ;  /* 0x00000008ff177819 */ /* 0x000fe40000011617 */
[----:B------:R-:W-:Y:S02]  /*13580*/  LOP3.LUT R24, R24, 0xffff, RZ, 0xc0, !PT ;  /* 0x0000ffff18187812 */ /* 0x000fe400078ec0ff */
[----:B------:R-:W-:Y:S02]  /*13590*/  LOP3.LUT R23, R23, 0xffff, RZ, 0xc0, !PT ;  /* 0x0000ffff17177812 */ /* 0x000fe400078ec0ff */
[----:B------:R-:W-:-:S02]  /*135a0*/  LOP3.LUT R25, R25, 0xffff, RZ, 0xc0, !PT ;  /* 0x0000ffff19197812 */ /* 0x000fc400078ec0ff */
[----:B------:R-:W-:Y:S02]  /*135b0*/  PRMT R23, R24, 0x3340, R23 ;  /* 0x0000334018177816 */ /* 0x000fe40000000017 */
[----:B------:R-:W-:Y:S02]  /*135c0*/  SHF.R.U32.HI R24, RZ, 0x8, R7 ;  /* 0x00000008ff187819 */ /* 0x000fe40000011607 */
[----:B------:R-:W-:Y:S02]  /*135d0*/  LOP3.LUT R7, R28, 0xffff, RZ, 0xc0, !PT ;  /* 0x0000ffff1c077812 */ /* 0x000fe400078ec0ff */
[----:B------:R-:W2:Y:S02]  /*135e0*/  LDL.LU R28, [R1+0x2c] ;  /* 0x00002c00011c7983 */ /* 0x000ea40000300800 */
[----:B------:R-:W-:Y:S02]  /*135f0*/  PRMT R7, R26, 0x3340, R7 ;  /* 0x000033401a077816 */ /* 0x000fe40000000007 */
[----:B------:R-:W-:-:S02]  /*13600*/  LOP3.LUT R26, R6, 0xffff, RZ, 0xc0, !PT ;  /* 0x0000ffff061a7812 */ /* 0x000fc400078ec0ff */
[----:B---3--:R-:W-:-:S04]  /*13610*/  SHF.R.U32.HI R3, RZ, 0x8, R3 ;  /* 0x00000008ff037819 */ /* 0x008fc80000011603 */
[----:B------:R-:W-:-:S04]  /*13620*/  LOP3.LUT R3, R3, 0xffff, RZ, 0xc0, !PT ;  /* 0x0000ffff03037812 */ /* 0x000fc800078ec0ff */
[----:B------:R-:W-:Y:S02]  /*13630*/  PRMT R3, R25, 0x3340, R3 ;  /* 0x0000334019037816 */ /* 0x000fe40000000003 */
[----:B------:R-:W-:Y:S02]  /*13640*/  LOP3.LUT R25, R0, 0xffff, RZ, 0xc0, !PT ;  /* 0x0000ffff00197812 */ /* 0x000fe400078ec0ff */
[----:B------:R-:W-:Y:S02]  /*13650*/  LOP3.LUT R0, R9, 0xffff, RZ, 0xc0, !PT ;  /* 0x0000ffff09007812 */ /* 0x000fe400078ec0ff */
[----:B------:R-:W-:Y:S02]  /*13660*/  PRMT R9, R25, 0x3340, R5 ;  /* 0x0000334019097816 */ /* 0x000fe40000000005 */
[--C-:B------:R-:W-:Y:S02]  /*13670*/  PRMT R5, R0, 0x3340, R1.reuse ;  /* 0x0000334000057816 */ /* 0x100fe40000000001 */
[----:B------:R-:W-:-:S02]  /*13680*/  PRMT R0, R26, 0x3340, R1 ;  /* 0x000033401a007816 */ /* 0x000fc40000000001 */
[----:B------:R-:W3:Y:S01]  /*13690*/  LDL.LU R26, [R1+0x30] ;  /* 0x00003000011a7983 */ /* 0x000ee20000300800 */
[----:B------:R-:W-:Y:S02]  /*136a0*/  SHF.R.U32.HI R18, RZ, 0x8, R18 ;  /* 0x00000008ff127819 */ /* 0x000fe40000011612 */
[----:B------:R-:W-:Y:S02]  /*136b0*/  SHF.R.U32.HI R27, RZ, 0x8, R27 ;  /* 0x00000008ff1b7819 */ /* 0x000fe4000001161b */
[----:B------:R-:W-:Y:S02]  /*136c0*/  LOP3.LUT R18, R18, 0xffff, RZ, 0xc0, !PT ;  /* 0x0000ffff12127812 */ /* 0x000fe400078ec0ff */
[----:B------:R-:W-:Y:S02]  /*136d0*/  LOP3.LUT R27, R27, 0xffff, RZ, 0xc0, !PT ;  /* 0x0000ffff1b1b7812 */ /* 0x000fe400078ec0ff */
[----:B------:R-:W-:Y:S02]  /*136e0*/  SHF.R.U32.HI R25, RZ, 0x8, R16 ;  /* 0x00000008ff197819 */ /* 0x000fe40000011610 */
[----:B------:R-:W-:-:S02]  /*136f0*/  PRMT R6, R18, 0x3340, R27 ;  /* 0x0000334012067816 */ /* 0x000fc4000000001b */
[----:B------:R-:W-:Y:S02]  /*13700*/  SHF.R.U32.HI R27, RZ, 0x8, R29 ;  /* 0x00000008ff1b7819 */ /* 0x000fe4000001161d */
[----:B------:R-:W-:Y:S02]  /*13710*/  SHF.R.U32.HI R18, RZ, 0x8, R20 ;  /* 0x00000008ff127819 */ /* 0x000fe40000011614 */
[----:B------:R-:W-:Y:S02]  /*13720*/  SHF.R.U32.HI R20, RZ, 0x8, R14 ;  /* 0x00000008ff147819 */ /* 0x000fe4000001160e */
[----:B------:R-:W-:Y:S01]  /*13730*/  LOP3.LUT R25, R25, 0xffff, RZ, 0xc0, !PT ;  /* 0x0000ffff19197812 */ /* 0x000fe200078ec0ff */
[----:B------:R-:W4:Y:S01]  /*13740*/  LDL.LU R14, [R1+0x6d0] ;  /* 0x0006d000010e7983 */ /* 0x000f220000300800 */
[----:B------:R-:W-:Y:S02]  /*13750*/  LOP3.LUT R27, R27, 0xffff, RZ, 0xc0, !PT ;  /* 0x0000ffff1b1b7812 */ /* 0x000fe400078ec0ff */
[----:B------:R-:W-:-:S02]  /*13760*/  LOP3.LUT R20, R20, 0xffff, RZ, 0xc0, !PT ;  /* 0x0000ffff14147812 */ /* 0x000fc400078ec0ff */
[----:B------:R-:W-:Y:S02]  /*13770*/  SHF.R.U32.HI R16, RZ, 0x8, R12 ;  /* 0x00000008ff107819 */ /* 0x000fe4000001160c */
[----:B------:R-:W-:Y:S01]  /*13780*/  PRMT R25, R27, 0x3340, R25 ;  /* 0x000033401b197816 */ /* 0x000fe20000000019 */
[----:B------:R-:W2:Y:S01]  /*13790*/  LDL.LU R12, [R1+0x6cc] ;  /* 0x0006cc00010c7983 */ /* 0x000ea20000300800 */
[----:B------:R-:W-:Y:S02]  /*137a0*/  SHF.R.U32.HI R27, RZ, 0x8, R17 ;  /* 0x00000008ff1b7819 */ /* 0x000fe40000011611 */
[----:B------:R-:W-:Y:S01]  /*137b0*/  SHF.R.U32.HI R29, RZ, 0x8, R22 ;  /* 0x00000008ff1d7819 */ /* 0x000fe20000011616 */
[----:B------:R-:W2:Y:S01]  /*137c0*/  LDL.LU R17, [R1+0x18] ;  /* 0x0000180001117983 */ /* 0x000ea20000300800 */
[----:B---3--:R-:W-:-:S04]  /*137d0*/  SHF.R.U32.HI R26, RZ, 0x8, R26 ;  /* 0x00000008ff1a7819 */ /* 0x008fc8000001161a */
[----:B------:R-:W-:-:S04]  /*137e0*/  LOP3.LUT R26, R26, 0xffff, RZ, 0xc0, !PT ;  /* 0x0000ffff1a1a7812 */ /* 0x000fc800078ec0ff */
[----:B------:R-:W-:Y:S02]  /*137f0*/  PRMT R20, R26, 0x3340, R20 ;  /* 0x000033401a147816 */ /* 0x000fe40000000014 */
[----:B------:R-:W-:Y:S02]  /*13800*/  SHF.R.U32.HI R26, RZ, 0x8, R13 ;  /* 0x00000008ff1a7819 */ /* 0x000fe4000001160d */
[----:B------:R-:W3:Y:S04]  /*13810*/  LDL.LU R13, [R1+0x6c8] ;  /* 0x0006c800010d7983 */ /* 0x000ee80000300800 */
[----:B------:R-:W3:Y:S01]  /*13820*/  LDL.LU R22, [R1+0x4c] ;  /* 0x00004c0001167983 */ /* 0x000ee20000300800 */
[----:B------:R-:W-:Y:S01]  /*13830*/  SHF.R.U32.HI R15, RZ, 0x8, R15 ;  /* 0x00000008ff0f7819 */ /* 0x000fe2000001160f */
[----:B0-----:R-:W-:Y:S01]  /*13840*/  ULEA UR4, UR5, UR4, 0x18 ;  /* 0x0000000405047291 */ /* 0x001fe2000f8ec0ff */
[----:B------:R-:W-:Y:S01]  /*13850*/  LOP3.LUT R27, R27, 0xffff, RZ, 0xc0, !PT ;  /* 0x0000ffff1b1b7812 */ /* 0x000fe200078ec0ff */
[----:B------:R-:W0:Y:S01]  /*13860*/  LDCU UR5, c[0x0][0x3b4] ;  /* 0x00007680ff0577ac */ /* 0x000e220008000800 */
[----:B------:R-:W-:-:S02]  /*13870*/  LOP3.LUT R26, R26, 0xffff, RZ, 0xc0, !PT ;  /* 0x0000ffff1a1a7812 */ /* 0x000fc400078ec0ff */
[----:B------:R-:W-:Y:S02]  /*13880*/  LOP3.LUT R15, R15, 0xffff, RZ, 0xc0, !PT ;  /* 0x0000ffff0f0f7812 */ /* 0x000fe400078ec0ff */
[----:B------:R-:W-:Y:S02]  /*13890*/  LOP3.LUT R24, R24, 0xffff, RZ, 0xc0, !PT ;  /* 0x0000ffff18187812 */ /* 0x000fe400078ec0ff */
[----:B------:R-:W-:Y:S02]  /*138a0*/  PRMT R27, R26, 0x3340, R27 ;  /* 0x000033401a1b7816 */ /* 0x000fe4000000001b */
[--C-:B------:R-:W-:Y:S02]  /*138b0*/  PRMT R15, R15, 0x3340, R1.reuse ;  /* 0x000033400f0f7816 */ /* 0x100fe40000000001 */
[----:B--2---:R-:W-:Y:S02]  /*138c0*/  LOP3.LUT R17, R17, 0xffff, RZ, 0xc0, !PT ;  /* 0x0000ffff11117812 */ /* 0x004fe400078ec0ff */
[----:B------:R-:W-:-:S02]  /*138d0*/  PRMT R24, R24, 0x3340, R1 ;  /* 0x0000334018187816 */ /* 0x000fc40000000001 */
[----:B------:R-:W-:Y:S02]  /*138e0*/  PRMT R15, R23, 0x5410, R15 ;  /* 0x00005410170f7816 */ /* 0x000fe4000000000f */
[----:B------:R-:W-:Y:S02]  /*138f0*/  PRMT R7, R7, 0x5410, R24 ;  /* 0x0000541007077816 */ /* 0x000fe40000000018 */
[----:B---3--:R-:W-:-:S04]  /*13900*/  LOP3.LUT R22, R22, 0xffff, RZ, 0xc0, !PT ;  /* 0x0000ffff16167812 */ /* 0x008fc800078ec0ff */
[----:B------:R-:W-:Y:S02]  /*13910*/  PRMT R26, R28, 0x4210, R22 ;  /* 0x000042101c1a7816 */ /* 0x000fe40000000016 */
[----:B------:R-:W-:Y:S02]  /*13920*/  PRMT R28, R12, 0x4210, R17 ;  /* 0x000042100c1c7816 */ /* 0x000fe40000000011 */
[----:B------:R-:W2:Y:S04]  /*13930*/  LDL.LU R12, [R1+0x6c4] ;  /* 0x0006c400010c7983 */ /* 0x000ea80000300800 */
[----:B------:R-:W3:Y:S04]  /*13940*/  LDL.LU R23, [R1+0x44] ;  /* 0x0000440001177983 */ /* 0x000ee80000300800 */
[----:B------:R1:W-:Y:S04]  /*13950*/  STS [R13+UR4], R26 ;  /* 0x0000001a0d007988 */ /* 0x0003e80008000804 */
[----:B------:R0:W-:Y:S04]  /*13960*/  STS [R13+UR4+0x80], R28 ;  /* 0x0000801c0d007988 */ /* 0x0001e80008000804 */
[----:B-1----:R-:W2:Y:S04]  /*13970*/  LDL.LU R26, [R1+0x48] ;  /* 0x00004800011a7983 */ /* 0x002ea80000300800 */
[----:B0-----:R-:W2:Y:S04]  /*13980*/  LDL.LU R28, [R1+0x40] ;  /* 0x00004000011c7983 */ /* 0x001ea80000300800 */
[----:B------:R-:W2:Y:S01]  /*13990*/  LDL.LU R24, [R1+0x70] ;  /* 0x0000700001187983 */ /* 0x000ea20000300800 */
[----:B------:R-:W-:-:S04]  /*139a0*/  SHF.R.U32.HI R2, RZ, 0x8, R2 ;  /* 0x00000008ff027819 */ /* 0x000fc80000011602 */
[----:B------:R-:W-:-:S04]  /*139b0*/  LOP3.LUT R2, R2, 0xffff, RZ, 0xc0, !PT ;  /* 0x0000ffff02027812 */ /* 0x000fc800078ec0ff */
[----:B------:R-:W-:Y:S02]  /*139c0*/  PRMT R2, R2, 0x3340, R1 ;  /* 0x0000334002027816 */ /* 0x000fe40000000001 */
[----:B------:R-:W-:Y:S02]  /*139d0*/  LOP3.LUT R18, R18, 0xffff, RZ, 0xc0, !PT ;  /* 0x0000ffff12127812 */ /* 0x000fe400078ec0ff */
[----:B------:R-:W-:Y:S02]  /*139e0*/  PRMT R2, R3, 0x5410, R2 ;  /* 0x0000541003027816 */ /* 0x000fe40000000002 */
[----:B------:R-:W-:Y:S02]  /*139f0*/  PRMT R5, R9, 0x5410, R5 ;  /* 0x0000541009057816 */ /* 0x000fe40000000005 */
[----:B------:R-:W-:Y:S02]  /*13a00*/  PRMT R0, R6, 0x5410, R0 ;  /* 0x0000541006007816 */ /* 0x000fe40000000000 */
[----:B------:R-:W-:-:S04]  /*13a10*/  PRMT R18, R18, 0x3340, R1 ;  /* 0x0000334012127816 */ /* 0x000fc80000000001 */
[----:B------:R-:W-:Y:S02]  /*13a20*/  PRMT R18, R25, 0x5410, R18 ;  /* 0x0000541019127816 */ /* 0x000fe40000000012 */
[----:B--2---:R-:W-:Y:S02]  /*13a30*/  LOP3.LUT R3, R24, 0xffff, RZ, 0xc0, !PT ;  /* 0x0000ffff18037812 */ /* 0x004fe400078ec0ff */
[----:B------:R-:W-:Y:S01]  /*13a40*/  LOP3.LUT R6, R28, 0xffff, RZ, 0xc0, !PT ;  /* 0x0000ffff1c067812 */ /* 0x000fe200078ec0ff */
[----:B------:R-:W0:Y:S01]  /*13a50*/  LDC R24, c[0x0][0x3b8] ;  /* 0x0000ee00ff187b82 */ /* 0x000e220000000800 */
[--C-:B----4-:R-:W-:Y:S02]  /*13a60*/  PRMT R9, R14, 0x4210, R3.reuse ;  /* 0x000042100e097816 */ /* 0x110fe40000000003 */
[----:B------:R-:W2:Y:S04]  /*13a70*/  LDL.LU R14, [R1+0x6c0] ;  /* 0x0006c000010e7983 */ /* 0x000ea80000300800 */
[----:B------:R-:W4:Y:S04]  /*13a80*/  LDL.LU R28, [R1+0x5b4] ;  /* 0x0005b400011c7983 */ /* 0x000f280000300800 */
[----:B------:R-:W2:Y:S01]  /*13a90*/  LDL.LU R25, [R1+0x64c] ;  /* 0x00064c0001197983 */ /* 0x000ea20000300800 */
[----:B------:R-:W-:-:S02]  /*13aa0*/  PRMT R2, R2, 0x5210, R3 ;  /* 0x0000521002027816 */ /* 0x000fc40000000003 */
[----:B------:R-:W-:-:S04]  /*13ab0*/  LOP3.LUT R3, R26, 0xffff, RZ, 0xc0, !PT ;  /* 0x0000ffff1a037812 */ /* 0x000fc800078ec0ff */
[--C-:B------:R-:W-:Y:S02]  /*13ac0*/  PRMT R19, R19, 0x4210, R3.reuse ;  /* 0x0000421013137816 */ /* 0x100fe40000000003 */
[----:B------:R-:W-:Y:S02]  /*13ad0*/  PRMT R0, R0, 0x5210, R3 ;  /* 0x0000521000007816 */ /* 0x000fe40000000003 */
[----:B---3--:R-:W-:Y:S02]  /*13ae0*/  LOP3.LUT R3, R23, 0xffff, RZ, 0xc0, !PT ;  /* 0x0000ffff17037812 */ /* 0x008fe400078ec0ff */
[----:B------:R-:W3:Y:S01]  /*13af0*/  LDL.LU R23, [R1+0x5ac] ;  /* 0x0005ac0001177983 */ /* 0x000ee20000300800 */
[----:B------:R-:W-:Y:S02]  /*13b00*/  PRMT R7, R7, 0x5210, R17 ;  /* 0x0000521007077816 */ /* 0x000fe40000000011 */
[----:B------:R-:W-:Y:S01]  /*13b10*/  PRMT R15, R15, 0x5210, R22 ;  /* 0x000052100f0f7816 */ /* 0x000fe20000000016 */
[----:B------:R-:W3:Y:S04]  /*13b20*/  LDL.LU R17, [R1+0x5b8] ;  /* 0x0005b80001117983 */ /* 0x000ee80000300800 */
[----:B------:R-:W3:Y:S04]  /*13b30*/  LDL.LU R22, [R1+0x5bc] ;  /* 0x0005bc0001167983 */ /* 0x000ee80000300800 */
[----:B------:R-:W3:Y:S01]  /*13b40*/  LDL.LU R26, [R1+0x5c0] ;  /* 0x0005c000011a7983 */ /* 0x000ee20000300800 */
[----:B------:R-:W-:-:S02]  /*13b50*/  LOP3.LUT R16, R16, 0xffff, RZ, 0xc0, !PT ;  /* 0x0000ffff10107812 */ /* 0x000fc400078ec0ff */
[----:B------:R-:W-:Y:S02]  /*13b60*/  LOP3.LUT R29, R29, 0xffff, RZ, 0xc0, !PT ;  /* 0x0000ffff1d1d7812 */ /* 0x000fe400078ec0ff */
[--C-:B------:R-:W-:Y:S02]  /*13b70*/  PRMT R16, R16, 0x3340, R1.reuse ;  /* 0x0000334010107816 */ /* 0x100fe40000000001 */
[----:B------:R-:W-:Y:S02]  /*13b80*/  PRMT R29, R29, 0x3340, R1 ;  /* 0x000033401d1d7816 */ /* 0x000fe40000000001 */
[----:B------:R-:W-:Y:S02]  /*13b90*/  PRMT R16, R20, 0x5410, R16 ;  /* 0x0000541014107816 */ /* 0x000fe40000000010 */
[----:B------:R-:W-:Y:S02]  /*13ba0*/  LOP3.LUT R12, R12, 0xffff, RZ, 0xc0, !PT ;  /* 0x0000ffff0c0c7812 */ /* 0x000fe400078ec0ff */
[----:B------:R-:W-:-:S02]  /*13bb0*/  PRMT R27, R27, 0x5410, R29 ;  /* 0x000054101b1b7816 */ /* 0x000fc4000000001d */
[--C-:B------:R-:W-:Y:S02]  /*13bc0*/  PRMT R8, R8, 0x4210, R3.reuse ;  /* 0x0000421008087816 */ /* 0x100fe40000000003 */
[----:B------:R-:W-:Y:S01]  /*13bd0*/  PRMT R16, R16, 0x5210, R3 ;  /* 0x0000521010107816 */ /* 0x000fe20000000003 */
[----:B------:R-:W-:Y:S01]  /*13be0*/  STS [R13+UR4+0x100], R15 ;  /* 0x0001000f0d007988 */ /* 0x000fe20008000804 */
[--C-:B------:R-:W-:Y:S02]  /*13bf0*/  PRMT R4, R4, 0x4210, R6.reuse ;  /* 0x0000421004047816 */ /* 0x100fe40000000006 */
[----:B------:R-:W-:Y:S01]  /*13c00*/  PRMT R5, R5, 0x5210, R6 ;  /* 0x0000521005057816 */ /* 0x000fe20000000006 */
[----:B------:R1:W-:Y:S01]  /*13c10*/  STS [R13+UR4+0x180], R7 ;  /* 0x000180070d007988 */ /* 0x0003e20008000804 */
[----:B------:R-:W-:Y:S02]  /*13c20*/  LOP3.LUT R3, R13, 0x20, RZ, 0x3c, !PT ;  /* 0x000000200d037812 */ /* 0x000fe400078e3cff */
[----:B------:R-:W-:-:S02]  /*13c30*/  PRMT R10, R10, 0x4210, R12 ;  /* 0x000042100a0a7816 */ /* 0x000fc4000000000c */
[----:B------:R-:W-:Y:S02]  /*13c40*/  PRMT R18, R18, 0x5210, R12 ;  /* 0x0000521012127816 */ /* 0x000fe4000000000c */
[C---:B------:R-:W-:Y:S02]  /*13c50*/  LOP3.LUT R6, R13.reuse, 0x40, RZ, 0x3c, !PT ;  /* 0x000000400d067812 */ /* 0x040fe400078e3cff */
[----:B-1----:R-:W-:Y:S01]  /*13c60*/  LOP3.LUT R13, R13, 0x60, RZ, 0x3c, !PT ;  /* 0x000000600d0d7812 */ /* 0x002fe200078e3cff */
[----:B------:R-:W-:Y:S04]  /*13c70*/  STS [R3+UR4+0x2000], R9 ;  /* 0x0020000903007988 */ /* 0x000fe80008000804 */
[----:B------:R-:W-:Y:S04]  /*13c80*/  STS [R3+UR4+0x2100], R2 ;  /* 0x0021000203007988 */ /* 0x000fe80008000804 */
[----:B------:R1:W-:Y:S04]  /*13c90*/  STS [R3+UR4+0x2080], R4 ;  /* 0x0020800403007988 */ /* 0x0003e80008000804 */
[----:B------:R0:W-:Y:S04]  /*13ca0*/  STS [R3+UR4+0x2180], R5 ;  /* 0x0021800503007988 */ /* 0x0001e80008000804 */
[----:B------:R-:W-:Y:S01]  /*13cb0*/  STS [R6+UR4+0x4000], R19 ;  /* 0x0040001306007988 */ /* 0x000fe20008000804 */
[----:B----4-:R-:W-:-:S04]  /*13cc0*/  ISETP.GE.AND P0, PT, R28, UR14, PT ;  /* 0x0000000e1c007c0c */ /* 0x010fc8000bf06270 */
[----:B--2---:R-:W-:Y:S02]  /*13cd0*/  ISETP.LT.AND P5, PT, R25, UR15, !P0 ;  /* 0x0000000f19007c0c */ /* 0x004fe4000c7a1270 */
[----:B------:R-:W2:Y:S01]  /*13ce0*/  LDL.LU R25, [R1+0x5c4] ;  /* 0x0005c40001197983 */ /* 0x000ea20000300800 */
[----:B------:R-:W-:-:S04]  /*13cf0*/  LOP3.LUT R14, R14, 0xffff, RZ, 0xc0, !PT ;  /* 0x0000ffff0e0e7812 */ /* 0x000fc800078ec0ff */
[--C-:B------:R-:W-:Y:S02]  /*13d00*/  PRMT R11, R11, 0x4210, R14.reuse ;  /* 0x000042100b0b7816 */ /* 0x100fe4000000000e */
[----:B------:R-:W-:Y:S01]  /*13d10*/  PRMT R27, R27, 0x5210, R14 ;  /* 0x000052101b1b7816 */ /* 0x000fe2000000000e */
[----:B------:R4:W-:Y:S04]  /*13d20*/  STS [R6+UR4+0x4100], R0 ;  /* 0x0041000006007988 */ /* 0x0009e80008000804 */
[----:B------:R-:W-:Y:S04]  /*13d30*/  STS [R6+UR4+0x4080], R10 ;  /* 0x0040800a06007988 */ /* 0x000fe80008000804 */
[----:B------:R-:W-:Y:S04]  /*13d40*/  STS [R6+UR4+0x4180], R18 ;  /* 0x0041801206007988 */ /* 0x000fe80008000804 */
[----:B------:R0:W-:Y:S04]  /*13d50*/  STS [R13+UR4+0x6000], R8 ;  /* 0x006000080d007988 */ /* 0x0001e80008000804 */
[----:B------:R0:W-:Y:S04]  /*13d60*/  STS [R13+UR4+0x6100], R16 ;  /* 0x006100100d007988 */ /* 0x0001e80008000804 */
[----:B------:R0:W-:Y:S04]  /*13d70*/  STS [R13+UR4+0x6080], R11 ;  /* 0x0060800b0d007988 */ /* 0x0001e80008000804 */
[----:B------:R-:W-:Y:S01]  /*13d80*/  STS [R13+UR4+0x6180], R27 ;  /* 0x0061801b0d007988 */ /* 0x000fe20008000804 */
[----:B------:R-:W-:Y:S06]  /*13d90*/  BAR.SYNC.DEFER_BLOCKING 0x0 ;  /* 0x0000000000007b1d */ /* 0x000fec0000010000 */
[----:B------:R-:W4:Y:S04]  /*13da0*/  LDS R13, [R21+UR4] ;  /* 0x00000004150d7984 */ /* 0x000f280008000800 */
[----:B------:R-:W4:Y:S04]  /*13db0*/  LDS R19, [R21+UR4+0x200] ;  /* 0x0002000415137984 */ /* 0x000f280008000800 */
[----:B------:R-:W4:Y:S01]  /*13dc0*/  LDS R18, [R21+UR4+0x400] ;  /* 0x0004000415127984 */ /* 0x000f220008000800 */
[----:B-1----:R-:W-:Y:S01]  /*13dd0*/  IMAD R4, R28, UR5, RZ ;  /* 0x000000051c047c24 */ /* 0x002fe2000f8e02ff */
[C---:B---3--:R-:W-:Y:S01]  /*13de0*/  ISETP.LT.AND P6, PT, R23.reuse, UR15, !P0 ;  /* 0x0000000f17007c0c */ /* 0x048fe2000c7c1270 */
[-C--:B0-----:R-:W-:Y:S01]  /*13df0*/  IMAD R5, R23, R24.reuse, RZ ;  /* 0x0000001817057224 */ /* 0x081fe200078e02ff */
[C---:B------:R-:W-:Y:S01]  /*13e00*/  ISETP.LT.AND P3, PT, R17.reuse, UR15, !P0 ;  /* 0x0000000f11007c0c */ /* 0x040fe2000c761270 */
[-C--:B------:R-:W-:Y:S01]  /*13e10*/  IMAD R3, R17, R24.reuse, RZ ;  /* 0x0000001811037224 */ /* 0x080fe200078e02ff */
[----:B----4-:R-:W-:Y:S01]  /*13e20*/  IADD3 R0, P1, PT, R4, UR12, RZ ;  /* 0x0000000c04007c10 */ /* 0x010fe2000ff3e0ff */
[----:B------:R-:W-:Y:S01]  /*13e30*/  IMAD R8, R22, R24, RZ ;  /* 0x0000001816087224 */ /* 0x000fe200078e02ff */
[----:B------:R-:W3:Y:S02]  /*13e40*/  LDL.LU R17, [R1+0x5cc] ;  /* 0x0005cc0001117983 */ /* 0x000ee40000300800 */
[----:B------:R-:W-:-:S02]  /*13e50*/  LEA.HI.X.SX32 R4, R4, UR13, 0x1, P1 ;  /* 0x0000000d04047c11 */ /* 0x000fc400088f0eff */
[C---:B------:R-:W-:Y:S01]  /*13e60*/  IADD3 R6, P1, PT, R5.reuse, R0, RZ ;  /* 0x0000000005067210 */ /* 0x040fe20007f3e0ff */
[----:B------:R-:W4:Y:S03]  /*13e70*/  LDL.LU R15, [R1+0x5d0] ;  /* 0x0005d000010f7983 */ /* 0x000f260000300800 */
[----:B------:R-:W-:Y:S01]  /*13e80*/  LEA.HI.X.SX32 R7, R5, R4, 0x1, P1 ;  /* 0x0000000405077211 */ /* 0x000fe200008f0eff */
[----:B------:R-:W4:Y:S01]  /*13e90*/  LDL.LU R16, [R1+0x5d4] ;  /* 0x0005d40001107983 */ /* 0x000f220000300800 */
[----:B------:R-:W-:Y:S02]  /*13ea0*/  ISETP.LT.AND P2, PT, R22, UR15, !P0 ;  /* 0x0000000f16007c0c */ /* 0x000fe4000c741270 */
[----:B------:R-:W-:Y:S01]  /*13eb0*/  IADD3 R2, P4, PT, R3, R0, RZ ;  /* 0x0000000003027210 */ /* 0x000fe20007f9e0ff */
[----:B------:R-:W-:Y:S01]  /*13ec0*/  IMAD R11, R26, R24, RZ ;  /* 0x000000181a0b7224 */ /* 0x000fe200078e02ff */
[----:B------:R-:W0:Y:S04]  /*13ed0*/  LDS R20, [R21+UR4+0x600] ;  /* 0x0006000415147984 */ /* 0x000e280008000800 */
[----:B------:R-:W-:Y:S01]  /*13ee0*/  LDS R12, [R21+UR4+0xe00] ;  /* 0x000e0004150c7984 */ /* 0x000fe20008000800 */
[----:B------:R-:W-:-:S03]  /*13ef0*/  PRMT R9, R13, 0x7770, RZ ;  /* 0x000077700d097816 */ /* 0x000fc600000000ff */
[----:B------:R-:W-:Y:S04]  /*13f00*/  LDS R23, [R21+UR4+0x800] ;  /* 0x0008000415177984 */ /* 0x000fe80008000800 */
[----:B------:R1:W-:Y:S01]  /*13f10*/  @P6 STG.E.U8 desc[UR10][R6.64], R9 ;  /* 0x0000000906006986 */ /* 0x0003e2000c10110a */
[----:B------:R-:W-:Y:S02]  /*13f20*/  LEA.HI.X.SX32 R3, R3, R4, 0x1, P4 ;  /* 0x0000000403037211 */ /* 0x000fe400020f0eff */
[----:B------:R-:W-:Y:S01]  /*13f30*/  PRMT R14, R19, 0x7770, RZ ;  /* 0x00007770130e7816 */ /* 0x000fe200000000ff */
[----:B------:R-:W0:Y:S01]  /*13f40*/  LDS R22, [R21+UR4+0xa00] ;  /* 0x000a000415167984 */ /* 0x000e220008000800 */
[----:B------:R-:W-:-:S03]  /*13f50*/  ISETP.LT.AND P1, PT, R26, UR15, !P0 ;  /* 0x0000000f1a007c0c */ /* 0x000fc6000c721270 */
[----:B------:R-:W0:Y:S01]  /*13f60*/  LDS R9, [R21+UR4+0xc00] ;  /* 0x000c000415097984 */ /* 0x000e220008000800 */
[----:B-1----:R-:W-:-:S03]  /*13f70*/  IADD3 R6, P6, PT, R8, R0, RZ ;  /* 0x0000000008067210 */ /* 0x002fc60007fde0ff */
[----:B------:R2:W-:Y:S01]  /*13f80*/  @P3 STG.E.U8 desc[UR10][R2.64], R14 ;  /* 0x0000000e02003986 */ /* 0x0005e2000c10110a */
[----:B------:R-:W-:-:S03]  /*13f90*/  LEA.HI.X.SX32 R7, R8, R4, 0x1, P6 ;  /* 0x0000000408077211 */ /* 0x000fc600030f0eff */
[----:B------:R-:W4:Y:S01]  /*13fa0*/  LDL.LU R26, [R1+0x654] ;  /* 0x00065400011a7983 */ /* 0x000f220000300800 */
[----:B------:R-:W-:-:S05]  /*13fb0*/  PRMT R8, R18, 0x7770, RZ ;  /* 0x0000777012087816 */ /* 0x000fca00000000ff */
[----:B------:R-:W-:Y:S01]  /*13fc0*/  @P2 STG.E.U8 desc[UR10][R6.64], R8 ;  /* 0x0000000806002986 */ /* 0x000fe2000c10110a */
[C---:B--2---:R-:W-:Y:S01]  /*13fd0*/  IMAD R3, R25.reuse, R24, RZ ;  /* 0x0000001819037224 */ /* 0x044fe200078e02ff */
[----:B------:R-:W-:Y:S02]  /*13fe0*/  ISETP.LT.AND P2, PT, R25, UR15, !P0 ;  /* 0x0000000f19007c0c */ /* 0x000fe4000c741270 */
[----:B------:R-:W-:Y:S04]  /*13ff0*/  LDS R8, [R21+UR4+0x1400] ;  /* 0x0014000415087984 */ /* 0x000fe80008000800 */
[----:B------:R-:W2:Y:S04]  /*14000*/  LDL.LU R25, [R1+0x650] ;  /* 0x0006500001197983 */ /* 0x000ea80000300800 */
[----:B------:R-:W2:Y:S01]  /*14010*/  LDL.LU R28, [R1+0x658] ;  /* 0x00065800011c7983 */ /* 0x000ea20000300800 */
[----:B------:R-:W-:-:S02]  /*14020*/  IADD3 R10, P4, PT, R11, R0, RZ ;  /* 0x000000000b0a7210 */ /* 0x000fc40007f9e0ff */
[----:B0-----:R-:W-:Y:S01]  /*14030*/  PRMT R2, R20, 0x7770, RZ ;  /* 0x0000777014027816 */ /* 0x001fe200000000ff */
[----:B------:R-:W2:Y:S01]  /*14040*/  LDL.LU R27, [R1+0x5d8] ;  /* 0x0005d800011b7983 */ /* 0x000ea20000300800 */
[----:B------:R-:W-:-:S05]  /*14050*/  LEA.HI.X.SX32 R11, R11, R4, 0x1, P4 ;  /* 0x000000040b0b7211 */ /* 0x000fca00020f0eff */
[----:B------:R0:W-:Y:S01]  /*14060*/  @P1 STG.E.U8 desc[UR10][R10.64], R2 ;  /* 0x000000020a001986 */ /* 0x0001e2000c10110a */
[----:B------:R-:W-:-:S03]  /*14070*/  PRMT R14, R22, 0x7770, RZ ;  /* 0x00007770160e7816 */ /* 0x000fc600000000ff */
[----:B------:R-:W1:Y:S04]  /*14080*/  LDS R11, [R21+UR4+0x1000] ;  /* 0x00100004150b7984 */ /* 0x000e680008000800 */
[----:B------:R-:W1:Y:S01]  /*14090*/  LDS R10, [R21+UR4+0x1200] ;  /* 0x00120004150a7984 */ /* 0x000e620008000800 */
[----:B0-----:R-:W-:-:S04]  /*140a0*/  IADD3 R2, P6, PT, R3, R0, RZ ;  /* 0x0000000003027210 */ /* 0x001fc80007fde0ff */
[----:B------:R-:W-:Y:S02]  /*140b0*/  LEA.HI.X.SX32 R3, R3, R4, 0x1, P6 ;  /* 0x0000000403037211 */ /* 0x000fe400030f0eff */
[C---:B---3--:R-:W-:Y:S01]  /*140c0*/  ISETP.LT.AND P4, PT, R17.reuse, UR15, !P0 ;  /* 0x0000000f11007c0c */ /* 0x048fe2000c781270 */
[-C--:B------:R-:W-:Y:S01]  /*140d0*/  IMAD R7, R17, R24.reuse, RZ ;  /* 0x0000001811077224 */ /* 0x080fe200078e02ff */
[----:B------:R-:W-:Y:S02]  /*140e0*/  PRMT R17, R23, 0x7770, RZ ;  /* 0x0000777017117816 */ /* 0x000fe400000000ff */
[C---:B----4-:R-:W-:Y:S01]  /*140f0*/  ISETP.LT.AND P3, PT, R15.reuse, UR15, !P0 ;  /* 0x0000000f0f007c0c */ /* 0x050fe2000c761270 */
[----:B------:R-:W-:Y:S01]  /*14100*/  IMAD R15, R15, R24, RZ ;  /* 0x000000180f0f7224 */ /* 0x000fe200078e02ff */
[C---:B------:R-:W-:Y:S01]  /*14110*/  IADD3 R6, P6, PT, R7.reuse, R0, RZ ;  /* 0x0000000007067210 */ /* 0x040fe20007fde0ff */
[----:B------:R0:W-:Y:S03]  /*14120*/  @P2 STG.E.U8 desc[UR10][R2.64], R17 ;  /* 0x0000001102002986 */ /* 0x0001e6000c10110a */
[----:B------:R-:W-:-:S02]  /*14130*/  LEA.HI.X.SX32 R7, R7, R4, 0x1, P6 ;  /* 0x0000000407077211 */ /* 0x000fc400030f0eff */
[----:B0-----:R-:W-:Y:S02]  /*14140*/  IADD3 R2, P2, PT, R15, R0, RZ ;  /* 0x000000000f027210 */ /* 0x001fe40007f5e0ff */
[----:B------:R-:W-:Y:S02]  /*14150*/  PRMT R17, R9, 0x7770, RZ ;  /* 0x0000777009117816 */ /* 0x000fe400000000ff */
[----:B------:R-:W-:Y:S01]  /*14160*/  LEA.HI.X.SX32 R3, R15, R4, 0x1, P2 ;  /* 0x000000040f037211 */ /* 0x000fe200010f0eff */
[----:B------:R-:W-:Y:S04]  /*14170*/  @P4 STG.E.U8 desc[UR10][R6.64], R14 ;  /* 0x0000000e06004986 */ /* 0x000fe8000c10110a */
[----:B------:R0:W-:Y:S01]  /*14180*/  @P3 STG.E.U8 desc[UR10][R2.64], R17 ;  /* 0x0000001102003986 */ /* 0x0001e2000c10110a */
[----:B------:R-:W-:-:S03]  /*14190*/  ISETP.LT.AND P1, PT, R16, UR15, !P0 ;  /* 0x0000000f10007c0c */ /* 0x000fc6000c721270 */
[----:B------:R-:W3:Y:S04]  /*141a0*/  LDS R7, [R21+UR4+0x1600] ;  /* 0x0016000415077984 */ /* 0x000ee80008000800 */
[----:B------:R-:W4:Y:S01]  /*141b0*/  LDS R6, [R21+UR4+0x1800] ;  /* 0x0018000415067984 */ /* 0x000f220008000800 */
[----:B------:R-:W-:-:S03]  /*141c0*/  ISETP.LT.AND P2, PT, R26, UR15, !P0 ;  /* 0x0000000f1a007c0c */ /* 0x000fc6000c741270 */
[----:B------:R-:W-:Y:S04]  /*141d0*/  LDS R3, [R21+UR4+0x1c00] ;  /* 0x001c000415037984 */ /* 0x000fe80008000800 */
[----:B------:R-:W3:Y:S01]  /*141e0*/  LDL.LU R26, [R1+0x5dc] ;  /* 0x0005dc00011a7983 */ /* 0x000ee20000300800 */
[----:B--2---:R-:W-:-:S03]  /*141f0*/  ISETP.LT.AND P3, PT, R28, UR15, !P0 ;  /* 0x0000000f1c007c0c */ /* 0x004fc6000c761270 */
[----:B------:R-:W2:Y:S01]  /*14200*/  LDL.LU R28, [R1+0x65c] ;  /* 0x00065c00011c7983 */ /* 0x000ea20000300800 */
[-C--:B------:R-:W-:Y:S01]  /*14210*/  IMAD R16, R16, R24.reuse, RZ ;  /* 0x0000001810107224 */ /* 0x080fe200078e02ff */
[----:B------:R-:W-:Y:S01]  /*14220*/  ISETP.LT.AND P4, PT, R25, UR15, !P0 ;  /* 0x0000000f19007c0c */ /* 0x000fe2000c781270 */
[----:B0-----:R-:W-:Y:S01]  /*14230*/  IMAD R2, R27, R24, RZ ;  /* 0x000000181b027224 */ /* 0x001fe200078e02ff */
[----:B-1----:R-:W-:Y:S01]  /*14240*/  PRMT R17, R11, 0x7770, RZ ;  /* 0x000077700b117816 */ /* 0x002fe200000000ff */
[----:B------:R-:W3:Y:S01]  /*14250*/  LDL.LU R29, [R1+0x660] ;  /* 0x00066000011d7983 */ /* 0x000ee20000300800 */
[----:B------:R-:W-:Y:S01]  /*14260*/  IADD3 R14, P6, PT, R16, R0, RZ ;  /* 0x00000000100e7210 */ /* 0x000fe20007fde0ff */
[----:B------:R-:W-:Y:S02]  /*14270*/  IMAD R25, R24, 0x40, R5 ;  /* 0x0000004018197824 */ /* 0x000fe400078e0205 */
[----:B------:R-:W0:Y:S01]  /*14280*/  LDS R5, [R21+UR4+0x1a00] ;  /* 0x001a000415057984 */ /* 0x000e220008000800 */
[----:B------:R-:W-:-:S02]  /*14290*/  LEA.HI.X.SX32 R15, R16, R4, 0x1, P6 ;  /* 0x00000004100f7211 */ /* 0x000fc400030f0eff */
[----:B------:R-:W-:-:S05]  /*142a0*/  PRMT R16, R12, 0x7770, RZ ;  /* 0x000077700c107816 */ /* 0x000fca00000000ff */
[----:B------:R1:W-:Y:S01]  /*142b0*/  @P1 STG.E.U8 desc[UR10][R14.64], R16 ;  /* 0x000000100e001986 */ /* 0x0003e2000c10110a */
[----:B------:R-:W-:Y:S02]  /*142c0*/  ISETP.LT.AND P1, PT, R27, UR15, !P0 ;  /* 0x0000000f1b007c0c */ /* 0x000fe4000c721270 */
[----:B-1----:R-:W-:-:S04]  /*142d0*/  IADD3 R14, P6, PT, R25, R0, RZ ;  /* 0x00000000190e7210 */ /* 0x002fc80007fde0ff */
[----:B------:R-:W-:Y:S02]  /*142e0*/  LEA.HI.X.SX32 R15, R25, R4, 0x1, P6 ;  /* 0x00000004190f7211 */ /* 0x000fe400030f0eff */
[----:B------:R-:W-:Y:S02]  /*142f0*/  IADD3 R16, P6, PT, R2, R0, RZ ;  /* 0x0000000002107210 */ /* 0x000fe40007fde0ff */
[----:B------:R-:W-:Y:S01]  /*14300*/  PRMT R27, R10, 0x7770, RZ ;  /* 0x000077700a1b7816 */ /* 0x000fe200000000ff */
[----:B------:R1:W-:Y:S02]  /*14310*/  @P5 STG.E.U8 desc[UR10][R14.64], R17 ;  /* 0x000000110e005986 */ /* 0x0003e4000c10110a */
[----:B-1----:R-:W-:Y:S01]  /*14320*/  LEA.HI.X.SX32 R17, R2, R4, 0x1, P6 ;  /* 0x0000000402117211 */ /* 0x002fe200030f0eff */
[----:B------:R-:W-:Y:S01]  /*14330*/  IMAD R25, R24, 0x10, R25 ;  /* 0x0000001018197824 */ /* 0x000fe200078e0219 */
[----:B------:R-:W1:Y:S04]  /*14340*/  LDS R2, [R21+UR4+0x1e00] ;  /* 0x001e000415027984 */ /* 0x000e680008000800 */
[----:B------:R0:W-:Y:S04]  /*14350*/  @P1 STG.E.U8 desc[UR10][R16.64], R27 ;  /* 0x0000001b10001986 */ /* 0x0001e8000c10110a */
[----:B0-----:R-:W4:Y:S01]  /*14360*/  LDL.LU R27, [R1+0x5e0] ;  /* 0x0005e000011b7983 */ /* 0x001f220000300800 */
[----:B--2---:R-:W-:-:S03]  /*14370*/  ISETP.LT.AND P1, PT, R28, UR15, !P0 ;  /* 0x0000000f1c007c0c */ /* 0x004fc6000c721270 */
[----:B------:R-:W2:Y:S01]  /*14380*/  LDL.LU R28, [R1+0x5e4] ;  /* 0x0005e400011c7983 */ /* 0x000ea20000300800 */
[C---:B------:R-:W-:Y:S01]  /*14390*/  IADD3 R14, P6, PT, R25.reuse, R0, RZ ;  /* 0x00000000190e7210 */ /* 0x040fe20007fde0ff */
[C---:B---3--:R-:W-:Y:S01]  /*143a0*/  IMAD R21, R26.reuse, R24, RZ ;  /* 0x000000181a157224 */ /* 0x048fe200078e02ff */
[----:B------:R-:W-:Y:S02]  /*143b0*/  ISETP.LT.AND P5, PT, R26, UR15, !P0 ;  /* 0x0000000f1a007c0c */ /* 0x000fe4000c7a1270 */
[----:B------:R-:W-:Y:S02]  /*143c0*/  LEA.HI.X.SX32 R15, R25, R4, 0x1, P6 ;  /* 0x00000004190f7211 */ /* 0x000fe400030f0eff */
[----:B------:R-:W-:Y:S01]  /*143d0*/  PRMT R26, R8, 0x7770, RZ ;  /* 0x00007770081a7816 */ /* 0x000fe200000000ff */
[----:B------:R-:W-:Y:S01]  /*143e0*/  IMAD R25, R24, 0x10, R25 ;  /* 0x0000001018197824 */ /* 0x000fe200078e0219 */
[----:B------:R-:W-:-:S03]  /*143f0*/  IADD3 R16, P6, PT, R21, R0, RZ ;  /* 0x0000000015107210 */ /* 0x000fc60007fde0ff */
[----:B------:R0:W-:Y:S01]  /*14400*/  @P2 STG.E.U8 desc[UR10][R14.64], R26 ;  /* 0x0000001a0e002986 */ /* 0x0001e2000c10110a */
[----:B------:R-:W-:Y:S02]  /*14410*/  LEA.HI.X.SX32 R17, R21, R4, 0x1, P6 ;  /* 0x0000000415117211 */ /* 0x000fe400030f0eff */
[----:B0-----:R-:W-:Y:S02]  /*14420*/  PRMT R15, R7, 0x7770, RZ ;  /* 0x00007770070f7816 */ /* 0x001fe400000000ff */
[----:B------:R-:W-:-:S03]  /*14430*/  IADD3 R14, P6, PT, R25, R0, RZ ;  /* 0x00000000190e7210 */ /* 0x000fc60007fde0ff */
[----:B------:R0:W-:Y:S01]  /*14440*/  @P5 STG.E.U8 desc[UR10][R16.64], R15 ;  /* 0x0000000f10005986 */ /* 0x0001e2000c10110a */
[----:B------:R-:W-:-:S03]  /*14450*/  ISETP.LT.AND P5, PT, R29, UR15, !P0 ;  /* 0x0000000f1d007c0c */ /* 0x000fc6000c7a1270 */
[----:B------:R-:W3:Y:S01]  /*14460*/  LDL.LU R29, [R1+0x5e8] ;  /* 0x0005e800011d7983 */ /* 0x000ee20000300800 */
[----:B0-----:R-:W-:Y:S02]  /*14470*/  LEA.HI.X.SX32 R15, R25, R4, 0x1, P6 ;  /* 0x00000004190f7211 */ /* 0x001fe400030f0eff */
[----:B----4-:R-:W-:-:S05]  /*14480*/  PRMT R17, R6, 0x7770, RZ ;  /* 0x0000777006117816 */ /* 0x010fca00000000ff */
[----:B------:R0:W-:Y:S01]  /*14490*/  @P4 STG.E.U8 desc[UR10][R14.64], R17 ;  /* 0x000000110e004986 */ /* 0x0001e2000c10110a */
[C---:B------:R-:W-:Y:S01]  /*144a0*/  IMAD R21, R27.reuse, R24, RZ ;  /* 0x000000181b157224 */ /* 0x040fe200078e02ff */
[----:B------:R-:W-:-:S04]  /*144b0*/  ISETP.LT.AND P2, PT, R27, UR15, !P0 ;  /* 0x0000000f1b007c0c */ /* 0x000fc8000c741270 */
[----:B------:R-:W-:Y:S02]  /*144c0*/  IADD3 R16, P6, PT, R21, R0, RZ ;  /* 0x0000000015107210 */ /* 0x000fe40007fde0ff */
[----:B------:R-:W-:Y:S02]  /*144d0*/  PRMT R27, R5, 0x7770, RZ ;  /* 0x00007770051b7816 */ /* 0x000fe400000000ff */
[----:B0-----:R-:W-:-:S05]  /*144e0*/  LEA.HI.X.SX32 R17, R21, R4, 0x1, P6 ;  /* 0x0000000415117211 */ /* 0x001fca00030f0eff */
[----:B------:R0:W-:Y:S01]  /*144f0*/  @P2 STG.E.U8 desc[UR10][R16.64], R27 ;  /* 0x0000001b10002986 */ /* 0x0001e2000c10110a */
[C---:B--2---:R-:W-:Y:S01]  /*14500*/  ISETP.LT.AND P4, PT, R28.reuse, UR15, !P0 ;  /* 0x0000000f1c007c0c */ /* 0x044fe2000c781270 */
[----:B------:R-:W-:Y:S02]  /*14510*/  IMAD R21, R28, R24, RZ ;  /* 0x000000181c157224 */ /* 0x000fe400078e02ff */
[----:B------:R-:W2:Y:S04]  /*14520*/  LDL.LU R28, [R1+0x668] ;  /* 0x00066800011c7983 */ /* 0x000ea80000300800 */
[----:B0-----:R-:W4:Y:S01]  /*14530*/  LDL.LU R17, [R1+0x664] ;  /* 0x0006640001117983 */ /* 0x001f220000300800 */
[----:B------:R-:W-:Y:S01]  /*14540*/  IMAD R25, R24, 0x10, R25 ;  /* 0x0000001018197824 */ /* 0x000fe200078e0219 */
[----:B------:R-:W-:-:S04]  /*14550*/  PRMT R26, R3, 0x7770, RZ ;  /* 0x00007770031a7816 */ /* 0x000fc800000000ff */
[----:B------:R-:W-:-:S04]  /*14560*/  IADD3 R14, P6, PT, R25, R0, RZ ;  /* 0x00000000190e7210 */ /* 0x000fc80007fde0ff */
[----:B------:R-:W-:Y:S02]  /*14570*/  LEA.HI.X.SX32 R15, R25, R4, 0x1, P6 ;  /* 0x00000004190f7211 */ /* 0x000fe400030f0eff */
[----:B------:R-:W-:-:S03]  /*14580*/  IADD3 R16, P6, PT, R21, R0, RZ ;  /* 0x0000000015107210 */ /* 0x000fc60007fde0ff */
[----:B------:R0:W-:Y:S01]  /*14590*/  @P3 STG.E.U8 desc[UR10][R14.64], R26 ;  /* 0x0000001a0e003986 */ /* 0x0001e2000c10110a */
[----:B---3--:R-:W-:-:S03]  /*145a0*/  ISETP.LT.AND P3, PT, R29, UR15, !P0 ;  /* 0x0000000f1d007c0c */ /* 0x008fc6000c761270 */
[----:B0-----:R-:W3:Y:S01]  /*145b0*/  LDL.LU R26, [R1+0x5f0] ;  /* 0x0005f000011a7983 */ /* 0x001ee20000300800 */
[----:B-1----:R-:W-:Y:S02]  /*145c0*/  PRMT R15, R2, 0x7770, RZ ;  /* 0x00007770020f7816 */ /* 0x002fe400000000ff */
[----:B----4-:R-:W-:Y:S02]  /*145d0*/  ISETP.LT.AND P2, PT, R17, UR15, !P0 ;  /* 0x0000000f11007c0c */ /* 0x010fe4000c741270 */
[----:B------:R-:W-:Y:S01]  /*145e0*/  LEA.HI.X.SX32 R17, R21, R4, 0x1, P6 ;  /* 0x0000000415117211 */ /* 0x000fe200030f0eff */
[----:B------:R-:W-:Y:S02]  /*145f0*/  IMAD R21, R29, R24, RZ ;  /* 0x000000181d157224 */ /* 0x000fe400078e02ff */
[----:B------:R-:W4:Y:S04]  /*14600*/  LDL.LU R29, [R1+0x66c] ;  /* 0x00066c00011d7983 */ /* 0x000f280000300800 */
[----:B------:R0:W-:Y:S01]  /*14610*/  @P4 STG.E.U8 desc[UR10][R16.64], R15 ;  /* 0x0000000f10004986 */ /* 0x0001e2000c10110a */
[----:B--2---:R-:W-:-:S03]  /*14620*/  ISETP.LT.AND P4, PT, R28, UR15, !P0 ;  /* 0x0000000f1c007c0c */ /* 0x004fc6000c781270 */
[----:B------:R-:W2:Y:S01]  /*14630*/  LDL.LU R28, [R1+0x5f4] ;  /* 0x0005f400011c7983 */ /* 0x000ea20000300800 */
[----:B------:R-:W-:-:S05]  /*14640*/  IMAD R25, R24, 0x10, R25 ;  /* 0x0000001018197824 */ /* 0x000fca00078e0219 */
[----:B------:R-:W-:Y:S02]  /*14650*/  IADD3 R14, P6, PT, R25, R0, RZ ;  /* 0x00000000190e7210 */ /* 0x000fe40007fde0ff */
[----:B0-----:R-:W-:Y:S02]  /*14660*/  PRMT R17, R13, 0x7771, RZ ;  /* 0x000077710d117816 */ /* 0x001fe400000000ff */
[----:B------:R-:W-:Y:S02]  /*14670*/  LEA.HI.X.SX32 R15, R25, R4, 0x1, P6 ;  /* 0x00000004190f7211 */ /* 0x000fe400030f0eff */
[----:B------:R-:W-:Y:S02]  /*14680*/  IADD3 R16, P6, PT, R21, R0, RZ ;  /* 0x0000000015107210 */ /* 0x000fe40007fde0ff */
[----:B------:R-:W-:Y:S01]  /*14690*/  PRMT R27, R19, 0x7771, RZ ;  /* 0x00007771131b7816 */ /* 0x000fe200000000ff */
[----:B------:R0:W-:Y:S01]  /*146a0*/  @P1 STG.E.U8 desc[UR10][R14.64], R17 ;  /* 0x000000110e001986 */ /* 0x0001e2000c10110a */
[----:B------:R-:W-:Y:S01]  /*146b0*/  IMAD R25, R24, 0x10, R25 ;  /* 0x0000001018197824 */ /* 0x000fe200078e0219 */
[----:B0-----:R-:W-:-:S05]  /*146c0*/  LEA.HI.X.SX32 R17, R21, R4, 0x1, P6 ;  /* 0x0000000415117211 */ /* 0x001fca00030f0eff */
[----:B------:R0:W-:Y:S01]  /*146d0*/  @P3 STG.E.U8 desc[UR10][R16.64], R27 ;  /* 0x0000001b10003986 */ /* 0x0001e2000c10110a */
[C---:B------:R-:W-:Y:S01]  /*146e0*/  IADD3 R14, P6, PT, R25.reuse, R0, RZ ;  /* 0x00000000190e7210 */ /* 0x040fe20007fde0ff */
[C---:B---3--:R-:W-:Y:S02]  /*146f0*/  IMAD R21, R26.reuse, R24, RZ ;  /* 0x000000181a157224 */ /* 0x048fe400078e02ff */
[----:B0-----:R-:W3:Y:S01]  /*14700*/  LDL.LU R27, [R1+0x670] ;  /* 0x00067000011b7983 */ /* 0x001ee20000300800 */
[----:B------:R-:W-:Y:S02]  /*14710*/  ISETP.LT.AND P1, PT, R26, UR15, !P0 ;  /* 0x0000000f1a007c0c */ /* 0x000fe4000c721270 */
[----:B------:R-:W-:Y:S02]  /*14720*/  LEA.HI.X.SX32 R15, R25, R4, 0x1, P6 ;  /* 0x00000004190f7211 */ /* 0x000fe400030f0eff */
[----:B------:R-:W-:Y:S02]  /*14730*/  PRMT R26, R18, 0x7771, RZ ;  /* 0x00007771121a7816 */ /* 0x000fe400000000ff */
[----:B------:R-:W-:-:S03]  /*14740*/  IADD3 R16, P6, PT, R21, R0, RZ ;  /* 0x0000000015107210 */ /* 0x000fc60007fde0ff */
[----:B------:R0:W-:Y:S01]  /*14750*/  @P5 STG.E.U8 desc[UR10][R14.64], R26 ;  /* 0x0000001a0e005986 */ /* 0x0001e2000c10110a */
[----:B------:R-:W-:Y:S02]  /*14760*/  LEA.HI.X.SX32 R17, R21, R4, 0x1, P6 ;  /* 0x0000000415117211 */ /* 0x000fe400030f0eff */
[----:B----4-:R-:W-:Y:S02]  /*14770*/  ISETP.LT.AND P3, PT, R29, UR15, !P0 ;  /* 0x0000000f1d007c0c */ /* 0x010fe4000c761270 */
[----:B------:R-:W4:Y:S01]  /*14780*/  LDL.LU R29, [R1+0x5f8] ;  /* 0x0005f800011d7983 */ /* 0x000f220000300800 */
[C---:B--2---:R-:W-:Y:S01]  /*14790*/  ISETP.LT.AND P5, PT, R28.reuse, UR15, !P0 ;  /* 0x0000000f1c007c0c */ /* 0x044fe2000c7a1270 */
[----:B------:R-:W-:Y:S02]  /*147a0*/  IMAD R21, R28, R24, RZ ;  /* 0x000000181c157224 */ /* 0x000fe400078e02ff */
[----:B------:R-:W2:Y:S01]  /*147b0*/  LDL.LU R28, [R1+0x674] ;  /* 0x00067400011c7983 */ /* 0x000ea20000300800 */
[----:B------:R-:W-:Y:S01]  /*147c0*/  IMAD R25, R24, 0x10, R25 ;  /* 0x0000001018197824 */ /* 0x000fe200078e0219 */
[----:B0-----:R-:W-:-:S04]  /*147d0*/  PRMT R15, R20, 0x7771, RZ ;  /* 0x00007771140f7816 */ /* 0x001fc800000000ff */
[C---:B------:R-:W-:Y:S01]  /*147e0*/  IADD3 R14, P6, PT, R25.reuse, R0, RZ ;  /* 0x00000000190e7210 */ /* 0x040fe20007fde0ff */
[----:B------:R0:W-:Y:S03]  /*147f0*/  @P1 STG.E.U8 desc[UR10][R16.64], R15 ;  /* 0x0000000f10001986 */ /* 0x0001e6000c10110a */
[----:B0-----:R-:W-:Y:S02]  /*14800*/  LEA.HI.X.SX32 R15, R25, R4, 0x1, P6 ;  /* 0x00000004190f7211 */ /* 0x001fe400030f0eff */
[----:B------:R-:W-:Y:S02]  /*14810*/  PRMT R17, R23, 0x7771, RZ ;  /* 0x0000777117117816 */ /* 0x000fe400000000ff */
[----:B------:R-:W-:-:S03]  /*14820*/  IADD3 R16, P6, PT, R21, R0, RZ ;  /* 0x0000000015107210 */ /* 0x000fc60007fde0ff */
[----:B------:R0:W-:Y:S02]  /*14830*/  @P2 STG.E.U8 desc[UR10][R14.64], R17 ;  /* 0x000000110e002986 */ /* 0x0001e4000c10110a */
[----:B0-----:R-:W-:Y:S02]  /*14840*/  LEA.HI.X.SX32 R17, R21, R4, 0x1, P6 ;  /* 0x0000000415117211 */ /* 0x001fe400030f0eff */
[----:B---3--:R-:W-:Y:S02]  /*14850*/  ISETP.LT.AND P1, PT, R27, UR15, !P0 ;  /* 0x0000000f1b007c0c */ /* 0x008fe4000c721270 */
[----:B------:R-:W-:-:S05]  /*14860*/  PRMT R27, R22, 0x7771, RZ ;  /* 0x00007771161b7816 */ /* 0x000fca00000000ff */
[----:B------:R0:W-:Y:S01]  /*14870*/  @P5 STG.E.U8 desc[UR10][R16.64], R27 ;  /* 0x0000001b10005986 */ /* 0x0001e2000c10110a */
[C---:B----4-:R-:W-:Y:S01]  /*14880*/  ISETP.LT.AND P2, PT, R29.reuse, UR15, !P0 ;  /* 0x0000000f1d007c0c */ /* 0x050fe2000c741270 */
[----:B------:R-:W-:Y:S02]  /*14890*/  IMAD R21, R29, R24, RZ ;  /* 0x000000181d157224 */ /* 0x000fe400078e02ff */
[----:B------:R-:W3:Y:S04]  /*148a0*/  LDL.LU R29, [R1+0x678] ;  /* 0x00067800011d7983 */ /* 0x000ee80000300800 */
[----:B0-----:R-:W4:Y:S01]  /*148b0*/  LDL.LU R27, [R1+0x5fc] ;  /* 0x0005fc00011b7983 */ /* 0x001f220000300800 */
[----:B--2---:R-:W-:-:S03]  /*148c0*/  ISETP.LT.AND P5, PT, R28, UR15, !P0 ;  /* 0x0000000f1c007c0c */ /* 0x004fc6000c7a1270 */
[----:B------:R-:W2:Y:S01]  /*148d0*/  LDL.LU R28, [R1+0x600] ;  /* 0x00060000011c7983 */ /* 0x000ea20000300800 */
[----:B------:R-:W-:Y:S01]  /*148e0*/  IMAD R25, R24, 0x10, R25 ;  /* 0x0000001018197824 */ /* 0x000fe200078e0219 */
[----:B------:R-:W-:-:S04]  /*148f0*/  PRMT R26, R9, 0x7771, RZ ;  /* 0x00007771091a7816 */ /* 0x000fc800000000ff */
[----:B------:R-:W-:-:S04]  /*14900*/  IADD3 R14, P6, PT, R25, R0, RZ ;  /* 0x00000000190e7210 */ /* 0x000fc80007fde0ff */
[----:B------:R-:W-:Y:S01]  /*14910*/  LEA.HI.X.SX32 R15, R25, R4, 0x1, P6 ;  /* 0x00000004190f7211 */ /* 0x000fe200030f0eff */
[----:B------:R-:W-:Y:S01]  /*14920*/  IMAD R25, R24, 0x10, R25 ;  /* 0x0000001018197824 */ /* 0x000fe200078e0219 */
[----:B------:R-:W-:-:S03]  /*14930*/  IADD3 R16, P6, PT, R21, R0, RZ ;  /* 0x0000000015107210 */ /* 0x000fc60007fde0ff */
[----:B------:R0:W-:Y:S01]  /*14940*/  @P4 STG.E.U8 desc[UR10][R14.64], R26 ;  /* 0x0000001a0e004986 */ /* 0x0001e2000c10110a */
[----:B------:R-:W-:Y:S02]  /*14950*/  LEA.HI.X.SX32 R17, R21, R4, 0x1, P6 ;  /* 0x0000000415117211 */ /* 0x000fe400030f0eff */
[----:B0-----:R-:W-:Y:S02]  /*14960*/  PRMT R15, R12, 0x7771, RZ ;  /* 0x000077710c0f7816 */ /* 0x001fe400000000ff */
[----:B------:R-:W-:-:S03]  /*14970*/  IADD3 R14, P6, PT, R25, R0, RZ ;  /* 0x00000000190e7210 */ /* 0x000fc60007fde0ff */
[----:B------:R0:W-:Y:S02]  /*14980*/  @P2 STG.E.U8 desc[UR10][R16.64], R15 ;  /* 0x0000000f10002986 */ /* 0x0001e4000c10110a */
[----:B0-----:R-:W-:Y:S02]  /*14990*/  LEA.HI.X.SX32 R15, R25, R4, 0x1, P6 ;  /* 0x00000004190f7211 */ /* 0x001fe400030f0eff */
[----:B------:R-:W-:-:S05]  /*149a0*/  PRMT R17, R11, 0x7771, RZ ;  /* 0x000077710b117816 */ /* 0x000fca00000000ff */
[----:B------:R0:W-:Y:S01]  /*149b0*/  @P3 STG.E.U8 desc[UR10][R14.64], R17 ;  /* 0x000000110e003986 */ /* 0x0001e2000c10110a */
[C---:B----4-:R-:W-:Y:S01]  /*149c0*/  IMAD R21, R27.reuse, R24, RZ ;  /* 0x000000181b157224 */ /* 0x050fe200078e02ff */
[----:B------:R-:W-:-:S04]  /*149d0*/  ISETP.LT.AND P4, PT, R27, UR15, !P0 ;  /* 0x0000000f1b007c0c */ /* 0x000fc8000c781270 */
[C---:B------:R-:W-:Y:S02]  /*149e0*/  IADD3 R16, P6, PT, R21.reuse, R0, RZ ;  /* 0x0000000015107210 */ /* 0x040fe40007fde0ff */
[----:B------:R-:W-:Y:S02]  /*149f0*/  PRMT R27, R10, 0x7771, RZ ;  /* 0x000077710a1b7816 */ /* 0x000fe400000000ff */
[----:B0-----:R-:W-:Y:S01]  /*14a00*/  LEA.HI.X.SX32 R17, R21, R4, 0x1, P6 ;  /* 0x0000000415117211 */ /* 0x001fe200030f0eff */
[C---:B--2---:R-:W-:Y:S01]  /*14a10*/  IMAD R21, R28.reuse, R24, RZ ;  /* 0x000000181c157224 */ /* 0x044fe200078e02ff */
[----:B---3--:R-:W-:Y:S02]  /*14a20*/  ISETP.LT.AND P2, PT, R29, UR15, !P0 ;  /* 0x0000000f1d007c0c */ /* 0x008fe4000c741270 */
[----:B------:R-:W2:Y:S01]  /*14a30*/  LDL.LU R29, [R1+0x604] ;  /* 0x00060400011d7983 */ /* 0x000ea20000300800 */
[----:B------:R-:W-:-:S03]  /*14a40*/  ISETP.LT.AND P3, PT, R28, UR15, !P0 ;  /* 0x0000000f1c007c0c */ /* 0x000fc6000c761270 */
[----:B------:R-:W3:Y:S04]  /*14a50*/  LDL.LU R28, [R1+0x680] ;  /* 0x00068000011c7983 */ /* 0x000ee80000300800 */
[----:B------:R0:W-:Y:S04]  /*14a60*/  @P4 STG.E.U8 desc[UR10][R16.64], R27 ;  /* 0x0000001b10004986 */ /* 0x0001e8000c10110a */
[----:B0-----:R-:W4:Y:S01]  /*14a70*/  LDL.LU R17, [R1+0x67c] ;  /* 0x00067c0001117983 */ /* 0x001f220000300800 */
[----:B------:R-:W-:Y:S01]  /*14a80*/  IMAD R25, R24, 0x10, R25 ;  /* 0x0000001018197824 */ /* 0x000fe200078e0219 */
[----:B------:R-:W-:-:S04]  /*14a90*/  PRMT R26, R8, 0x7771, RZ ;  /* 0x00007771081a7816 */ /* 0x000fc800000000ff */
[----:B------:R-:W-:-:S04]  /*14aa0*/  IADD3 R14, P6, PT, R25, R0, RZ ;  /* 0x00000000190e7210 */ /* 0x000fc80007fde0ff */
[----:B------:R-:W-:Y:S02]  /*14ab0*/  LEA.HI.X.SX32 R15, R25, R4, 0x1, P6 ;  /* 0x00000004190f7211 */ /* 0x000fe400030f0eff */
[----:B------:R-:W-:-:S03]  /*14ac0*/  IADD3 R16, P6, PT, R21, R0, RZ ;  /* 0x0000000015107210 */ /* 0x000fc60007fde0ff */
[----:B------:R0:W-:Y:S04]  /*14ad0*/  @P1 STG.E.U8 desc[UR10][R14.64], R26 ;  /* 0x0000001a0e001986 */ /* 0x0001e8000c10110a */
[----:B0-----:R-:W3:Y:S01]  /*14ae0*/  LDL.LU R26, [R1+0x608] ;  /* 0x00060800011a7983 */ /* 0x001ee20000300800 */
[----:B------:R-:W-:Y:S02]  /*14af0*/  PRMT R15, R7, 0x7771, RZ ;  /* 0x00007771070f7816 */ /* 0x000fe400000000ff */
[----:B--2---:R-:W-:Y:S02]  /*14b00*/  ISETP.LT.AND P1, PT, R29, UR15, !P0 ;  /* 0x0000000f1d007c0c */ /* 0x004fe4000c721270 */
[----:B----4-:R-:W-:Y:S02]  /*14b10*/  ISETP.LT.AND P4, PT, R17, UR15, !P0 ;  /* 0x0000000f11007c0c */ /* 0x010fe4000c781270 */
[----:B------:R-:W-:Y:S01]  /*14b20*/  LEA.HI.X.SX32 R17, R21, R4, 0x1, P6 ;  /* 0x0000000415117211 */ /* 0x000fe200030f0eff */
[----:B------:R-:W-:-:S02]  /*14b30*/  IMAD R21, R29, R24, RZ ;  /* 0x000000181d157224 */ /* 0x000fc400078e02ff */
[----:B------:R-:W2:Y:S04]  /*14b40*/  LDL.LU R29, [R1+0x684] ;  /* 0x00068400011d7983 */ /* 0x000ea80000300800 */
[----:B------:R0:W-:Y:S01]  /*14b50*/  @P3 STG.E.U8 desc[UR10][R16.64], R15 ;  /* 0x0000000f10003986 */ /* 0x0001e2000c10110a */
[----:B---3--:R-:W-:-:S03]  /*14b60*/  ISETP.LT.AND P3, PT, R28, UR15, !P0 ;  /* 0x0000000f1c007c0c */ /* 0x008fc6000c761270 */
[----:B------:R-:W3:Y:S01]  /*14b70*/  LDL.LU R28, [R1+0x60c] ;  /* 0x00060c00011c7983 */ /* 0x000ee20000300800 */
[----:B------:R-:W-:-:S05]  /*14b80*/  IMAD R25, R24, 0x10, R25 ;  /* 0x0000001018197824 */ /* 0x000fca00078e0219 */
[C---:B------:R-:W-:Y:S02]  /*14b90*/  IADD3 R14, P6, PT, R25.reuse, R0, RZ ;  /* 0x00000000190e7210 */ /* 0x040fe40007fde0ff */
        /* <DEDUP_REMOVED lines=9> */
[C---:B------:R-:W-:Y:S02]  /*14c30*/  IMAD R21, R26.reuse, R24, RZ ;  /* 0x000000181a157224 */ /* 0x040fe400078e02ff */
[----:B0-----:R-:W4:Y:S01]  /*14c40*/  LDL.LU R27, [R1+0x68c] ;  /* 0x00068c00011b7983 */ /* 0x001f220000300800 */
[----:B------:R-:W-:Y:S02]  /*14c50*/  ISETP.LT.AND P5, PT, R26, UR15, !P0 ;  /* 0x0000000f1a007c0c */ /* 0x000fe4000c7a1270 */
[----:B------:R-:W-:Y:S02]  /*14c60*/  LEA.HI.X.SX32 R15, R25, R4, 0x1, P6 ;  /* 0x00000004190f7211 */ /* 0x000fe400030f0eff */
[----:B------:R-:W-:Y:S02]  /*14c70*/  PRMT R26, R3, 0x7771, RZ ;  /* 0x00007771031a7816 */ /* 0x000fe400000000ff */
[----:B------:R-:W-:-:S03]  /*14c80*/  IADD3 R16, P6, PT, R21, R0, RZ ;  /* 0x0000000015107210 */ /* 0x000fc60007fde0ff */
[----:B------:R0:W-:Y:S01]  /*14c90*/  @P2 STG.E.U8 desc[UR10][R14.64], R26 ;  /* 0x0000001a0e002986 */ /* 0x0001e2000c10110a */
[----:B------:R-:W-:Y:S02]  /*14ca0*/  LEA.HI.X.SX32 R17, R21, R4, 0x1, P6 ;  /* 0x0000000415117211 */ /* 0x000fe400030f0eff */
[----:B--2---:R-:W-:Y:S02]  /*14cb0*/  ISETP.LT.AND P1, PT, R29, UR15, !P0 ;  /* 0x0000000f1d007c0c */ /* 0x004fe4000c721270 */
[----:B------:R-:W2:Y:S01]  /*14cc0*/  LDL.LU R29, [R1+0x610] ;  /* 0x00061000011d7983 */ /* 0x000ea20000300800 */
[C---:B---3--:R-:W-:Y:S01]  /*14cd0*/  ISETP.LT.AND P2, PT, R28.reuse, UR15, !P0 ;  /* 0x0000000f1c007c0c */ /* 0x048fe2000c741270 */
[----:B------:R-:W-:Y:S02]  /*14ce0*/  IMAD R21, R28, R24, RZ ;  /* 0x000000181c157224 */ /* 0x000fe400078e02ff */
[----:B------:R-:W3:Y:S01]  /*14cf0*/  LDL.LU R28, [R1+0x690] ;  /* 0x00069000011c7983 */ /* 0x000ee20000300800 */
        /* <DEDUP_REMOVED lines=9> */
[----:B----4-:R-:W-:Y:S02]  /*14d90*/  ISETP.LT.AND P5, PT, R27, UR15, !P0 ;  /* 0x0000000f1b007c0c */ /* 0x010fe4000c7a1270 */
[----:B------:R-:W-:-:S05]  /*14da0*/  PRMT R27, R19, 0x7772, RZ ;  /* 0x00007772131b7816 */ /* 0x000fca00000000ff */
[----:B------:R0:W-:Y:S01]  /*14db0*/  @P2 STG.E.U8 desc[UR10][R16.64], R27 ;  /* 0x0000001b10002986 */ /* 0x0001e2000c10110a */
[C---:B--2---:R-:W-:Y:S01]  /*14dc0*/  ISETP.LT.AND P4, PT, R29.reuse, UR15, !P0 ;  /* 0x0000000f1d007c0c */ /* 0x044fe2000c781270 */
[----:B------:R-:W-:Y:S02]  /*14dd0*/  IMAD R21, R29, R24, RZ ;  /* 0x000000181d157224 */ /* 0x000fe400078e02ff */
[----:B------:R-:W2:Y:S04]  /*14de0*/  LDL.LU R29, [R1+0x694] ;  /* 0x00069400011d7983 */ /* 0x000ea80000300800 */
[----:B0-----:R-:W4:Y:S01]  /*14df0*/  LDL.LU R27, [R1+0x614] ;  /* 0x00061400011b7983 */ /* 0x001f220000300800 */
[----:B---3--:R-:W-:-:S03]  /*14e00*/  ISETP.LT.AND P2, PT, R28, UR15, !P0 ;  /* 0x0000000f1c007c0c */ /* 0x008fc6000c741270 */
[----:B------:R-:W3:Y:S01]  /*14e10*/  LDL.LU R28, [R1+0x618] ;  /* 0x00061800011c7983 */ /* 0x000ee20000300800 */
        /* <DEDUP_REMOVED lines=19> */
[C---:B---3--:R-:W-:Y:S01]  /*14f50*/  IMAD R21, R28.reuse, R24, RZ ;  /* 0x000000181c157224 */ /* 0x048fe200078e02ff */
[----:B--2---:R-:W-:Y:S02]  /*14f60*/  ISETP.LT.AND P4, PT, R29, UR15, !P0 ;  /* 0x0000000f1d007c0c */ /* 0x004fe4000c781270 */
        /* <DEDUP_REMOVED lines=22> */
[----:B------:R-:W-:Y:S02]  /*150d0*/  IADD3 R14, P6, PT, R25, R0, RZ ;  /* 0x00000000190e7210 */ /* 0x000fe40007fde0ff */
[----:B0-----:R-:W-:Y:S02]  /*150e0*/  PRMT R17, R11, 0x7772, RZ ;  /* 0x000077720b117816 */ /* 0x001fe400000000ff */
[----:B------:R-:W-:Y:S02]  /*150f0*/  LEA.HI.X.SX32 R15, R25, R4, 0x1, P6 ;  /* 0x00000004190f7211 */ /* 0x000fe400030f0eff */
[C---:B------:R-:W-:Y:S02]  /*15100*/  IADD3 R16, P6, PT, R21.reuse, R0, RZ ;  /* 0x0000000015107210 */ /* 0x040fe40007fde0ff */
[----:B------:R-:W-:Y:S01]  /*15110*/  PRMT R27, R10, 0x7772, RZ ;  /* 0x000077720a1b7816 */ /* 0x000fe200000000ff */
[----:B------:R0:W-:Y:S02]  /*15120*/  @P2 STG.E.U8 desc[UR10][R14.64], R17 ;  /* 0x000000110e002986 */ /* 0x0001e4000c10110a */
[----:B0-----:R-:W-:-:S05]  /*15130*/  LEA.HI.X.SX32 R17, R21, R4, 0x1, P6 ;  /* 0x0000000415117211 */ /* 0x001fca00030f0eff */
[----:B------:R0:W-:Y:S01]  /*15140*/  @P5 STG.E.U8 desc[UR10][R16.64], R27 ;  /* 0x0000001b10005986 */ /* 0x0001e2000c10110a */
[----:B------:R-:W-:-:S03]  /*15150*/  IMAD R25, R24, 0x10, R25 ;  /* 0x0000001018197824 */ /* 0x000fc600078e0219 */
[----:B0-----:R-:W4:Y:S02]  /*15160*/  LDL.LU R27, [R1+0x6a4] ;  /* 0x0006a400011b7983 */ /* 0x001f240000300800 */
[C---:B------:R-:W-:Y:S01]  /*15170*/  IADD3 R14, P6, PT, R25.reuse, R0, RZ ;  /* 0x00000000190e7210 */ /* 0x040fe20007fde0ff */
[C---:B------:R-:W-:Y:S01]  /*15180*/  IMAD R21, R26.reuse, R24, RZ ;  /* 0x000000181a157224 */ /* 0x040fe200078e02ff */
        /* <DEDUP_REMOVED lines=23> */
[----:B------:R-:W-:Y:S01]  /*15300*/  IMAD R25, R24, 0x10, R25 ;  /* 0x0000001018197824 */ /* 0x000fe200078e0219 */
[----:B------:R-:W-:-:S04]  /*15310*/  PRMT R26, R3, 0x7772, RZ ;  /* 0x00007772031a7816 */ /* 0x000fc800000000ff */
[----:B------:R-:W-:-:S04]  /*15320*/  IADD3 R14, P6, PT, R25, R0, RZ ;  /* 0x00000000190e7210 */ /* 0x000fc80007fde0ff */
[----:B------:R-:W-:-:S05]  /*15330*/  LEA.HI.X.SX32 R15, R25, R4, 0x1, P6 ;  /* 0x00000004190f7211 */ /* 0x000fca00030f0eff */
[----:B------:R1:W-:Y:S01]  /*15340*/  @P1 STG.E.U8 desc[UR10][R14.64], R26 ;  /* 0x0000001a0e001986 */ /* 0x0003e2000c10110a */
[C---:B--2---:R-:W-:Y:S01]  /*15350*/  ISETP.LT.AND P3, PT, R29.reuse, UR15, !P0 ;  /* 0x0000000f1d007c0c */ /* 0x044fe2000c761270 */
[----:B------:R-:W-:Y:S02]  /*15360*/  IMAD R21, R29, R24, RZ ;  /* 0x000000181d157224 */ /* 0x000fe400078e02ff */
[----:B------:R-:W2:Y:S04]  /*15370*/  LDL.LU R29, [R1+0x6ac] ;  /* 0x0006ac00011d7983 */ /* 0x000ea80000300800 */
[----:B0-----:R-:W4:Y:S01]  /*15380*/  LDL.LU R27, [R1+0x62c] ;  /* 0x00062c00011b7983 */ /* 0x001f220000300800 */
[----:B---3--:R-:W-:-:S03]  /*15390*/  ISETP.LT.AND P4, PT, R28, UR15, !P0 ;  /* 0x0000000f1c007c0c */ /* 0x008fc6000c781270 */
[----:B------:R-:W3:Y:S04]  /*153a0*/  LDL.LU R28, [R1+0x630] ;  /* 0x00063000011c7983 */ /* 0x000ee80000300800 */
[----:B-1----:R-:W2:Y:S01]  /*153b0*/  LDL.LU R26, [R1+0x6b0] ;  /* 0x0006b000011a7983 */ /* 0x002ea20000300800 */
[----:B------:R-:W-:-:S04]  /*153c0*/  IADD3 R16, P6, PT, R21, R0, RZ ;  /* 0x0000000015107210 */ /* 0x000fc80007fde0ff */
[----:B------:R-:W-:Y:S01]  /*153d0*/  LEA.HI.X.SX32 R17, R21, R4, 0x1, P6 ;  /* 0x0000000415117211 */ /* 0x000fe200030f0eff */
[----:B------:R-:W-:Y:S01]  /*153e0*/  IMAD R25, R24, 0x10, R25 ;  /* 0x0000001018197824 */ /* 0x000fe200078e0219 */
[----:B------:R-:W-:-:S04]  /*153f0*/  PRMT R15, R2, 0x7772, RZ ;  /* 0x00007772020f7816 */ /* 0x000fc800000000ff */
[----:B------:R-:W-:Y:S01]  /*15400*/  IADD3 R14, P6, PT, R25, R0, RZ ;  /* 0x00000000190e7210 */ /* 0x000fe20007fde0ff */
[----:B------:R0:W-:Y:S01]  /*15410*/  @P3 STG.E.U8 desc[UR10][R16.64], R15 ;  /* 0x0000000f10003986 */ /* 0x0001e2000c10110a */
[----:B------:R-:W-:Y:S02]  /*15420*/  PRMT R13, R13, 0x7773, RZ ;  /* 0x000077730d0d7816 */ /* 0x000fe400000000ff */
[----:B------:R-:W-:Y:S02]  /*15430*/  PRMT R19, R19, 0x7773, RZ ;  /* 0x0000777313137816 */ /* 0x000fe400000000ff */
[----:B0-----:R-:W-:-:S05]  /*15440*/  LEA.HI.X.SX32 R15, R25, R4, 0x1, P6 ;  /* 0x00000004190f7211 */ /* 0x001fca00030f0eff */
[----:B------:R3:W-:Y:S01]  /*15450*/  @P5 STG.E.U8 desc[UR10][R14.64], R13 ;  /* 0x0000000d0e005986 */ /* 0x0007e2000c10110a */
[C---:B----4-:R-:W-:Y:S01]  /*15460*/  ISETP.LT.AND P1, PT, R27.reuse, UR15, !P0 ;  /* 0x0000000f1b007c0c */ /* 0x050fe2000c721270 */
[----:B------:R-:W-:Y:S02]  /*15470*/  IMAD R21, R27, R24, RZ ;  /* 0x000000181b157224 */ /* 0x000fe400078e02ff */
[----:B------:R-:W4:Y:S03]  /*15480*/  LDL.LU R27, [R1+0x634] ;  /* 0x00063400011b7983 */ /* 0x000f260000300800 */
[----:B------:R-:W-:Y:S01]  /*15490*/  IADD3 R16, P6, PT, R21, R0, RZ ;  /* 0x0000000015107210 */ /* 0x000fe20007fde0ff */
[----:B---3--:R-:W-:-:S03]  /*154a0*/  IMAD R13, R28, R24, RZ ;  /* 0x000000181c0d7224 */ /* 0x008fc600078e02ff */
[----:B------:R-:W-:Y:S02]  /*154b0*/  LEA.HI.X.SX32 R17, R21, R4, 0x1, P6 ;  /* 0x0000000415117211 */ /* 0x000fe400030f0eff */
[----:B------:R-:W-:Y:S02]  /*154c0*/  ISETP.LT.AND P6, PT, R28, UR15, !P0 ;  /* 0x0000000f1c007c0c */ /* 0x000fe4000c7c1270 */
[----:B------:R-:W3:Y:S04]  /*154d0*/  LDL.LU R28, [R1+0x6b4] ;  /* 0x0006b400011c7983 */ /* 0x000ee80000300800 */
[----:B------:R-:W3:Y:S04]  /*154e0*/  LDL.LU R21, [R1+0x638] ;  /* 0x0006380001157983 */ /* 0x000ee80000300800 */
[----:B------:R0:W-:Y:S01]  /*154f0*/  @P1 STG.E.U8 desc[UR10][R16.64], R19 ;  /* 0x0000001310001986 */ /* 0x0001e2000c10110a */
[----:B--2---:R-:W-:-:S03]  /*15500*/  ISETP.LT.AND P1, PT, R26, UR15, !P0 ;  /* 0x0000000f1a007c0c */ /* 0x004fc6000c721270 */
[----:B------:R-:W2:Y:S01]  /*15510*/  LDL.LU R26, [R1+0x63c] ;  /* 0x00063c00011a7983 */ /* 0x000ea20000300800 */
[----:B------:R-:W-:-:S05]  /*15520*/  IMAD R25, R24, 0x10, R25 ;  /* 0x0000001018197824 */ /* 0x000fca00078e0219 */
[C---:B------:R-:W-:Y:S02]  /*15530*/  IADD3 R14, P5, PT, R25.reuse, R0, RZ ;  /* 0x00000000190e7210 */ /* 0x040fe40007fbe0ff */
[----:B------:R-:W-:Y:S02]  /*15540*/  PRMT R18, R18, 0x7773, RZ ;  /* 0x0000777312127816 */ /* 0x000fe400000000ff */
[----:B------:R-:W-:Y:S02]  /*15550*/  LEA.HI.X.SX32 R15, R25, R4, 0x1, P5 ;  /* 0x00000004190f7211 */ /* 0x000fe400028f0eff */
[C---:B0-----:R-:W-:Y:S01]  /*15560*/  IADD3 R16, P5, PT, R13.reuse, R0, RZ ;  /* 0x000000000d107210 */ /* 0x041fe20007fbe0ff */
[----:B------:R-:W-:Y:S01]  /*15570*/  IMAD R25, R24, 0x10, R25 ;  /* 0x0000001018197824 */ /* 0x000fe200078e0219 */
[----:B------:R-:W-:Y:S02]  /*15580*/  PRMT R20, R20, 0x7773, RZ ;  /* 0x0000777314147816 */ /* 0x000fe400000000ff */
[----:B------:R-:W-:Y:S01]  /*15590*/  LEA.HI.X.SX32 R17, R13, R4, 0x1, P5 ;  /* 0x000000040d117211 */ /* 0x000fe200028f0eff */
[----:B------:R0:W-:Y:S04]  /*155a0*/  @P2 STG.E.U8 desc[UR10][R14.64], R18 ;  /* 0x000000120e002986 */ /* 0x0001e8000c10110a */
[----:B------:R-:W-:Y:S01]  /*155b0*/  @P6 STG.E.U8 desc[UR10][R16.64], R20 ;  /* 0x0000001410006986 */ /* 0x000fe2000c10110a */
[----:B------:R-:W-:-:S02]  /*155c0*/  PRMT R23, R23, 0x7773, RZ ;  /* 0x0000777317177816 */ /* 0x000fc400000000ff */
[----:B0-----:R-:W-:-:S04]  /*155d0*/  IADD3 R14, P5, PT, R25, R0, RZ ;  /* 0x00000000190e7210 */ /* 0x001fc80007fbe0ff */
[----:B------:R-:W-:Y:S01]  /*155e0*/  LEA.HI.X.SX32 R15, R25, R4, 0x1, P5 ;  /* 0x00000004190f7211 */ /* 0x000fe200028f0eff */
[----:B------:R-:W-:-:S04]  /*155f0*/  IMAD R25, R24, 0x10, R25 ;  /* 0x0000001018197824 */ /* 0x000fc800078e0219 */
[----:B------:R0:W-:Y:S02]  /*15600*/  @P4 STG.E.U8 desc[UR10][R14.64], R23 ;  /* 0x000000170e004986 */ /* 0x0001e4000c10110a */
[----:B0-----:R-:W-:-:S04]  /*15610*/  IADD3 R14, P4, PT, R25, R0, RZ ;  /* 0x00000000190e7210 */ /* 0x001fc80007f9e0ff */
[----:B------:R-:W-:Y:S01]  /*15620*/  LEA.HI.X.SX32 R15, R25, R4, 0x1, P4 ;  /* 0x00000004190f7211 */ /* 0x000fe200020f0eff */
[C---:B----4-:R-:W-:Y:S01]  /*15630*/  IMAD R13, R27.reuse, R24, RZ ;  /* 0x000000181b0d7224 */ /* 0x050fe200078e02ff */
[----:B------:R-:W-:Y:S02]  /*15640*/  ISETP.LT.AND P2, PT, R27, UR15, !P0 ;  /* 0x0000000f1b007c0c */ /* 0x000fe4000c741270 */
[----:B------:R-:W4:Y:S02]  /*15650*/  LDL.LU R27, [R1+0x6b8] ;  /* 0x0006b800011b7983 */ /* 0x000f240000300800 */
[----:B------:R-:W-:-:S04]  /*15660*/  IADD3 R16, P6, PT, R13, R0, RZ ;  /* 0x000000000d107210 */ /* 0x000fc80007fde0ff */
[----:B------:R-:W-:Y:S02]  /*15670*/  LEA.HI.X.SX32 R17, R13, R4, 0x1, P6 ;  /* 0x000000040d117211 */ /* 0x000fe400030f0eff */
[----:B------:R-:W-:-:S05]  /*15680*/  PRMT R13, R22, 0x7773, RZ ;  /* 0x00007773160d7816 */ /* 0x000fca00000000ff */
[----:B------:R0:W-:Y:S01]  /*15690*/  @P2 STG.E.U8 desc[UR10][R16.64], R13 ;  /* 0x0000000d10002986 */ /* 0x0001e2000c10110a */
[C---:B---3--:R-:W-:Y:S01]  /*156a0*/  ISETP.LT.AND P2, PT, R21.reuse, UR15, !P0 ;  /* 0x0000000f15007c0c */ /* 0x048fe2000c741270 */
[-C--:B------:R-:W-:Y:S01]  /*156b0*/  IMAD R19, R21, R24.reuse, RZ ;  /* 0x0000001815137224 */ /* 0x080fe200078e02ff */
[----:B------:R-:W-:Y:S01]  /*156c0*/  PRMT R21, R9, 0x7773, RZ ;  /* 0x0000777309157816 */ /* 0x000fe200000000ff */
[----:B0-----:R-:W3:Y:S01]  /*156d0*/  LDL.LU R13, [R1+0x644] ;  /* 0x00064400010d7983 */ /* 0x001ee20000300800 */
[C---:B--2---:R-:W-:Y:S01]  /*156e0*/  IMAD R9, R26.reuse, R24, RZ ;  /* 0x000000181a097224 */ /* 0x044fe200078e02ff */
[----:B------:R-:W-:Y:S02]  /*156f0*/  ISETP.LT.AND P4, PT, R26, UR15, !P0 ;  /* 0x0000000f1a007c0c */ /* 0x000fe4000c781270 */
[----:B------:R-:W2:Y:S01]  /*15700*/  LDL.LU R26, [R1+0x648] ;  /* 0x00064800011a7983 */ /* 0x000ea20000300800 */
[----:B------:R-:W-:-:S03]  /*15710*/  ISETP.LT.AND P5, PT, R28, UR15, !P0 ;  /* 0x0000000f1c007c0c */ /* 0x000fc6000c7a1270 */
[----:B------:R-:W2:Y:S04]  /*15720*/  LDL.LU R22, [R1+0x640] ;  /* 0x0006400001167983 */ /* 0x000ea80000300800 */
[----:B------:R-:W2:Y:S01]  /*15730*/  LDL.LU R28, [R1+0x6bc] ;  /* 0x0006bc00011c7983 */ /* 0x000ea20000300800 */
[----:B------:R-:W-:Y:S01]  /*15740*/  ISETP.LT.AND P3, PT, R29, UR15, !P0 ;  /* 0x0000000f1d007c0c */ /* 0x000fe2000c761270 */
[----:B------:R-:W-:Y:S01]  /*15750*/  IMAD R25, R24, 0x10, R25 ;  /* 0x0000001018197824 */ /* 0x000fe200078e0219 */
[----:B------:R-:W-:Y:S02]  /*15760*/  IADD3 R16, P6, PT, R19, R0, RZ ;  /* 0x0000000013107210 */ /* 0x000fe40007fde0ff */
[----:B------:R-:W-:Y:S02]  /*15770*/  PRMT R29, R11, 0x7773, RZ ;  /* 0x000077730b1d7816 */ /* 0x000fe400000000ff */
[----:B------:R-:W-:-:S07]  /*15780*/  LEA.HI.X.SX32 R17, R19, R4, 0x1, P6 ;  /* 0x0000000413117211 */ /* 0x000fce00030f0eff */
[----:B------:R0:W-:Y:S01]  /*15790*/  @P3 STG.E.U8 desc[UR10][R14.64], R21 ;  /* 0x000000150e003986 */ /* 0x0001e2000c10110a */
[-C--:B------:R-:W-:Y:S02]  /*157a0*/  IADD3 R18, P6, PT, R9, R0.reuse, RZ ;  /* 0x0000000009127210 */ /* 0x080fe40007fde0ff */
[----:B0-----:R-:W-:-:S04]  /*157b0*/  IADD3 R14, P3, PT, R25, R0, RZ ;  /* 0x00000000190e7210 */ /* 0x001fc80007f7e0ff */
[-C--:B------:R-:W-:Y:S01]  /*157c0*/  LEA.HI.X.SX32 R15, R25, R4.reuse, 0x1, P3 ;  /* 0x00000004190f7211 */ /* 0x080fe200018f0eff */
[----:B------:R-:W-:Y:S01]  /*157d0*/  IMAD R25, R24, 0x10, R25 ;  /* 0x0000001018197824 */ /* 0x000fe200078e0219 */
[----:B------:R-:W-:Y:S02]  /*157e0*/  LEA.HI.X.SX32 R19, R9, R4, 0x1, P6 ;  /* 0x0000000409137211 */ /* 0x000fe400030f0eff */
[----:B------:R-:W-:Y:S01]  /*157f0*/  PRMT R20, R10, 0x7773, RZ ;  /* 0x000077730a147816 */ /* 0x000fe200000000ff */
[----:B------:R-:W-:Y:S01]  /*15800*/  IMAD R21, R24, 0x10, R25 ;  /* 0x0000001018157824 */ /* 0x000fe200078e0219 */
[----:B------:R-:W-:Y:S02]  /*15810*/  PRMT R7, R7, 0x7773, RZ ;  /* 0x0000777307077816 */ /* 0x000fe400000000ff */
[----:B------:R-:W-:Y:S02]  /*15820*/  PRMT R5, R5, 0x7773, RZ ;  /* 0x0000777305057816 */ /* 0x000fe400000000ff */
[----:B------:R-:W-:-:S02]  /*15830*/  PRMT R3, R3, 0x7773, RZ ;  /* 0x0000777303037816 */ /* 0x000fc400000000ff */
[----:B----4-:R-:W-:Y:S02]  /*15840*/  ISETP.LT.AND P3, PT, R27, UR15, !P0 ;  /* 0x0000000f1b007c0c */ /* 0x010fe4000c761270 */
[----:B------:R-:W-:-:S05]  /*15850*/  PRMT R27, R12, 0x7773, RZ ;  /* 0x000077730c1b7816 */ /* 0x000fca00000000ff */
[----:B------:R-:W-:Y:S04]  /*15860*/  @P2 STG.E.U8 desc[UR10][R16.64], R27 ;  /* 0x0000001b10002986 */ /* 0x000fe8000c10110a */
[----:B------:R0:W-:Y:S04]  /*15870*/  @P1 STG.E.U8 desc[UR10][R14.64], R29 ;  /* 0x0000001d0e001986 */ /* 0x0001e8000c10110a */
[----:B------:R1:W-:Y:S01]  /*15880*/  @P4 STG.E.U8 desc[UR10][R18.64], R20 ;  /* 0x0000001412004986 */ /* 0x0003e2000c10110a */
[----:B0-----:R-:W-:Y:S01]  /*15890*/  IADD3 R14, P2, PT, R25, R0, RZ ;  /* 0x00000000190e7210 */ /* 0x001fe20007f5e0ff */
[----:B---3--:R-:W-:-:S03]  /*158a0*/  IMAD R11, R13, R24, RZ ;  /* 0x000000180d0b7224 */ /* 0x008fc600078e02ff */
[----:B------:R-:W-:Y:S01]  /*158b0*/  LEA.HI.X.SX32 R15, R25, R4, 0x1, P2 ;  /* 0x00000004190f7211 */ /* 0x000fe200010f0eff */
[----:B-1----:R-:W-:Y:S01]  /*158c0*/  IMAD R19, R24, 0x10, R21 ;  /* 0x0000001018137824 */ /* 0x002fe200078e0215 */
[-C--:B------:R-:W-:Y:S02]  /*158d0*/  IADD3 R10, P2, PT, R21, R0.reuse, RZ ;  /* 0x00000000150a7210 */ /* 0x080fe40007f5e0ff */
[----:B------:R-:W-:Y:S01]  /*158e0*/  IADD3 R12, P1, PT, R11, R0, RZ ;  /* 0x000000000b0c7210 */ /* 0x000fe20007f3e0ff */
[----:B--2---:R-:W-:Y:S01]  /*158f0*/  IMAD R23, R26, R24, RZ ;  /* 0x000000181a177224 */ /* 0x004fe200078e02ff */
[----:B------:R-:W-:Y:S02]  /*15900*/  ISETP.LT.AND P4, PT, R13, UR15, !P0 ;  /* 0x0000000f0d007c0c */ /* 0x000fe4000c781270 */
[-C--:B------:R-:W-:Y:S02]  /*15910*/  LEA.HI.X.SX32 R13, R11, R4.reuse, 0x1, P1 ;  /* 0x000000040b0d7211 */ /* 0x080fe400008f0eff */
[----:B------:R-:W-:-:S02]  /*15920*/  LEA.HI.X.SX32 R11, R21, R4, 0x1, P2 ;  /* 0x00000004150b7211 */ /* 0x000fc400010f0eff */
[----:B------:R-:W-:Y:S01]  /*15930*/  IADD3 R18, P2, PT, R19, R0, RZ ;  /* 0x0000000013127210 */ /* 0x000fe20007f5e0ff */
[----:B------:R-:W-:Y:S01]  /*15940*/  IMAD R9, R22, R24, RZ ;  /* 0x0000001816097224 */ /* 0x000fe200078e02ff */
[----:B------:R-:W-:Y:S02]  /*15950*/  IADD3 R16, P6, PT, R23, R0, RZ ;  /* 0x0000000017107210 */ /* 0x000fe40007fde0ff */
[-C--:B------:R-:W-:Y:S02]  /*15960*/  LEA.HI.X.SX32 R19, R19, R4.reuse, 0x1, P2 ;  /* 0x0000000413137211 */ /* 0x080fe400010f0eff */
[----:B------:R-:W-:Y:S02]  /*15970*/  ISETP.LT.AND P2, PT, R26, UR15, !P0 ;  /* 0x0000000f1a007c0c */ /* 0x000fe4000c741270 */
[----:B------:R-:W-:Y:S02]  /*15980*/  ISETP.LT.AND P1, PT, R28, UR15, !P0 ;  /* 0x0000000f1c007c0c */ /* 0x000fe4000c721270 */
[----:B------:R-:W-:-:S02]  /*15990*/  LEA.HI.X.SX32 R17, R23, R4, 0x1, P6 ;  /* 0x0000000417117211 */ /* 0x000fc400030f0eff */
[C---:B------:R-:W-:Y:S02]  /*159a0*/  IADD3 R20, P6, PT, R9.reuse, R0, RZ ;  /* 0x0000000009147210 */ /* 0x040fe40007fde0ff */
[----:B------:R-:W-:Y:S02]  /*159b0*/  ISETP.LT.AND P0, PT, R22, UR15, !P0 ;  /* 0x0000000f16007c0c */ /* 0x000fe4000c701270 */
[----:B------:R-:W-:Y:S02]  /*159c0*/  PRMT R23, R8, 0x7773, RZ ;  /* 0x0000777308177816 */ /* 0x000fe400000000ff */
[----:B------:R-:W-:Y:S02]  /*159d0*/  LEA.HI.X.SX32 R21, R9, R4, 0x1, P6 ;  /* 0x0000000409157211 */ /* 0x000fe400030f0eff */
[----:B------:R-:W-:Y:S01]  /*159e0*/  PRMT R9, R6, 0x7773, RZ ;  /* 0x0000777306097816 */ /* 0x000fe200000000ff */
[----:B------:R0:W-:Y:S04]  /*159f0*/  @P5 STG.E.U8 desc[UR10][R14.64], R23 ;  /* 0x000000170e005986 */ /* 0x0001e8000c10110a */
[----:B------:R0:W-:Y:S04]  /*15a00*/  @P4 STG.E.U8 desc[UR10][R12.64], R7 ;  /* 0x000000070c004986 */ /* 0x0001e8000c10110a */
[----:B------:R0:W-:Y:S04]  /*15a10*/  @P3 STG.E.U8 desc[UR10][R10.64], R9 ;  /* 0x000000090a003986 */ /* 0x0001e8000c10110a */
[----:B------:R0:W-:Y:S01]  /*15a20*/  @P2 STG.E.U8 desc[UR10][R16.64], R5 ;  /* 0x0000000510002986 */ /* 0x0001e2000c10110a */
[----:B------:R-:W-:-:S03]  /*15a30*/  PRMT R25, R2, 0x7773, RZ ;  /* 0x0000777302197816 */ /* 0x000fc600000000ff */
[----:B------:R0:W-:Y:S01]  /*15a40*/  @P1 STG.E.U8 desc[UR10][R18.64], R3 ;  /* 0x0000000312001986 */ /* 0x0001e2000c10110a */
[----:B------:R-:W-:Y:S05]  /*15a50*/  @!P0 EXIT ;  /* 0x000000000000894d */ /* 0x000fea0003800000 */
[----:B------:R-:W-:Y:S01]  /*15a60*/  STG.E.U8 desc[UR10][R20.64], R25 ;  /* 0x0000001914007986 */ /* 0x000fe2000c10110a */
[----:B------:R-:W-:Y:S05]  /*15a70*/  EXIT ;  /* 0x000000000000794d */ /* 0x000fea0003800000 */
.L_x_3:
[----:B------:R-:W-:-:S00]  /*15a80*/  BRA `(.L_x_3) ;  /* 0xfffffffc00fc7947 */ /* 0x000fc0000383ffff */
[----:B------:R-:W-:-:S00]  /*15a90*/  NOP ;  /* 0x0000000000007918 */ /* 0x000fc00000000000 */
        /* <DEDUP_REMOVED lines=14> */
.L_x_4:


//--------------------- .nv.shared.matmul_kernel  --------------------------
	.section	.nv.shared.matmul_kernel,"aw",@nobits
	.sectionflags	@""
	.align	16
	.zero		1024


//--------------------- .nv.shared.reserved.0     --------------------------
	.section	.nv.shared.reserved.0,"aw",@nobits
	.weak		__nv_reservedSMEM_offset_0_alias
	.size		__nv_reservedSMEM_offset_0_alias, 0, 64
	.other		__nv_reservedSMEM_offset_0_alias,@"STO_CUDA_RESERVED_SHARED STV_DEFAULT"
__nv_reservedSMEM_offset_0_alias:
	.zero		0
	.zero		64


//--------------------- .nv.constant0.matmul_kernel --------------------------
	.section	.nv.constant0.matmul_kernel,"a",@progbits
	.sectionflags	@""
	.align	4
.nv.constant0.matmul_kernel:
	.zero		976


//--------------------- SYMBOLS --------------------------

	.type		.nv.reservedSmem.offset0,@object
	.size		.nv.reservedSmem.offset0,0x4
	.type		.nv.reservedSmem.cap,@object
	.size		.nv.reservedSmem.cap,0x4
